// auto-generated by cutlass_sweep.conv — config: {"arch": "sm_100", "cluster_m": 2, "cluster_n": 1, "conv_kind": "wgrad", "dtype": "tf32", "ndim": 3, "tile_k": 64, "tile_m": 128, "tile_n": 128}
#include "cutlass/cutlass.h"
#include "cute/tensor.hpp"
#include "cutlass/kernel_hardware_info.hpp"
#include "cutlass/conv/convolution.h"
#include "cutlass/conv/dispatch_policy.hpp"
#include "cutlass/conv/collective/collective_builder.hpp"
#include "cutlass/conv/kernel/conv_universal.hpp"
#include "cutlass/conv/device/conv_universal_adapter.hpp"
#include "cutlass/epilogue/collective/collective_builder.hpp"

using namespace cute;
using Elem = cutlass::tfloat32_t;
using Acc  = float;
using LayoutAB = cutlass::layout::TensorNDHWC;
using LayoutC  = cutlass::layout::TensorKCSRT;
constexpr auto ConvOp = cutlass::conv::Operator::kWgrad;
using TileShape    = Shape<_128, Shape<_128>, Shape<_64>>;
using ClusterShape = Shape<_2, _1, _1>;

using CollectiveEpilogue = typename cutlass::epilogue::collective::CollectiveBuilder<
    cutlass::arch::Sm100, cutlass::arch::OpClassTensorOp,
    TileShape, ClusterShape,
    cutlass::epilogue::collective::EpilogueTileAuto,
    Acc, Acc,
    Elem, LayoutC, 128 / cutlass::sizeof_bits<Elem>::value,
    Elem, LayoutC, 128 / cutlass::sizeof_bits<Elem>::value,
    cutlass::epilogue::collective::EpilogueScheduleAuto
  >::CollectiveOp;

using CollectiveMainloop = typename cutlass::conv::collective::CollectiveBuilder<
    cutlass::arch::Sm100, cutlass::arch::OpClassTensorOp, ConvOp,
    Elem, LayoutAB, 128 / cutlass::sizeof_bits<Elem>::value,
    Elem, LayoutAB, 128 / cutlass::sizeof_bits<Elem>::value,
    Acc,
    TileShape, ClusterShape,
    cutlass::conv::collective::StageCountAutoCarveout<
        static_cast<int>(sizeof(typename CollectiveEpilogue::SharedStorage))>,
    cutlass::conv::collective::KernelScheduleAuto
  >::CollectiveOp;

using ProblemShape = cutlass::conv::ConvProblemShape<
    ConvOp, CollectiveMainloop::DispatchPolicy::NumSpatialDimensions>;
using ConvKernel = cutlass::conv::kernel::ConvUniversal<
    ProblemShape, CollectiveMainloop, CollectiveEpilogue>;
using Conv = cutlass::conv::device::ConvUniversalAdapter<ConvKernel>;

auto* _anchor = &cutlass::device_kernel<ConvKernel>;


// ===== COMPILED SASS (sm_100a) =====

	.target	sm_100a

	.elftype	@"ET_EXEC"


//--------------------- .note.nv.tkinfo           --------------------------
	.section	.note.nv.tkinfo,"",@"SHT_NOTE"
	.sectionflags	@"SHF_NOTE_NV_TKINFO"
	.tkinfo
        /*0018*/ 	.word	0x00000002
        /*0030*/ 	.string	""
        /*0030*/ 	.string	"ptxas"
        /*0030*/ 	.string	"Cuda compilation tools, release 13.0, V13.0.88"
        /*0030*/ 	.string	"Build cuda_13.0.r13.0/compiler.36424714_0"
        /*0030*/ 	.string	"-arch sm_100a -m 64 "



//--------------------- .note.nv.cuinfo           --------------------------
	.section	.note.nv.cuinfo,"",@"SHT_NOTE"
	.sectionflags	@"SHF_NOTE_NV_CUINFO"
        /*0018*/ 	.short	0x0002
        /*001a*/ 	.short	0x0064
        /*001c*/ 	.short	0x0082
	.zero		2


//--------------------- .nv.info                  --------------------------
	.section	.nv.info,"",@"SHT_CUDA_INFO"
	.align	4


	//----- nvinfo : EIATTR_REGCOUNT
	.align		4
        /*0000*/ 	.byte	0x04, 0x2f
        /*0002*/ 	.short	(.L_19 - .L_18)
	.align		4
.L_18:
        /*0004*/ 	.word	index@(_ZN7cutlass13device_kernelINS_4conv6kernel13ConvUniversalINS1_16ConvProblemShapeILNS1_8OperatorE2ELi3EEENS1_10collective14CollectiveConvINS1_47MainloopSm100TmaUmmaWarpSpecializedImplicitGemmILS5_2ELi6ELi3ELi1ELi2EN4cute5tupleIJNSA_1CILi2EEENSC_ILi1EEESE_EEEEENSB_IJNSC_ILi128EEENSB_IJSH_EEENSB_IJNSC_ILi64EEEEEEEEENS_10tfloat32_tESM_NSA_8TiledMMAINSA_8MMA_AtomIJNSA_23SM100_MMA_TF32_2x1SM_SSISM_SM_fLi128ELi128ELNSA_4UMMA5MajorE1ELSR_1ELNSQ_7ScaleInE0ELSS_0EEEEEENSA_6LayoutINSB_IJSE_SE_SE_EEENSB_IJNSC_ILi0EEESX_SX_EEEEENSB_IJNSA_10UnderscoreES10_S10_EEEEENS7_6detail27Sm100ImplicitGemmTileTraitsINSA_18SM100_TMA_2SM_LOADENSA_14ComposedLayoutINSA_7SwizzleILi2ELi5ELi2EEENSA_18smem_ptr_flag_bitsILi32EEENSV_INSB_IJNSC_ILi32EEENSC_ILi4EEEEEENSB_IJSE_S1B_EEEEEEEvEENS14_INSA_25SM100_TMA_2SM_LOAD_IM2COLES1G_vEEEENS_8epilogue10collective18CollectiveEpilogueINS1L_23Sm100TmaWarpSpecializedILi4ELi2ELi16ELb1ELb0EEEJNSB_IJSJ_SI_SK_EEENSB_IJNSV_ISJ_SE_EENSV_INSB_IJNSC_ILi16EEESD_EEENSB_IJSE_SJ_EEEEEEEESM_NSB_IJlNSB_IJSE_lllEEESX_EEESM_S1Y_NS1L_6fusion15FusionCallbacksIS1P_NS1Z_17LinearCombinationISM_fSM_fLNS_15FloatRoundStyleE2EEES1Q_S1W_JEEENSA_5SM1004TMEM4LOAD26SM100_TMEM_LOAD_32dp32b16xENSA_13SM90_TMA_LOADENS16_INS17_ILi2ELi4ELi3EEES1A_NSV_INSB_IJNSC_ILi8EEES1S_EEENSB_IJS1S_SE_EEEEEEENSA_39AutoVectorizingCopyWithAssumedAlignmentILi128EEENSA_14SM90_TMA_STOREES2F_S2H_S2H_EEEvvEEEEvNT_6ParamsE)
        /*0008*/ 	.word	0x00000050


	//----- nvinfo : EIATTR_FRAME_SIZE
	.align		4
.L_19:
        /*000c*/ 	.byte	0x04, 0x11
        /*000e*/ 	.short	(.L_21 - .L_20)
	.align		4
.L_20:
        /*0010*/ 	.word	index@($__internal_2_$__cuda_sm10x_tcgen05_guardrail_trap_unallocated_columns_being_dealloced)
        /*0014*/ 	.word	0x00000008


	//----- nvinfo : EIATTR_FRAME_SIZE
	.align		4
.L_21:
        /*0018*/ 	.byte	0x04, 0x11
        /*001a*/ 	.short	(.L_23 - .L_22)
	.align		4
.L_22:
        /*001c*/ 	.word	index@($__internal_1_$__cuda_sm10x_tcgen05_guardrail_trap_phase_invalid_during_alloc)
        /*0020*/ 	.word	0x00000008


	//----- nvinfo : EIATTR_FRAME_SIZE
	.align		4
.L_23:
        /*0024*/ 	.byte	0x04, 0x11
        /*0026*/ 	.short	(.L_25 - .L_24)
	.align		4
.L_24:
        /*0028*/ 	.word	index@($__internal_0_$__cuda_sm10x_tcgen05_guardrail_trap_col_being_dealloced_not_returned_by_alloc)
        /*002c*/ 	.word	0x00000008


	//----- nvinfo : EIATTR_FRAME_SIZE
	.align		4
.L_25:
        /*0030*/ 	.byte	0x04, 0x11
        /*0032*/ 	.short	(.L_27 - .L_26)
	.align		4
.L_26:
        /*0034*/ 	.word	index@(_ZN7cutlass13device_kernelINS_4conv6kernel13ConvUniversalINS1_16ConvProblemShapeILNS1_8OperatorE2ELi3EEENS1_10collective14CollectiveConvINS1_47MainloopSm100TmaUmmaWarpSpecializedImplicitGemmILS5_2ELi6ELi3ELi1ELi2EN4cute5tupleIJNSA_1CILi2EEENSC_ILi1EEESE_EEEEENSB_IJNSC_ILi128EEENSB_IJSH_EEENSB_IJNSC_ILi64EEEEEEEEENS_10tfloat32_tESM_NSA_8TiledMMAINSA_8MMA_AtomIJNSA_23SM100_MMA_TF32_2x1SM_SSISM_SM_fLi128ELi128ELNSA_4UMMA5MajorE1ELSR_1ELNSQ_7ScaleInE0ELSS_0EEEEEENSA_6LayoutINSB_IJSE_SE_SE_EEENSB_IJNSC_ILi0EEESX_SX_EEEEENSB_IJNSA_10UnderscoreES10_S10_EEEEENS7_6detail27Sm100ImplicitGemmTileTraitsINSA_18SM100_TMA_2SM_LOADENSA_14ComposedLayoutINSA_7SwizzleILi2ELi5ELi2EEENSA_18smem_ptr_flag_bitsILi32EEENSV_INSB_IJNSC_ILi32EEENSC_ILi4EEEEEENSB_IJSE_S1B_EEEEEEEvEENS14_INSA_25SM100_TMA_2SM_LOAD_IM2COLES1G_vEEEENS_8epilogue10collective18CollectiveEpilogueINS1L_23Sm100TmaWarpSpecializedILi4ELi2ELi16ELb1ELb0EEEJNSB_IJSJ_SI_SK_EEENSB_IJNSV_ISJ_SE_EENSV_INSB_IJNSC_ILi16EEESD_EEENSB_IJSE_SJ_EEEEEEEESM_NSB_IJlNSB_IJSE_lllEEESX_EEESM_S1Y_NS1L_6fusion15FusionCallbacksIS1P_NS1Z_17LinearCombinationISM_fSM_fLNS_15FloatRoundStyleE2EEES1Q_S1W_JEEENSA_5SM1004TMEM4LOAD26SM100_TMEM_LOAD_32dp32b16xENSA_13SM90_TMA_LOADENS16_INS17_ILi2ELi4ELi3EEES1A_NSV_INSB_IJNSC_ILi8EEES1S_EEENSB_IJS1S_SE_EEEEEEENSA_39AutoVectorizingCopyWithAssumedAlignmentILi128EEENSA_14SM90_TMA_STOREES2F_S2H_S2H_EEEvvEEEEvNT_6ParamsE)
        /*0038*/ 	.word	0x00000008


	//----- nvinfo : EIATTR_MIN_STACK_SIZE
	.align		4
.L_27:
        /*003c*/ 	.byte	0x04, 0x12
        /*003e*/ 	.short	(.L_29 - .L_28)
	.align		4
.L_28:
        /*0040*/ 	.word	index@(_ZN7cutlass13device_kernelINS_4conv6kernel13ConvUniversalINS1_16ConvProblemShapeILNS1_8OperatorE2ELi3EEENS1_10collective14CollectiveConvINS1_47MainloopSm100TmaUmmaWarpSpecializedImplicitGemmILS5_2ELi6ELi3ELi1ELi2EN4cute5tupleIJNSA_1CILi2EEENSC_ILi1EEESE_EEEEENSB_IJNSC_ILi128EEENSB_IJSH_EEENSB_IJNSC_ILi64EEEEEEEEENS_10tfloat32_tESM_NSA_8TiledMMAINSA_8MMA_AtomIJNSA_23SM100_MMA_TF32_2x1SM_SSISM_SM_fLi128ELi128ELNSA_4UMMA5MajorE1ELSR_1ELNSQ_7ScaleInE0ELSS_0EEEEEENSA_6LayoutINSB_IJSE_SE_SE_EEENSB_IJNSC_ILi0EEESX_SX_EEEEENSB_IJNSA_10UnderscoreES10_S10_EEEEENS7_6detail27Sm100ImplicitGemmTileTraitsINSA_18SM100_TMA_2SM_LOADENSA_14ComposedLayoutINSA_7SwizzleILi2ELi5ELi2EEENSA_18smem_ptr_flag_bitsILi32EEENSV_INSB_IJNSC_ILi32EEENSC_ILi4EEEEEENSB_IJSE_S1B_EEEEEEEvEENS14_INSA_25SM100_TMA_2SM_LOAD_IM2COLES1G_vEEEENS_8epilogue10collective18CollectiveEpilogueINS1L_23Sm100TmaWarpSpecializedILi4ELi2ELi16ELb1ELb0EEEJNSB_IJSJ_SI_SK_EEENSB_IJNSV_ISJ_SE_EENSV_INSB_IJNSC_ILi16EEESD_EEENSB_IJSE_SJ_EEEEEEEESM_NSB_IJlNSB_IJSE_lllEEESX_EEESM_S1Y_NS1L_6fusion15FusionCallbacksIS1P_NS1Z_17LinearCombinationISM_fSM_fLNS_15FloatRoundStyleE2EEES1Q_S1W_JEEENSA_5SM1004TMEM4LOAD26SM100_TMEM_LOAD_32dp32b16xENSA_13SM90_TMA_LOADENS16_INS17_ILi2ELi4ELi3EEES1A_NSV_INSB_IJNSC_ILi8EEES1S_EEENSB_IJS1S_SE_EEEEEEENSA_39AutoVectorizingCopyWithAssumedAlignmentILi128EEENSA_14SM90_TMA_STOREES2F_S2H_S2H_EEEvvEEEEvNT_6ParamsE)
        /*0044*/ 	.word	0x00000008
.L_29:


//--------------------- .nv.compat                --------------------------
	.section	.nv.compat,"",@"SHT_CUDA_COMPAT_INFO"
	.align	4
        /*0000*/ 	.byte	0x02, 0x09, 0x01, 0x00, 0x02, 0x02, 0x02, 0x00, 0x02, 0x05, 0x05, 0x00, 0x03, 0x07, 0x01, 0x01
        /*0010*/ 	.byte	0x02, 0x03, 0x01, 0x00, 0x02, 0x06, 0x01, 0x00, 0x04, 0x0b, 0x08, 0x00, 0x09, 0x00, 0x00, 0x00
        /*0020*/ 	.byte	0x00, 0x00, 0x00, 0x00


//--------------------- .nv.info._ZN7cutlass13device_kernelINS_4conv6kernel13ConvUniversalINS1_16ConvProblemShapeILNS1_8OperatorE2ELi3EEENS1_10collective14CollectiveConvINS1_47MainloopSm100TmaUmmaWarpSpecializedImplicitGemmILS5_2ELi6ELi3ELi1ELi2EN4cute5tupleIJNSA_1CILi2EEENSC_ILi1EEESE_EEEEENSB_IJNSC_ILi128EEENSB_IJSH_EEENSB_IJNSC_ILi64EEEEEEEEENS_10tfloat32_tESM_NSA_8TiledMMAINSA_8MMA_AtomIJNSA_23SM100_MMA_TF32_2x1SM_SSISM_SM_fLi128ELi128ELNSA_4UMMA5MajorE1ELSR_1ELNSQ_7ScaleInE0ELSS_0EEEEEENSA_6LayoutINSB_IJSE_SE_SE_EEENSB_IJNSC_ILi0EEESX_SX_EEEEENSB_IJNSA_10UnderscoreES10_S10_EEEEENS7_6detail27Sm100ImplicitGemmTileTraitsINSA_18SM100_TMA_2SM_LOADENSA_14ComposedLayoutINSA_7SwizzleILi2ELi5ELi2EEENSA_18smem_ptr_flag_bitsILi32EEENSV_INSB_IJNSC_ILi32EEENSC_ILi4EEEEEENSB_IJSE_S1B_EEEEEEEvEENS14_INSA_25SM100_TMA_2SM_LOAD_IM2COLES1G_vEEEENS_8epilogue10collective18CollectiveEpilogueINS1L_23Sm100TmaWarpSpecializedILi4ELi2ELi16ELb1ELb0EEEJNSB_IJSJ_SI_SK_EEENSB_IJNSV_ISJ_SE_EENSV_INSB_IJNSC_ILi16EEESD_EEENSB_IJSE_SJ_EEEEEEEESM_NSB_IJlNSB_IJSE_lllEEESX_EEESM_S1Y_NS1L_6fusion15FusionCallbacksIS1P_NS1Z_17LinearCombinationISM_fSM_fLNS_15FloatRoundStyleE2EEES1Q_S1W_JEEENSA_5SM1004TMEM4LOAD26SM100_TMEM_LOAD_32dp32b16xENSA_13SM90_TMA_LOADENS16_INS17_ILi2ELi4ELi3EEES1A_NSV_INSB_IJNSC_ILi8EEES1S_EEENSB_IJS1S_SE_EEEEEEENSA_39AutoVectorizingCopyWithAssumedAlignmentILi128EEENSA_14SM90_TMA_STOREES2F_S2H_S2H_EEEvvEEEEvNT_6ParamsE --------------------------
	.section	.nv.info._ZN7cutlass13device_kernelINS_4conv6kernel13ConvUniversalINS1_16ConvProblemShapeILNS1_8OperatorE2ELi3EEENS1_10collective14CollectiveConvINS1_47MainloopSm100TmaUmmaWarpSpecializedImplicitGemmILS5_2ELi6ELi3ELi1ELi2EN4cute5tupleIJNSA_1CILi2EEENSC_ILi1EEESE_EEEEENSB_IJNSC_ILi128EEENSB_IJSH_EEENSB_IJNSC_ILi64EEEEEEEEENS_10tfloat32_tESM_NSA_8TiledMMAINSA_8MMA_AtomIJNSA_23SM100_MMA_TF32_2x1SM_SSISM_SM_fLi128ELi128ELNSA_4UMMA5MajorE1ELSR_1ELNSQ_7ScaleInE0ELSS_0EEEEEENSA_6LayoutINSB_IJSE_SE_SE_EEENSB_IJNSC_ILi0EEESX_SX_EEEEENSB_IJNSA_10UnderscoreES10_S10_EEEEENS7_6detail27Sm100ImplicitGemmTileTraitsINSA_18SM100_TMA_2SM_LOADENSA_14ComposedLayoutINSA_7SwizzleILi2ELi5ELi2EEENSA_18smem_ptr_flag_bitsILi32EEENSV_INSB_IJNSC_ILi32EEENSC_ILi4EEEEEENSB_IJSE_S1B_EEEEEEEvEENS14_INSA_25SM100_TMA_2SM_LOAD_IM2COLES1G_vEEEENS_8epilogue10collective18CollectiveEpilogueINS1L_23Sm100TmaWarpSpecializedILi4ELi2ELi16ELb1ELb0EEEJNSB_IJSJ_SI_SK_EEENSB_IJNSV_ISJ_SE_EENSV_INSB_IJNSC_ILi16EEESD_EEENSB_IJSE_SJ_EEEEEEEESM_NSB_IJlNSB_IJSE_lllEEESX_EEESM_S1Y_NS1L_6fusion15FusionCallbacksIS1P_NS1Z_17LinearCombinationISM_fSM_fLNS_15FloatRoundStyleE2EEES1Q_S1W_JEEENSA_5SM1004TMEM4LOAD26SM100_TMEM_LOAD_32dp32b16xENSA_13SM90_TMA_LOADENS16_INS17_ILi2ELi4ELi3EEES1A_NSV_INSB_IJNSC_ILi8EEES1S_EEENSB_IJS1S_SE_EEEEEEENSA_39AutoVectorizingCopyWithAssumedAlignmentILi128EEENSA_14SM90_TMA_STOREES2F_S2H_S2H_EEEvvEEEEvNT_6ParamsE,"",@"SHT_CUDA_INFO"
	.sectionflags	@""
	.align	4


	//----- nvinfo : EIATTR_CUDA_API_VERSION
	.align		4
        /*0000*/ 	.byte	0x04, 0x37
        /*0002*/ 	.short	(.L_31 - .L_30)
.L_30:
        /*0004*/ 	.word	0x00000082


	//----- nvinfo : EIATTR_KPARAM_INFO
	.align		4
.L_31:
        /*0008*/ 	.byte	0x04, 0x17
        /*000a*/ 	.short	(.L_33 - .L_32)
.L_32:
        /*000c*/ 	.word	0x00000000
        /*0010*/ 	.short	0x0000
        /*0012*/ 	.short	0x0000
        /*0014*/ 	.byte	0x00, 0xf0, 0x01, 0x24


	//----- nvinfo : EIATTR_AT_ENTRY_FRAGMENTS
	.align		4
.L_33:
        /*0018*/ 	.byte	0x04, 0x4f
        /*001a*/ 	.short	(.L_35 - .L_34)


	//   ....[0]....
.L_34:
        /*001c*/ 	.word	0x00000007


	//----- nvinfo : EIATTR_RESERVED_SMEM_USED
	.align		4
.L_35:
        /*0020*/ 	.byte	0x01, 0x41
	.zero		2


	//----- nvinfo : EIATTR_SPARSE_MMA_MASK
	.align		4
        /*0024*/ 	.byte	0x03, 0x50
        /*0026*/ 	.short	0x0000


	//----- nvinfo : EIATTR_TCGEN05_2CTA_USED
	.align		4
        /*0028*/ 	.byte	0x01, 0x52
	.zero		2


	//----- nvinfo : EIATTR_MAXREG_COUNT
	.align		4
        /*002c*/ 	.byte	0x03, 0x1b
        /*002e*/ 	.short	0x00ff


	//----- nvinfo : EIATTR_NUM_BARRIERS
	.align		4
        /*0030*/ 	.byte	0x02, 0x4c
        /*0032*/ 	.byte	0x07
	.zero		1


	//----- nvinfo : EIATTR_EXTERNS
	.align		4
        /*0034*/ 	.byte	0x04, 0x0f
        /*0036*/ 	.short	(.L_37 - .L_36)


	//   ....[0]....
	.align		4
.L_36:
        /*0038*/ 	.word	index@(__assertfail)


	//----- nvinfo : EIATTR_MERCURY_ISA_VERSION
	.align		4
.L_37:
        /*003c*/ 	.byte	0x03, 0x5f
        /*003e*/ 	.short	0x0101


	//----- nvinfo : EIATTR_INT_WARP_WIDE_INSTR_OFFSETS
	.align		4
        /*0040*/ 	.byte	0x04, 0x31
        /*0042*/ 	.short	(.L_39 - .L_38)


	//   ....[0]....
.L_38:
        /*0044*/ 	.word	0x00000c90


	//   ....[1]....
        /*0048*/ 	.word	0x00000d40


	//   ....[2]....
        /*004c*/ 	.word	0x00004d80


	//   ....[3]....
        /*0050*/ 	.word	0x00004da0


	//   ....[4]....
        /*0054*/ 	.word	0x00004dd0


	//   ....[5]....
        /*0058*/ 	.word	0x00006030


	//   ....[6]....
        /*005c*/ 	.word	0x000060d0


	//   ....[7]....
        /*0060*/ 	.word	0x00006160


	//   ....[8]....
        /*0064*/ 	.word	0x00006200


	//   ....[9]....
        /*0068*/ 	.word	0x000062b0


	//   ....[10]....
        /*006c*/ 	.word	0x00006370


	//   ....[11]....
        /*0070*/ 	.word	0x000063e0


	//   ....[12]....
        /*0074*/ 	.word	0x000064b0


	//   ....[13]....
        /*0078*/ 	.word	0x00006570


	//   ....[14]....
        /*007c*/ 	.word	0x00006600


	//   ....[15]....
        /*0080*/ 	.word	0x00006700


	//   ....[16]....
        /*0084*/ 	.word	0x000067a0


	//----- nvinfo : EIATTR_COOP_GROUP_MASK_REGIDS
	.align		4
.L_39:
        /*0088*/ 	.byte	0x04, 0x29
        /*008a*/ 	.short	(.L_41 - .L_40)


	//   ....[0]....
.L_40:
        /*008c*/ 	.word	0xffffffff


	//   ....[1]....
        /*0090*/ 	.word	0xffffffff


	//   ....[2]....
        /*0094*/ 	.word	0xffffffff


	//   ....[3]....
        /*0098*/ 	.word	0xffffffff


	//   ....[4]....
        /*009c*/ 	.word	0xffffffff


	//   ....[5]....
        /*00a0*/ 	.word	0xffffffff


	//   ....[6]....
        /*00a4*/ 	.word	0xffffffff


	//   ....[7]....
        /*00a8*/ 	.word	0xffffffff


	//   ....[8]....
        /*00ac*/ 	.word	0xffffffff


	//   ....[9]....
        /*00b0*/ 	.word	0xffffffff


	//   ....[10]....
        /*00b4*/ 	.word	0xffffffff


	//   ....[11]....
        /*00b8*/ 	.word	0xffffffff


	//   ....[12]....
        /*00bc*/ 	.word	0xffffffff


	//----- nvinfo : EIATTR_COOP_GROUP_INSTR_OFFSETS
	.align		4
.L_41:
        /*00c0*/ 	.byte	0x04, 0x28
        /*00c2*/ 	.short	(.L_43 - .L_42)


	//   ....[0]....
.L_42:
        /*00c4*/ 	.word	0x000000d0


	//   ....[1]....
        /*00c8*/ 	.word	0x00000540


	//   ....[2]....
        /*00cc*/ 	.word	0x00000720


	//   ....[3]....
        /*00d0*/ 	.word	0x000008c0


	//   ....[4]....
        /*00d4*/ 	.word	0x000009c0


	//   ....[5]....
        /*00d8*/ 	.word	0x00000b10


	//   ....[6]....
        /*00dc*/ 	.word	0x00000db0


	//   ....[7]....
        /*00e0*/ 	.word	0x00002cd0


	//   ....[8]....
        /*00e4*/ 	.word	0x00003a50


	//   ....[9]....
        /*00e8*/ 	.word	0x00003f20


	//   ....[10]....
        /*00ec*/ 	.word	0x00003f50


	//   ....[11]....
        /*00f0*/ 	.word	0x00004c90


	//   ....[12]....
        /*00f4*/ 	.word	0x00004ea0


	//----- nvinfo : EIATTR_VRC_CTA_INIT_COUNT
	.align		4
.L_43:
        /*00f8*/ 	.byte	0x02, 0x4a
        /*00fa*/ 	.byte	0x80
	.zero		1


	//----- nvinfo : EIATTR_SYSCALL_OFFSETS
	.align		4
        /*00fc*/ 	.byte	0x04, 0x46
        /*00fe*/ 	.short	(.L_45 - .L_44)


	//   ....[0]....
.L_44:
        /*0100*/ 	.word	0x000079d0


	//   ....[1]....
        /*0104*/ 	.word	0x00007ac0


	//   ....[2]....
        /*0108*/ 	.word	0x00008290


	//   ....[3]....
        /*010c*/ 	.word	0x00008c60


	//   ....[4]....
        /*0110*/ 	.word	0x000095f0


	//   ....[5]....
        /*0114*/ 	.word	0x00009f70


	//----- nvinfo : EIATTR_MBARRIER_INSTR_OFFSETS
	.align		4
.L_45:
        /*0118*/ 	.byte	0x04, 0x39
        /*011a*/ 	.short	(.L_47 - .L_46)


	//   ....[0]....
.L_46:
        /*011c*/ 	.word	0x00000650
        /*0120*/ 	.word	0x000000ff
        /*0124*/ 	.word	0x00000000
        /*0128*/ 	.short	0x0100
        /*012a*/ 	.byte	0x04
	.zero		1


	//   ....[1]....
        /*012c*/ 	.word	0x00000660
        /*0130*/ 	.word	0x000000ff
        /*0134*/ 	.word	0x00000030
        /*0138*/ 	.short	0x0100
        /*013a*/ 	.byte	0x04
	.zero		1


	//   ....[2]....
        /*013c*/ 	.word	0x00000670
        /*0140*/ 	.word	0x000000ff
        /*0144*/ 	.word	0x00000008
        /*0148*/ 	.short	0x0100
        /*014a*/ 	.byte	0x04
	.zero		1


	//   ....[3]....
        /*014c*/ 	.word	0x00000680
        /*0150*/ 	.word	0x000000ff
        /*0154*/ 	.word	0x00000038
        /*0158*/ 	.short	0x0100
        /*015a*/ 	.byte	0x04
	.zero		1


	//   ....[4]....
        /*015c*/ 	.word	0x00000690
        /*0160*/ 	.word	0x000000ff
        /*0164*/ 	.word	0x00000010
        /*0168*/ 	.short	0x0100
        /*016a*/ 	.byte	0x04
	.zero		1


	//   ....[5]....
        /*016c*/ 	.word	0x000006a0
        /*0170*/ 	.word	0x000000ff
        /*0174*/ 	.word	0x00000040
        /*0178*/ 	.short	0x0100
        /*017a*/ 	.byte	0x04
	.zero		1


	//   ....[6]....
        /*017c*/ 	.word	0x000006b0
        /*0180*/ 	.word	0x000000ff
        /*0184*/ 	.word	0x00000018
        /*0188*/ 	.short	0x0100
        /*018a*/ 	.byte	0x04
	.zero		1


	//   ....[7]....
        /*018c*/ 	.word	0x000006c0
        /*0190*/ 	.word	0x000000ff
        /*0194*/ 	.word	0x00000048
        /*0198*/ 	.short	0x0100
        /*019a*/ 	.byte	0x04
	.zero		1


	//   ....[8]....
        /*019c*/ 	.word	0x000006d0
        /*01a0*/ 	.word	0x000000ff
        /*01a4*/ 	.word	0x00000020
        /*01a8*/ 	.short	0x0100
        /*01aa*/ 	.byte	0x04
	.zero		1


	//   ....[9]....
        /*01ac*/ 	.word	0x000006e0
        /*01b0*/ 	.word	0x000000ff
        /*01b4*/ 	.word	0x00000050
        /*01b8*/ 	.short	0x0100
        /*01ba*/ 	.byte	0x04
	.zero		1


	//   ....[10]....
        /*01bc*/ 	.word	0x000006f0
        /*01c0*/ 	.word	0x000000ff
        /*01c4*/ 	.word	0x00000028
        /*01c8*/ 	.short	0x0100
        /*01ca*/ 	.byte	0x04
	.zero		1


	//   ....[11]....
        /*01cc*/ 	.word	0x00000700
        /*01d0*/ 	.word	0x000000ff
        /*01d4*/ 	.word	0x00000058
        /*01d8*/ 	.short	0x0100
        /*01da*/ 	.byte	0x04
	.zero		1


	//   ....[12]....
        /*01dc*/ 	.word	0x00000830
        /*01e0*/ 	.word	0x000000ff
        /*01e4*/ 	.word	0x00000060
        /*01e8*/ 	.short	0x0100
        /*01ea*/ 	.byte	0x04
	.zero		1


	//   ....[13]....
        /*01ec*/ 	.word	0x00000840
        /*01f0*/ 	.word	0x000000ff
        /*01f4*/ 	.word	0x00000080
        /*01f8*/ 	.short	0x0100
        /*01fa*/ 	.byte	0x04
	.zero		1


	//   ....[14]....
        /*01fc*/ 	.word	0x00000850
        /*0200*/ 	.word	0x000000ff
        /*0204*/ 	.word	0x00000068
        /*0208*/ 	.short	0x0100
        /*020a*/ 	.byte	0x04
	.zero		1


	//   ....[15]....
        /*020c*/ 	.word	0x00000860
        /*0210*/ 	.word	0x000000ff
        /*0214*/ 	.word	0x00000088
        /*0218*/ 	.short	0x0100
        /*021a*/ 	.byte	0x04
	.zero		1


	//   ....[16]....
        /*021c*/ 	.word	0x00000870
        /*0220*/ 	.word	0x000000ff
        /*0224*/ 	.word	0x00000070
        /*0228*/ 	.short	0x0100
        /*022a*/ 	.byte	0x04
	.zero		1


	//   ....[17]....
        /*022c*/ 	.word	0x00000880
        /*0230*/ 	.word	0x000000ff
        /*0234*/ 	.word	0x00000090
        /*0238*/ 	.short	0x0100
        /*023a*/ 	.byte	0x04
	.zero		1


	//   ....[18]....
        /*023c*/ 	.word	0x00000890
        /*0240*/ 	.word	0x000000ff
        /*0244*/ 	.word	0x00000078
        /*0248*/ 	.short	0x0100
        /*024a*/ 	.byte	0x04
	.zero		1


	//   ....[19]....
        /*024c*/ 	.word	0x000008a0
        /*0250*/ 	.word	0x000000ff
        /*0254*/ 	.word	0x00000098
        /*0258*/ 	.short	0x0100
        /*025a*/ 	.byte	0x04
	.zero		1


	//   ....[20]....
        /*025c*/ 	.word	0x00000990
        /*0260*/ 	.word	0x000000ff
        /*0264*/ 	.word	0x000000a0
        /*0268*/ 	.short	0x0100
        /*026a*/ 	.byte	0x04
	.zero		1


	//   ....[21]....
        /*026c*/ 	.word	0x000009a0
        /*0270*/ 	.word	0x000000ff
        /*0274*/ 	.word	0x000000a8
        /*0278*/ 	.short	0x0100
        /*027a*/ 	.byte	0x04
	.zero		1


	//   ....[22]....
        /*027c*/ 	.word	0x00000ae0
        /*0280*/ 	.word	0x000000ff
        /*0284*/ 	.word	0x000000b0
        /*0288*/ 	.short	0x0100
        /*028a*/ 	.byte	0x06
	.zero		1


	//   ....[23]....
        /*028c*/ 	.word	0x00000af0
        /*0290*/ 	.word	0x000000ff
        /*0294*/ 	.word	0x000000b8
        /*0298*/ 	.short	0x0100
        /*029a*/ 	.byte	0x06
	.zero		1


	//   ....[24]....
        /*029c*/ 	.word	0x00000c30
        /*02a0*/ 	.word	0x000000ff
        /*02a4*/ 	.word	0x000000c0
        /*02a8*/ 	.short	0x0100
        /*02aa*/ 	.byte	0x04
	.zero		1


	//   ....[25]....
        /*02ac*/ 	.word	0x00000c40
        /*02b0*/ 	.word	0x000000ff
        /*02b4*/ 	.word	0x000000d0
        /*02b8*/ 	.short	0x0100
        /*02ba*/ 	.byte	0x04
	.zero		1


	//   ....[26]....
        /*02bc*/ 	.word	0x00000c50
        /*02c0*/ 	.word	0x000000ff
        /*02c4*/ 	.word	0x000000c8
        /*02c8*/ 	.short	0x0100
        /*02ca*/ 	.byte	0x04
	.zero		1


	//   ....[27]....
        /*02cc*/ 	.word	0x00000c60
        /*02d0*/ 	.word	0x000000ff
        /*02d4*/ 	.word	0x000000d8
        /*02d8*/ 	.short	0x0100
        /*02da*/ 	.byte	0x04
	.zero		1


	//   ....[28]....
        /*02dc*/ 	.word	0x00000d60
        /*02e0*/ 	.word	0x000000ff
        /*02e4*/ 	.word	0x000000e0
        /*02e8*/ 	.short	0x0100
        /*02ea*/ 	.byte	0x06
	.zero		1


	//   ....[29]....
        /*02ec*/ 	.word	0x00001d70
        /*02f0*/ 	.word	0x000000ff
        /*02f4*/ 	.word	0x00000030
        /*02f8*/ 	.short	0x010a
        /*02fa*/ 	.byte	0x08
	.zero		1


	//   ....[30]....
        /*02fc*/ 	.word	0x00002100
        /*0300*/ 	.word	0x000000ff
        /*0304*/ 	.word	0x00000030
        /*0308*/ 	.short	0x010a
        /*030a*/ 	.byte	0x0c
	.zero		1


	//   ....[31]....
        /*030c*/ 	.word	0x000022b0
        /*0310*/ 	.word	0x000000ff
        /*0314*/ 	.word	0x00000030
        /*0318*/ 	.short	0x010a
        /*031a*/ 	.byte	0x08
	.zero		1


	//   ....[32]....
        /*031c*/ 	.word	0x000025f0
        /*0320*/ 	.word	0x000000ff
        /*0324*/ 	.word	0x000000a8
        /*0328*/ 	.short	0x0101
        /*032a*/ 	.byte	0x2a
	.zero		1


	//   ....[33]....
        /*032c*/ 	.word	0x00002620
        /*0330*/ 	.word	0x000000ff
        /*0334*/ 	.word	0x00000030
        /*0338*/ 	.short	0x010a
        /*033a*/ 	.byte	0x04
	.zero		1


	//   ....[34]....
        /*033c*/ 	.word	0x00002800
        /*0340*/ 	.word	0x000000ff
        /*0344*/ 	.word	0x00000030
        /*0348*/ 	.short	0x010a
        /*034a*/ 	.byte	0x0b
	.zero		1


	//   ....[35]....
        /*034c*/ 	.word	0x000029b0
        /*0350*/ 	.word	0x000000ff
        /*0354*/ 	.word	0x00000030
        /*0358*/ 	.short	0x010a
        /*035a*/ 	.byte	0x08
	.zero		1


	//   ....[36]....
        /*035c*/ 	.word	0x00002ce0
        /*0360*/ 	.word	0x000000ff
        /*0364*/ 	.word	0x000000b0
        /*0368*/ 	.short	0x010a
        /*036a*/ 	.byte	0x2a
	.zero		1


	//   ....[37]....
        /*036c*/ 	.word	0x00002da0
        /*0370*/ 	.word	0x000000ff
        /*0374*/ 	.word	0x00000000
        /*0378*/ 	.short	0x0101
        /*037a*/ 	.byte	0x04
	.zero		1


	//   ....[38]....
        /*037c*/ 	.word	0x00003390
        /*0380*/ 	.word	0x000000ff
        /*0384*/ 	.word	0x00000000
        /*0388*/ 	.short	0x010a
        /*038a*/ 	.byte	0x04
	.zero		1


	//   ....[39]....
        /*038c*/ 	.word	0x00003430
        /*0390*/ 	.word	0x000000ff
        /*0394*/ 	.word	0x00000000
        /*0398*/ 	.short	0x010a
        /*039a*/ 	.byte	0x05
	.zero		1


	//   ....[40]....
        /*039c*/ 	.word	0x000034d0
        /*03a0*/ 	.word	0x000000ff
        /*03a4*/ 	.word	0x00000000
        /*03a8*/ 	.short	0x010a
        /*03aa*/ 	.byte	0x05
	.zero		1


	//   ....[41]....
        /*03ac*/ 	.word	0x00003570
        /*03b0*/ 	.word	0x000000ff
        /*03b4*/ 	.word	0x00000000
        /*03b8*/ 	.short	0x010a
        /*03ba*/ 	.byte	0x05
	.zero		1


	//   ....[42]....
        /*03bc*/ 	.word	0x00003610
        /*03c0*/ 	.word	0x000000ff
        /*03c4*/ 	.word	0x00000000
        /*03c8*/ 	.short	0x010a
        /*03ca*/ 	.byte	0x05
	.zero		1


	//   ....[43]....
        /*03cc*/ 	.word	0x000036c0
        /*03d0*/ 	.word	0x00000000
        /*03d4*/ 	.word	0x00000000
        /*03d8*/ 	.short	0x010a
        /*03da*/ 	.byte	0xff
	.zero		1


	//   ....[44]....
        /*03dc*/ 	.word	0x00003810
        /*03e0*/ 	.word	0x000000ff
        /*03e4*/ 	.word	0x000000b8
        /*03e8*/ 	.short	0x010a
        /*03ea*/ 	.byte	0x04
	.zero		1


	//   ....[45]....
        /*03ec*/ 	.word	0x000038b0
        /*03f0*/ 	.word	0x000000ff
        /*03f4*/ 	.word	0x000000b0
        /*03f8*/ 	.short	0x010a
        /*03fa*/ 	.byte	0x04
	.zero		1


	//   ....[46]....
        /*03fc*/ 	.word	0x00003950
        /*0400*/ 	.word	0x000000ff
        /*0404*/ 	.word	0x00000000
        /*0408*/ 	.short	0x0101
        /*040a*/ 	.byte	0x05
	.zero		1


	//   ....[47]....
        /*040c*/ 	.word	0x00003990
        /*0410*/ 	.word	0x000000ff
        /*0414*/ 	.word	0x000000b8
        /*0418*/ 	.short	0x0106
        /*041a*/ 	.byte	0x04
	.zero		1


	//   ....[48]....
        /*041c*/ 	.word	0x000039d0
        /*0420*/ 	.word	0x00000000
        /*0424*/ 	.word	0x000000b8
        /*0428*/ 	.short	0x010a
        /*042a*/ 	.byte	0xff
	.zero		1


	//   ....[49]....
        /*042c*/ 	.word	0x00003c20
        /*0430*/ 	.word	0x000000ff
        /*0434*/ 	.word	0x00000008
        /*0438*/ 	.short	0x010a
        /*043a*/ 	.byte	0x05
	.zero		1


	//   ....[50]....
        /*043c*/ 	.word	0x00003c40
        /*0440*/ 	.word	0x000000ff
        /*0444*/ 	.word	0x00000008
        /*0448*/ 	.short	0x010a
        /*044a*/ 	.byte	0x05
	.zero		1


	//   ....[51]....
        /*044c*/ 	.word	0x00003dd0
        /*0450*/ 	.word	0x000000ff
        /*0454*/ 	.word	0x00000008
        /*0458*/ 	.short	0x010a
        /*045a*/ 	.byte	0x05
	.zero		1


	//   ....[52]....
        /*045c*/ 	.word	0x00003df0
        /*0460*/ 	.word	0x000000ff
        /*0464*/ 	.word	0x00000008
        /*0468*/ 	.short	0x010a
        /*046a*/ 	.byte	0x05
	.zero		1


	//   ....[53]....
        /*046c*/ 	.word	0x00003eb0
        /*0470*/ 	.word	0x000000ff
        /*0474*/ 	.word	0x00000000
        /*0478*/ 	.short	0x0101
        /*047a*/ 	.byte	0x04
	.zero		1


	//   ....[54]....
        /*047c*/ 	.word	0x000042a0
        /*0480*/ 	.word	0x000000ff
        /*0484*/ 	.word	0x000000b0
        /*0488*/ 	.short	0x010a
        /*048a*/ 	.byte	0x17
	.zero		1


	//   ....[55]....
        /*048c*/ 	.word	0x00004340
        /*0490*/ 	.word	0x000000ff
        /*0494*/ 	.word	0x00000000
        /*0498*/ 	.short	0x0101
        /*049a*/ 	.byte	0x2e
	.zero		1


	//   ....[56]....
        /*049c*/ 	.word	0x00004380
        /*04a0*/ 	.word	0x000000ff
        /*04a4*/ 	.word	0x000000d0
        /*04a8*/ 	.short	0x010a
        /*04aa*/ 	.byte	0x1c
	.zero		1


	//   ....[57]....
        /*04ac*/ 	.word	0x00004450
        /*04b0*/ 	.word	0x000000ff
        /*04b4*/ 	.word	0x00000000
        /*04b8*/ 	.short	0x010a
        /*04ba*/ 	.byte	0x04
	.zero		1


	//   ....[58]....
        /*04bc*/ 	.word	0x000044c0
        /*04c0*/ 	.word	0x000000ff
        /*04c4*/ 	.word	0x00000000
        /*04c8*/ 	.short	0x010a
        /*04ca*/ 	.byte	0x13
	.zero		1


	//   ....[59]....
        /*04cc*/ 	.word	0x00004610
        /*04d0*/ 	.word	0x000000ff
        /*04d4*/ 	.word	0x00000000
        /*04d8*/ 	.short	0x010a
        /*04da*/ 	.byte	0x05
	.zero		1


	//   ....[60]....
        /*04dc*/ 	.word	0x00004a90
        /*04e0*/ 	.word	0x000000ff
        /*04e4*/ 	.word	0x00000000
        /*04e8*/ 	.short	0x010a
        /*04ea*/ 	.byte	0x04
	.zero		1


	//   ....[61]....
        /*04ec*/ 	.word	0x00004b30
        /*04f0*/ 	.word	0x00000000
        /*04f4*/ 	.word	0x00000000
        /*04f8*/ 	.short	0x010a
        /*04fa*/ 	.byte	0xff
	.zero		1


	//   ....[62]....
        /*04fc*/ 	.word	0x00004b70
        /*0500*/ 	.word	0x00000000
        /*0504*/ 	.word	0x00000000
        /*0508*/ 	.short	0x010a
        /*050a*/ 	.byte	0xff
	.zero		1


	//   ....[63]....
        /*050c*/ 	.word	0x00004be0
        /*0510*/ 	.word	0x000000ff
        /*0514*/ 	.word	0x00000000
        /*0518*/ 	.short	0x0101
        /*051a*/ 	.byte	0x04
	.zero		1


	//   ....[64]....
        /*051c*/ 	.word	0x00004c20
        /*0520*/ 	.word	0x000000ff
        /*0524*/ 	.word	0x000000e0
        /*0528*/ 	.short	0x010a
        /*052a*/ 	.byte	0x17
	.zero		1


	//   ....[65]....
        /*052c*/ 	.word	0x00004c80
        /*0530*/ 	.word	0x000000ff
        /*0534*/ 	.word	0x00000000
        /*0538*/ 	.short	0x0101
        /*053a*/ 	.byte	0x04
	.zero		1


	//   ....[66]....
        /*053c*/ 	.word	0x00005410
        /*0540*/ 	.word	0x000000ff
        /*0544*/ 	.word	0x000000b0
        /*0548*/ 	.short	0x010a
        /*054a*/ 	.byte	0x2a
	.zero		1


	//   ....[67]....
        /*054c*/ 	.word	0x000054b0
        /*0550*/ 	.word	0x000000ff
        /*0554*/ 	.word	0x00000000
        /*0558*/ 	.short	0x0101
        /*055a*/ 	.byte	0x3d
	.zero		1


	//   ....[68]....
        /*055c*/ 	.word	0x000059e0
        /*0560*/ 	.word	0x000000ff
        /*0564*/ 	.word	0x000000a8
        /*0568*/ 	.short	0x010a
        /*056a*/ 	.byte	0x2a
	.zero		1


	//   ....[69]....
        /*056c*/ 	.word	0x00005fd0
        /*0570*/ 	.word	0x000000ff
        /*0574*/ 	.word	0x00000080
        /*0578*/ 	.short	0x010a
        /*057a*/ 	.byte	0x2a
	.zero		1


	//   ....[70]....
        /*057c*/ 	.word	0x000061b0
        /*0580*/ 	.word	0x000000ff
        /*0584*/ 	.word	0x00000060
        /*0588*/ 	.short	0x010b
        /*058a*/ 	.byte	0x2a
	.zero		1


	//   ....[71]....
        /*058c*/ 	.word	0x000061c0
        /*0590*/ 	.word	0x000000ff
        /*0594*/ 	.word	0x00000000
        /*0598*/ 	.short	0x0101
        /*059a*/ 	.byte	0x42
	.zero		1


	//   ....[72]....
        /*059c*/ 	.word	0x000061d0
        /*05a0*/ 	.word	0x000000ff
        /*05a4*/ 	.word	0x00000088
        /*05a8*/ 	.short	0x010a
        /*05aa*/ 	.byte	0x2a
	.zero		1


	//   ....[73]....
        /*05ac*/ 	.word	0x00006390
        /*05b0*/ 	.word	0x000000ff
        /*05b4*/ 	.word	0x00000068
        /*05b8*/ 	.short	0x010b
        /*05ba*/ 	.byte	0x2a
	.zero		1


	//   ....[74]....
        /*05bc*/ 	.word	0x000063a0
        /*05c0*/ 	.word	0x000000ff
        /*05c4*/ 	.word	0x00000000
        /*05c8*/ 	.short	0x0101
        /*05ca*/ 	.byte	0x41
	.zero		1


	//   ....[75]....
        /*05cc*/ 	.word	0x000063b0
        /*05d0*/ 	.word	0x000000ff
        /*05d4*/ 	.word	0x00000090
        /*05d8*/ 	.short	0x010a
        /*05da*/ 	.byte	0x2a
	.zero		1


	//   ....[76]....
        /*05dc*/ 	.word	0x00006590
        /*05e0*/ 	.word	0x000000ff
        /*05e4*/ 	.word	0x00000070
        /*05e8*/ 	.short	0x010b
        /*05ea*/ 	.byte	0x2a
	.zero		1


	//   ....[77]....
        /*05ec*/ 	.word	0x000065a0
        /*05f0*/ 	.word	0x000000ff
        /*05f4*/ 	.word	0x00000000
        /*05f8*/ 	.short	0x0101
        /*05fa*/ 	.byte	0x40
	.zero		1


	//   ....[78]....
        /*05fc*/ 	.word	0x000065b0
        /*0600*/ 	.word	0x000000ff
        /*0604*/ 	.word	0x00000098
        /*0608*/ 	.short	0x010a
        /*060a*/ 	.byte	0x2a
	.zero		1


	//   ....[79]....
        /*060c*/ 	.word	0x000067c0
        /*0610*/ 	.word	0x000000ff
        /*0614*/ 	.word	0x00000078
        /*0618*/ 	.short	0x010b
        /*061a*/ 	.byte	0x2a
	.zero		1


	//   ....[80]....
        /*061c*/ 	.word	0x000067d0
        /*0620*/ 	.word	0x000000ff
        /*0624*/ 	.word	0x00000000
        /*0628*/ 	.short	0x0101
        /*062a*/ 	.byte	0x3f
	.zero		1


	//   ....[81]....
        /*062c*/ 	.word	0x00006820
        /*0630*/ 	.word	0x000000ff
        /*0634*/ 	.word	0x00000080
        /*0638*/ 	.short	0x010a
        /*063a*/ 	.byte	0x2a
	.zero		1


	//   ....[82]....
        /*063c*/ 	.word	0x00006840
        /*0640*/ 	.word	0x000000ff
        /*0644*/ 	.word	0x00000088
        /*0648*/ 	.short	0x010a
        /*064a*/ 	.byte	0x2a
	.zero		1


	//   ....[83]....
        /*064c*/ 	.word	0x00006860
        /*0650*/ 	.word	0x000000ff
        /*0654*/ 	.word	0x00000090
        /*0658*/ 	.short	0x010a
        /*065a*/ 	.byte	0x2a
	.zero		1


	//   ....[84]....
        /*065c*/ 	.word	0x000068a0
        /*0660*/ 	.word	0x00000000
        /*0664*/ 	.word	0x00000098
        /*0668*/ 	.short	0x010a
        /*066a*/ 	.byte	0xff
	.zero		1


	//   ....[85]....
        /*066c*/ 	.word	0x00006c40
        /*0670*/ 	.word	0x000000ff
        /*0674*/ 	.word	0x000000b0
        /*0678*/ 	.short	0x010a
        /*067a*/ 	.byte	0x32
	.zero		1


	//   ....[86]....
        /*067c*/ 	.word	0x00006db0
        /*0680*/ 	.word	0x000000ff
        /*0684*/ 	.word	0x00000000
        /*0688*/ 	.short	0x0101
        /*068a*/ 	.byte	0x04
	.zero		1


	//   ....[87]....
        /*068c*/ 	.word	0x00007f50
        /*0690*/ 	.word	0x000000ff
        /*0694*/ 	.word	0x00000060
        /*0698*/ 	.short	0x010a
        /*069a*/ 	.byte	0x32
	.zero		1


	//   ....[88]....
        /*069c*/ 	.word	0x00007f90
        /*06a0*/ 	.word	0x00000049
        /*06a4*/ 	.word	0x000000c0
        /*06a8*/ 	.short	0x010a
        /*06aa*/ 	.byte	0xff
	.zero		1


	//   ....[89]....
        /*06ac*/ 	.word	0x00008080
        /*06b0*/ 	.word	0x000000ff
        /*06b4*/ 	.word	0x00000060
        /*06b8*/ 	.short	0x010a
        /*06ba*/ 	.byte	0x32
	.zero		1


	//   ....[90]....
        /*06bc*/ 	.word	0x00008170
        /*06c0*/ 	.word	0x00000049
        /*06c4*/ 	.word	0x000000c0
        /*06c8*/ 	.short	0x010a
        /*06ca*/ 	.byte	0xff
	.zero		1


	//   ....[91]....
        /*06cc*/ 	.word	0x00008990
        /*06d0*/ 	.word	0x00000000
        /*06d4*/ 	.word	0x00000000
        /*06d8*/ 	.short	0x0101
        /*06da*/ 	.byte	0xff
	.zero		1


	//   ....[92]....
        /*06dc*/ 	.word	0x000089a0
        /*06e0*/ 	.word	0x00000002
        /*06e4*/ 	.word	0x00000060
        /*06e8*/ 	.short	0x010a
        /*06ea*/ 	.byte	0xff
	.zero		1


	//   ....[93]....
        /*06ec*/ 	.word	0x00008a80
        /*06f0*/ 	.word	0x00000002
        /*06f4*/ 	.word	0x00000060
        /*06f8*/ 	.short	0x010a
        /*06fa*/ 	.byte	0xff
	.zero		1


	//   ....[94]....
        /*06fc*/ 	.word	0x00009320
        /*0700*/ 	.word	0x00000000
        /*0704*/ 	.word	0x00000000
        /*0708*/ 	.short	0x0101
        /*070a*/ 	.byte	0xff
	.zero		1


	//   ....[95]....
        /*070c*/ 	.word	0x00009340
        /*0710*/ 	.word	0x00000006
        /*0714*/ 	.word	0x00000060
        /*0718*/ 	.short	0x010a
        /*071a*/ 	.byte	0xff
	.zero		1


	//   ....[96]....
        /*071c*/ 	.word	0x00009410
        /*0720*/ 	.word	0x00000006
        /*0724*/ 	.word	0x00000060
        /*0728*/ 	.short	0x010a
        /*072a*/ 	.byte	0xff
	.zero		1


	//   ....[97]....
        /*072c*/ 	.word	0x00009ca0
        /*0730*/ 	.word	0x0000000e
        /*0734*/ 	.word	0x00000000
        /*0738*/ 	.short	0x0101
        /*073a*/ 	.byte	0xff
	.zero		1


	//   ....[98]....
        /*073c*/ 	.word	0x00009cc0
        /*0740*/ 	.word	0x00000000
        /*0744*/ 	.word	0x00000060
        /*0748*/ 	.short	0x010a
        /*074a*/ 	.byte	0xff
	.zero		1


	//   ....[99]....
        /*074c*/ 	.word	0x00009d90
        /*0750*/ 	.word	0x00000000
        /*0754*/ 	.word	0x00000060
        /*0758*/ 	.short	0x010a
        /*075a*/ 	.byte	0xff
	.zero		1


	//   ....[100]....
        /*075c*/ 	.word	0x0000a0a0
        /*0760*/ 	.word	0x00000049
        /*0764*/ 	.word	0x00000000
        /*0768*/ 	.short	0x0101
        /*076a*/ 	.byte	0xff
	.zero		1


	//   ....[101]....
        /*076c*/ 	.word	0x0000a670
        /*0770*/ 	.word	0x00000000
        /*0774*/ 	.word	0x00000000
        /*0778*/ 	.short	0x0101
        /*077a*/ 	.byte	0xff
	.zero		1


	//   ....[102]....
        /*077c*/ 	.word	0x0000a900
        /*0780*/ 	.word	0x000000ff
        /*0784*/ 	.word	0x00000000
        /*0788*/ 	.short	0x0101
        /*078a*/ 	.byte	0x04
	.zero		1


	//   ....[103]....
        /*078c*/ 	.word	0x0000a930
        /*0790*/ 	.word	0x00000000
        /*0794*/ 	.word	0x00000030
        /*0798*/ 	.short	0x010a
        /*079a*/ 	.byte	0xff
	.zero		1


	//   ....[104]....
        /*079c*/ 	.word	0x0000a990
        /*07a0*/ 	.word	0x00000000
        /*07a4*/ 	.word	0x00000030
        /*07a8*/ 	.short	0x010a
        /*07aa*/ 	.byte	0xff
	.zero		1


	//   ....[105]....
        /*07ac*/ 	.word	0x0000a9f0
        /*07b0*/ 	.word	0x00000000
        /*07b4*/ 	.word	0x000000b0
        /*07b8*/ 	.short	0x010a
        /*07ba*/ 	.byte	0xff
	.zero		1


	//   ....[106]....
        /*07bc*/ 	.word	0x0000aa50
        /*07c0*/ 	.word	0x00000000
        /*07c4*/ 	.word	0x00000000
        /*07c8*/ 	.short	0x010a
        /*07ca*/ 	.byte	0xff
	.zero		1


	//   ....[107]....
        /*07cc*/ 	.word	0x0000aab0
        /*07d0*/ 	.word	0x00000000
        /*07d4*/ 	.word	0x00000000
        /*07d8*/ 	.short	0x010a
        /*07da*/ 	.byte	0xff
	.zero		1


	//   ....[108]....
        /*07dc*/ 	.word	0x0000ab10
        /*07e0*/ 	.word	0x00000000
        /*07e4*/ 	.word	0x00000000
        /*07e8*/ 	.short	0x010a
        /*07ea*/ 	.byte	0xff
	.zero		1


	//   ....[109]....
        /*07ec*/ 	.word	0x0000ab70
        /*07f0*/ 	.word	0x00000000
        /*07f4*/ 	.word	0x00000000
        /*07f8*/ 	.short	0x010a
        /*07fa*/ 	.byte	0xff
	.zero		1


	//   ....[110]....
        /*07fc*/ 	.word	0x0000abd0
        /*0800*/ 	.word	0x00000000
        /*0804*/ 	.word	0x00000000
        /*0808*/ 	.short	0x010a
        /*080a*/ 	.byte	0xff
	.zero		1


	//   ....[111]....
        /*080c*/ 	.word	0x0000ac30
        /*0810*/ 	.word	0x00000004
        /*0814*/ 	.word	0x000000b8
        /*0818*/ 	.short	0x010a
        /*081a*/ 	.byte	0xff
	.zero		1


	//   ....[112]....
        /*081c*/ 	.word	0x0000ac90
        /*0820*/ 	.word	0x00000004
        /*0824*/ 	.word	0x000000b0
        /*0828*/ 	.short	0x010a
        /*082a*/ 	.byte	0xff
	.zero		1


	//   ....[113]....
        /*082c*/ 	.word	0x0000acf0
        /*0830*/ 	.word	0x00000005
        /*0834*/ 	.word	0x00000008
        /*0838*/ 	.short	0x010a
        /*083a*/ 	.byte	0xff
	.zero		1


	//   ....[114]....
        /*083c*/ 	.word	0x0000ade0
        /*0840*/ 	.word	0x00000003
        /*0844*/ 	.word	0x00000008
        /*0848*/ 	.short	0x010a
        /*084a*/ 	.byte	0xff
	.zero		1


	//   ....[115]....
        /*084c*/ 	.word	0x0000ae40
        /*0850*/ 	.word	0x00000004
        /*0854*/ 	.word	0x000000b0
        /*0858*/ 	.short	0x010a
        /*085a*/ 	.byte	0xff
	.zero		1


	//   ....[116]....
        /*085c*/ 	.word	0x0000aea0
        /*0860*/ 	.word	0x00000004
        /*0864*/ 	.word	0x000000d0
        /*0868*/ 	.short	0x010a
        /*086a*/ 	.byte	0xff
	.zero		1


	//   ....[117]....
        /*086c*/ 	.word	0x0000af00
        /*0870*/ 	.word	0x00000004
        /*0874*/ 	.word	0x00000000
        /*0878*/ 	.short	0x010a
        /*087a*/ 	.byte	0xff
	.zero		1


	//   ....[118]....
        /*087c*/ 	.word	0x0000af60
        /*0880*/ 	.word	0x00000000
        /*0884*/ 	.word	0x00000000
        /*0888*/ 	.short	0x010a
        /*088a*/ 	.byte	0xff
	.zero		1


	//   ....[119]....
        /*088c*/ 	.word	0x0000afc0
        /*0890*/ 	.word	0x00000000
        /*0894*/ 	.word	0x000000e0
        /*0898*/ 	.short	0x010a
        /*089a*/ 	.byte	0xff
	.zero		1


	//   ....[120]....
        /*089c*/ 	.word	0x0000b020
        /*08a0*/ 	.word	0x00000000
        /*08a4*/ 	.word	0x000000b0
        /*08a8*/ 	.short	0x010a
        /*08aa*/ 	.byte	0xff
	.zero		1


	//   ....[121]....
        /*08ac*/ 	.word	0x0000b080
        /*08b0*/ 	.word	0x00000003
        /*08b4*/ 	.word	0x000000a8
        /*08b8*/ 	.short	0x010a
        /*08ba*/ 	.byte	0xff
	.zero		1


	//   ....[122]....
        /*08bc*/ 	.word	0x0000b0e0
        /*08c0*/ 	.word	0x00000000
        /*08c4*/ 	.word	0x00000080
        /*08c8*/ 	.short	0x010a
        /*08ca*/ 	.byte	0xff
	.zero		1


	//   ....[123]....
        /*08cc*/ 	.word	0x0000b140
        /*08d0*/ 	.word	0x00000000
        /*08d4*/ 	.word	0x00000088
        /*08d8*/ 	.short	0x010a
        /*08da*/ 	.byte	0xff
	.zero		1


	//   ....[124]....
        /*08dc*/ 	.word	0x0000b1a0
        /*08e0*/ 	.word	0x00000000
        /*08e4*/ 	.word	0x00000090
        /*08e8*/ 	.short	0x010a
        /*08ea*/ 	.byte	0xff
	.zero		1


	//   ....[125]....
        /*08ec*/ 	.word	0x0000b200
        /*08f0*/ 	.word	0x00000000
        /*08f4*/ 	.word	0x00000098
        /*08f8*/ 	.short	0x010a
        /*08fa*/ 	.byte	0xff
	.zero		1


	//   ....[126]....
        /*08fc*/ 	.word	0x0000b260
        /*0900*/ 	.word	0x00000000
        /*0904*/ 	.word	0x00000080
        /*0908*/ 	.short	0x010a
        /*090a*/ 	.byte	0xff
	.zero		1


	//   ....[127]....
        /*090c*/ 	.word	0x0000b2c0
        /*0910*/ 	.word	0x00000000
        /*0914*/ 	.word	0x00000088
        /*0918*/ 	.short	0x010a
        /*091a*/ 	.byte	0xff
	.zero		1


	//   ....[128]....
        /*091c*/ 	.word	0x0000b320
        /*0920*/ 	.word	0x00000000
        /*0924*/ 	.word	0x00000090
        /*0928*/ 	.short	0x010a
        /*092a*/ 	.byte	0xff
	.zero		1


	//   ....[129]....
        /*092c*/ 	.word	0x0000b380
        /*0930*/ 	.word	0x00000000
        /*0934*/ 	.word	0x000000b0
        /*0938*/ 	.short	0x010a
        /*093a*/ 	.byte	0xff
	.zero		1


	//   ....[130]....
        /*093c*/ 	.word	0x0000b3e0
        /*0940*/ 	.word	0x00000002
        /*0944*/ 	.word	0x00000060
        /*0948*/ 	.short	0x010a
        /*094a*/ 	.byte	0xff
	.zero		1


	//   ....[131]....
        /*094c*/ 	.word	0x0000b430
        /*0950*/ 	.word	0x00000049
        /*0954*/ 	.word	0x000000c0
        /*0958*/ 	.short	0x010a
        /*095a*/ 	.byte	0xff
	.zero		1


	//   ....[132]....
        /*095c*/ 	.word	0x0000b480
        /*0960*/ 	.word	0x00000002
        /*0964*/ 	.word	0x00000060
        /*0968*/ 	.short	0x010a
        /*096a*/ 	.byte	0xff
	.zero		1


	//   ....[133]....
        /*096c*/ 	.word	0x0000b4d0
        /*0970*/ 	.word	0x00000006
        /*0974*/ 	.word	0x00000060
        /*0978*/ 	.short	0x010a
        /*097a*/ 	.byte	0xff
	.zero		1


	//   ....[134]....
        /*097c*/ 	.word	0x0000b520
        /*0980*/ 	.word	0x00000000
        /*0984*/ 	.word	0x00000060
        /*0988*/ 	.short	0x010a
        /*098a*/ 	.byte	0xff
	.zero		1


	//----- nvinfo : EIATTR_NUM_MBARRIERS
	.align		4
.L_47:
        /*098c*/ 	.byte	0x03, 0x38
        /*098e*/ 	.short	0x001d


	//----- nvinfo : EIATTR_EXIT_INSTR_OFFSETS
	.align		4
        /*0990*/ 	.byte	0x04, 0x1c
        /*0992*/ 	.short	(.L_49 - .L_48)


	//   ....[0]....
.L_48:
        /*0994*/ 	.word	0x000036f0


	//   ....[1]....
        /*0998*/ 	.word	0x000039a0


	//   ....[2]....
        /*099c*/ 	.word	0x00003a00


	//   ....[3]....
        /*09a0*/ 	.word	0x00004eb0


	//   ....[4]....
        /*09a4*/ 	.word	0x000068d0


	//   ....[5]....
        /*09a8*/ 	.word	0x00006910


	//   ....[6]....
        /*09ac*/ 	.word	0x0000a7e0


	//   ....[7]....
        /*09b0*/ 	.word	0x0000a860


	//   ....[8]....
        /*09b4*/ 	.word	0x0000a890


	//   ....[9]....
        /*09b8*/ 	.word	0x0000a910


	//----- nvinfo : EIATTR_MAX_THREADS
	.align		4
.L_49:
        /*09bc*/ 	.byte	0x04, 0x05
        /*09be*/ 	.short	(.L_51 - .L_50)
.L_50:
        /*09c0*/ 	.word	0x00000100
        /*09c4*/ 	.word	0x00000001
        /*09c8*/ 	.word	0x00000001


	//----- nvinfo : EIATTR_CRS_STACK_SIZE
	.align		4
.L_51:
        /*09cc*/ 	.byte	0x04, 0x1e
        /*09ce*/ 	.short	(.L_53 - .L_52)
.L_52:
        /*09d0*/ 	.word	0x00000000


	//----- nvinfo : EIATTR_CBANK_PARAM_SIZE
	.align		4
.L_53:
        /*09d4*/ 	.byte	0x03, 0x19
        /*09d6*/ 	.short	0x0900


	//----- nvinfo : EIATTR_PARAM_CBANK
	.align		4
        /*09d8*/ 	.byte	0x04, 0x0a
        /*09da*/ 	.short	(.L_55 - .L_54)
	.align		4
.L_54:
        /*09dc*/ 	.word	index@(.nv.constant0._ZN7cutlass13device_kernelINS_4conv6kernel13ConvUniversalINS1_16ConvProblemShapeILNS1_8OperatorE2ELi3EEENS1_10collective14CollectiveConvINS1_47MainloopSm100TmaUmmaWarpSpecializedImplicitGemmILS5_2ELi6ELi3ELi1ELi2EN4cute5tupleIJNSA_1CILi2EEENSC_ILi1EEESE_EEEEENSB_IJNSC_ILi128EEENSB_IJSH_EEENSB_IJNSC_ILi64EEEEEEEEENS_10tfloat32_tESM_NSA_8TiledMMAINSA_8MMA_AtomIJNSA_23SM100_MMA_TF32_2x1SM_SSISM_SM_fLi128ELi128ELNSA_4UMMA5MajorE1ELSR_1ELNSQ_7ScaleInE0ELSS_0EEEEEENSA_6LayoutINSB_IJSE_SE_SE_EEENSB_IJNSC_ILi0EEESX_SX_EEEEENSB_IJNSA_10UnderscoreES10_S10_EEEEENS7_6detail27Sm100ImplicitGemmTileTraitsINSA_18SM100_TMA_2SM_LOADENSA_14ComposedLayoutINSA_7SwizzleILi2ELi5ELi2EEENSA_18smem_ptr_flag_bitsILi32EEENSV_INSB_IJNSC_ILi32EEENSC_ILi4EEEEEENSB_IJSE_S1B_EEEEEEEvEENS14_INSA_25SM100_TMA_2SM_LOAD_IM2COLES1G_vEEEENS_8epilogue10collective18CollectiveEpilogueINS1L_23Sm100TmaWarpSpecializedILi4ELi2ELi16ELb1ELb0EEEJNSB_IJSJ_SI_SK_EEENSB_IJNSV_ISJ_SE_EENSV_INSB_IJNSC_ILi16EEESD_EEENSB_IJSE_SJ_EEEEEEEESM_NSB_IJlNSB_IJSE_lllEEESX_EEESM_S1Y_NS1L_6fusion15FusionCallbacksIS1P_NS1Z_17LinearCombinationISM_fSM_fLNS_15FloatRoundStyleE2EEES1Q_S1W_JEEENSA_5SM1004TMEM4LOAD26SM100_TMEM_LOAD_32dp32b16xENSA_13SM90_TMA_LOADENS16_INS17_ILi2ELi4ELi3EEES1A_NSV_INSB_IJNSC_ILi8EEES1S_EEENSB_IJS1S_SE_EEEEEEENSA_39AutoVectorizingCopyWithAssumedAlignmentILi128EEENSA_14SM90_TMA_STOREES2F_S2H_S2H_EEEvvEEEEvNT_6ParamsE)
        /*09e0*/ 	.short	0x0380
        /*09e2*/ 	.short	0x0900


	//----- nvinfo : EIATTR_SW_WAR
	.align		4
.L_55:
        /*09e4*/ 	.byte	0x04, 0x36
        /*09e6*/ 	.short	(.L_57 - .L_56)
.L_56:
        /*09e8*/ 	.word	0x00000008
.L_57:


//--------------------- .nv.callgraph             --------------------------
	.section	.nv.callgraph,"",@"SHT_CUDA_CALLGRAPH"
	.align	4
	.sectionentsize	8
	.align		4
        /*0000*/ 	.word	0x00000000
	.align		4
        /*0004*/ 	.word	0xffffffff
	.align		4
        /*0008*/ 	.word	index@(_ZN7cutlass13device_kernelINS_4conv6kernel13ConvUniversalINS1_16ConvProblemShapeILNS1_8OperatorE2ELi3EEENS1_10collective14CollectiveConvINS1_47MainloopSm100TmaUmmaWarpSpecializedImplicitGemmILS5_2ELi6ELi3ELi1ELi2EN4cute5tupleIJNSA_1CILi2EEENSC_ILi1EEESE_EEEEENSB_IJNSC_ILi128EEENSB_IJSH_EEENSB_IJNSC_ILi64EEEEEEEEENS_10tfloat32_tESM_NSA_8TiledMMAINSA_8MMA_AtomIJNSA_23SM100_MMA_TF32_2x1SM_SSISM_SM_fLi128ELi128ELNSA_4UMMA5MajorE1ELSR_1ELNSQ_7ScaleInE0ELSS_0EEEEEENSA_6LayoutINSB_IJSE_SE_SE_EEENSB_IJNSC_ILi0EEESX_SX_EEEEENSB_IJNSA_10UnderscoreES10_S10_EEEEENS7_6detail27Sm100ImplicitGemmTileTraitsINSA_18SM100_TMA_2SM_LOADENSA_14ComposedLayoutINSA_7SwizzleILi2ELi5ELi2EEENSA_18smem_ptr_flag_bitsILi32EEENSV_INSB_IJNSC_ILi32EEENSC_ILi4EEEEEENSB_IJSE_S1B_EEEEEEEvEENS14_INSA_25SM100_TMA_2SM_LOAD_IM2COLES1G_vEEEENS_8epilogue10collective18CollectiveEpilogueINS1L_23Sm100TmaWarpSpecializedILi4ELi2ELi16ELb1ELb0EEEJNSB_IJSJ_SI_SK_EEENSB_IJNSV_ISJ_SE_EENSV_INSB_IJNSC_ILi16EEESD_EEENSB_IJSE_SJ_EEEEEEEESM_NSB_IJlNSB_IJSE_lllEEESX_EEESM_S1Y_NS1L_6fusion15FusionCallbacksIS1P_NS1Z_17LinearCombinationISM_fSM_fLNS_15FloatRoundStyleE2EEES1Q_S1W_JEEENSA_5SM1004TMEM4LOAD26SM100_TMEM_LOAD_32dp32b16xENSA_13SM90_TMA_LOADENS16_INS17_ILi2ELi4ELi3EEES1A_NSV_INSB_IJNSC_ILi8EEES1S_EEENSB_IJS1S_SE_EEEEEEENSA_39AutoVectorizingCopyWithAssumedAlignmentILi128EEENSA_14SM90_TMA_STOREES2F_S2H_S2H_EEEvvEEEEvNT_6ParamsE)
	.align		4
        /*000c*/ 	.word	index@(__assertfail)
	.align		4
        /*0010*/ 	.word	0x00000000
	.align		4
        /*0014*/ 	.word	0xfffffffe
	.align		4
        /*0018*/ 	.word	0x00000000
	.align		4
        /*001c*/ 	.word	0xfffffffd
	.align		4
        /*0020*/ 	.word	0x00000000
	.align		4
        /*0024*/ 	.word	0xfffffffc


//--------------------- .nv.constant4             --------------------------
	.section	.nv.constant4,"a",@progbits
	.align	8
	.align		8
.nv.constant4:
        /*0000*/ 	.dword	__assertfail
	.align		8
        /*0008*/ 	.dword	__unnamed_1
	.align		8
        /*0010*/ 	.dword	__unnamed_2
	.align		8
        /*0018*/ 	.dword	_ZN39_INTERNAL_5c0b6ec8_4_k_cu_e703e09b_49764cuda3std3__45__cpo5beginE
	.align		8
        /*0020*/ 	.dword	_ZN39_INTERNAL_5c0b6ec8_4_k_cu_e703e09b_49764cuda3std3__45__cpo3endE
	.align		8
        /*0028*/ 	.dword	_ZN39_INTERNAL_5c0b6ec8_4_k_cu_e703e09b_49764cuda3std3__45__cpo6cbeginE
	.align		8
        /*0030*/ 	.dword	_ZN39_INTERNAL_5c0b6ec8_4_k_cu_e703e09b_49764cuda3std3__45__cpo4cendE
	.align		8
        /*0038*/ 	.dword	_ZN39_INTERNAL_5c0b6ec8_4_k_cu_e703e09b_49764cuda3std3__441_GLOBAL__N__5c0b6ec8_4_k_cu_e703e09b_49766ignoreE
	.align		8
        /*0040*/ 	.dword	_ZN39_INTERNAL_5c0b6ec8_4_k_cu_e703e09b_49764cuda3std3__419piecewise_constructE
	.align		8
        /*0048*/ 	.dword	_ZN39_INTERNAL_5c0b6ec8_4_k_cu_e703e09b_49764cuda3std3__48in_placeE
	.align		8
        /*0050*/ 	.dword	_ZN39_INTERNAL_5c0b6ec8_4_k_cu_e703e09b_49764cuda3std6ranges3__45__cpo4swapE
	.align		8
        /*0058*/ 	.dword	_ZN39_INTERNAL_5c0b6ec8_4_k_cu_e703e09b_49764cuda3std6ranges3__45__cpo9iter_moveE
	.align		8
        /*0060*/ 	.dword	_ZN39_INTERNAL_5c0b6ec8_4_k_cu_e703e09b_49764cute7productE
	.align		8
        /*0068*/ 	.dword	_ZN39_INTERNAL_5c0b6ec8_4_k_cu_e703e09b_49764cute1_E
	.align		8
        /*0070*/ 	.dword	$str$27
	.align		8
        /*0078*/ 	.dword	$str$28
	.align		8
        /*0080*/ 	.dword	$str$29
	.align		8
        /*0088*/ 	.dword	$str$30


//--------------------- .text._ZN7cutlass13device_kernelINS_4conv6kernel13ConvUniversalINS1_16ConvProblemShapeILNS1_8OperatorE2ELi3EEENS1_10collective14CollectiveConvINS1_47MainloopSm100TmaUmmaWarpSpecializedImplicitGemmILS5_2ELi6ELi3ELi1ELi2EN4cute5tupleIJNSA_1CILi2EEENSC_ILi1EEESE_EEEEENSB_IJNSC_ILi128EEENSB_IJSH_EEENSB_IJNSC_ILi64EEEEEEEEENS_10tfloat32_tESM_NSA_8TiledMMAINSA_8MMA_AtomIJNSA_23SM100_MMA_TF32_2x1SM_SSISM_SM_fLi128ELi128ELNSA_4UMMA5MajorE1ELSR_1ELNSQ_7ScaleInE0ELSS_0EEEEEENSA_6LayoutINSB_IJSE_SE_SE_EEENSB_IJNSC_ILi0EEESX_SX_EEEEENSB_IJNSA_10UnderscoreES10_S10_EEEEENS7_6detail27Sm100ImplicitGemmTileTraitsINSA_18SM100_TMA_2SM_LOADENSA_14ComposedLayoutINSA_7SwizzleILi2ELi5ELi2EEENSA_18smem_ptr_flag_bitsILi32EEENSV_INSB_IJNSC_ILi32EEENSC_ILi4EEEEEENSB_IJSE_S1B_EEEEEEEvEENS14_INSA_25SM100_TMA_2SM_LOAD_IM2COLES1G_vEEEENS_8epilogue10collective18CollectiveEpilogueINS1L_23Sm100TmaWarpSpecializedILi4ELi2ELi16ELb1ELb0EEEJNSB_IJSJ_SI_SK_EEENSB_IJNSV_ISJ_SE_EENSV_INSB_IJNSC_ILi16EEESD_EEENSB_IJSE_SJ_EEEEEEEESM_NSB_IJlNSB_IJSE_lllEEESX_EEESM_S1Y_NS1L_6fusion15FusionCallbacksIS1P_NS1Z_17LinearCombinationISM_fSM_fLNS_15FloatRoundStyleE2EEES1Q_S1W_JEEENSA_5SM1004TMEM4LOAD26SM100_TMEM_LOAD_32dp32b16xENSA_13SM90_TMA_LOADENS16_INS17_ILi2ELi4ELi3EEES1A_NSV_INSB_IJNSC_ILi8EEES1S_EEENSB_IJS1S_SE_EEEEEEENSA_39AutoVectorizingCopyWithAssumedAlignmentILi128EEENSA_14SM90_TMA_STOREES2F_S2H_S2H_EEEvvEEEEvNT_6ParamsE --------------------------
	.section	.text._ZN7cutlass13device_kernelINS_4conv6kernel13ConvUniversalINS1_16ConvProblemShapeILNS1_8OperatorE2ELi3EEENS1_10collective14CollectiveConvINS1_47MainloopSm100TmaUmmaWarpSpecializedImplicitGemmILS5_2ELi6ELi3ELi1ELi2EN4cute5tupleIJNSA_1CILi2EEENSC_ILi1EEESE_EEEEENSB_IJNSC_ILi128EEENSB_IJSH_EEENSB_IJNSC_ILi64EEEEEEEEENS_10tfloat32_tESM_NSA_8TiledMMAINSA_8MMA_AtomIJNSA_23SM100_MMA_TF32_2x1SM_SSISM_SM_fLi128ELi128ELNSA_4UMMA5MajorE1ELSR_1ELNSQ_7ScaleInE0ELSS_0EEEEEENSA_6LayoutINSB_IJSE_SE_SE_EEENSB_IJNSC_ILi0EEESX_SX_EEEEENSB_IJNSA_10UnderscoreES10_S10_EEEEENS7_6detail27Sm100ImplicitGemmTileTraitsINSA_18SM100_TMA_2SM_LOADENSA_14ComposedLayoutINSA_7SwizzleILi2ELi5ELi2EEENSA_18smem_ptr_flag_bitsILi32EEENSV_INSB_IJNSC_ILi32EEENSC_ILi4EEEEEENSB_IJSE_S1B_EEEEEEEvEENS14_INSA_25SM100_TMA_2SM_LOAD_IM2COLES1G_vEEEENS_8epilogue10collective18CollectiveEpilogueINS1L_23Sm100TmaWarpSpecializedILi4ELi2ELi16ELb1ELb0EEEJNSB_IJSJ_SI_SK_EEENSB_IJNSV_ISJ_SE_EENSV_INSB_IJNSC_ILi16EEESD_EEENSB_IJSE_SJ_EEEEEEEESM_NSB_IJlNSB_IJSE_lllEEESX_EEESM_S1Y_NS1L_6fusion15FusionCallbacksIS1P_NS1Z_17LinearCombinationISM_fSM_fLNS_15FloatRoundStyleE2EEES1Q_S1W_JEEENSA_5SM1004TMEM4LOAD26SM100_TMEM_LOAD_32dp32b16xENSA_13SM90_TMA_LOADENS16_INS17_ILi2ELi4ELi3EEES1A_NSV_INSB_IJNSC_ILi8EEES1S_EEENSB_IJS1S_SE_EEEEEEENSA_39AutoVectorizingCopyWithAssumedAlignmentILi128EEENSA_14SM90_TMA_STOREES2F_S2H_S2H_EEEvvEEEEvNT_6ParamsE,"ax",@progbits
	.align	128
.text._ZN7cutlass13device_kernelINS_4conv6kernel13ConvUniversalINS1_16ConvProblemShapeILNS1_8OperatorE2ELi3EEENS1_10collective14CollectiveConvINS1_47MainloopSm100TmaUmmaWarpSpecializedImplicitGemmILS5_2ELi6ELi3ELi1ELi2EN4cute5tupleIJNSA_1CILi2EEENSC_ILi1EEESE_EEEEENSB_IJNSC_ILi128EEENSB_IJSH_EEENSB_IJNSC_ILi64EEEEEEEEENS_10tfloat32_tESM_NSA_8TiledMMAINSA_8MMA_AtomIJNSA_23SM100_MMA_TF32_2x1SM_SSISM_SM_fLi128ELi128ELNSA_4UMMA5MajorE1ELSR_1ELNSQ_7ScaleInE0ELSS_0EEEEEENSA_6LayoutINSB_IJSE_SE_SE_EEENSB_IJNSC_ILi0EEESX_SX_EEEEENSB_IJNSA_10UnderscoreES10_S10_EEEEENS7_6detail27Sm100ImplicitGemmTileTraitsINSA_18SM100_TMA_2SM_LOADENSA_14ComposedLayoutINSA_7SwizzleILi2ELi5ELi2EEENSA_18smem_ptr_flag_bitsILi32EEENSV_INSB_IJNSC_ILi32EEENSC_ILi4EEEEEENSB_IJSE_S1B_EEEEEEEvEENS14_INSA_25SM100_TMA_2SM_LOAD_IM2COLES1G_vEEEENS_8epilogue10collective18CollectiveEpilogueINS1L_23Sm100TmaWarpSpecializedILi4ELi2ELi16ELb1ELb0EEEJNSB_IJSJ_SI_SK_EEENSB_IJNSV_ISJ_SE_EENSV_INSB_IJNSC_ILi16EEESD_EEENSB_IJSE_SJ_EEEEEEEESM_NSB_IJlNSB_IJSE_lllEEESX_EEESM_S1Y_NS1L_6fusion15FusionCallbacksIS1P_NS1Z_17LinearCombinationISM_fSM_fLNS_15FloatRoundStyleE2EEES1Q_S1W_JEEENSA_5SM1004TMEM4LOAD26SM100_TMEM_LOAD_32dp32b16xENSA_13SM90_TMA_LOADENS16_INS17_ILi2ELi4ELi3EEES1A_NSV_INSB_IJNSC_ILi8EEES1S_EEENSB_IJS1S_SE_EEEEEEENSA_39AutoVectorizingCopyWithAssumedAlignmentILi128EEENSA_14SM90_TMA_STOREES2F_S2H_S2H_EEEvvEEEEvNT_6ParamsE:
        .type           _ZN7cutlass13device_kernelINS_4conv6kernel13ConvUniversalINS1_16ConvProblemShapeILNS1_8OperatorE2ELi3EEENS1_10collective14CollectiveConvINS1_47MainloopSm100TmaUmmaWarpSpecializedImplicitGemmILS5_2ELi6ELi3ELi1ELi2EN4cute5tupleIJNSA_1CILi2EEENSC_ILi1EEESE_EEEEENSB_IJNSC_ILi128EEENSB_IJSH_EEENSB_IJNSC_ILi64EEEEEEEEENS_10tfloat32_tESM_NSA_8TiledMMAINSA_8MMA_AtomIJNSA_23SM100_MMA_TF32_2x1SM_SSISM_SM_fLi128ELi128ELNSA_4UMMA5MajorE1ELSR_1ELNSQ_7ScaleInE0ELSS_0EEEEEENSA_6LayoutINSB_IJSE_SE_SE_EEENSB_IJNSC_ILi0EEESX_SX_EEEEENSB_IJNSA_10UnderscoreES10_S10_EEEEENS7_6detail27Sm100ImplicitGemmTileTraitsINSA_18SM100_TMA_2SM_LOADENSA_14ComposedLayoutINSA_7SwizzleILi2ELi5ELi2EEENSA_18smem_ptr_flag_bitsILi32EEENSV_INSB_IJNSC_ILi32EEENSC_ILi4EEEEEENSB_IJSE_S1B_EEEEEEEvEENS14_INSA_25SM100_TMA_2SM_LOAD_IM2COLES1G_vEEEENS_8epilogue10collective18CollectiveEpilogueINS1L_23Sm100TmaWarpSpecializedILi4ELi2ELi16ELb1ELb0EEEJNSB_IJSJ_SI_SK_EEENSB_IJNSV_ISJ_SE_EENSV_INSB_IJNSC_ILi16EEESD_EEENSB_IJSE_SJ_EEEEEEEESM_NSB_IJlNSB_IJSE_lllEEESX_EEESM_S1Y_NS1L_6fusion15FusionCallbacksIS1P_NS1Z_17LinearCombinationISM_fSM_fLNS_15FloatRoundStyleE2EEES1Q_S1W_JEEENSA_5SM1004TMEM4LOAD26SM100_TMEM_LOAD_32dp32b16xENSA_13SM90_TMA_LOADENS16_INS17_ILi2ELi4ELi3EEES1A_NSV_INSB_IJNSC_ILi8EEES1S_EEENSB_IJS1S_SE_EEEEEEENSA_39AutoVectorizingCopyWithAssumedAlignmentILi128EEENSA_14SM90_TMA_STOREES2F_S2H_S2H_EEEvvEEEEvNT_6ParamsE,@function
        .size           _ZN7cutlass13device_kernelINS_4conv6kernel13ConvUniversalINS1_16ConvProblemShapeILNS1_8OperatorE2ELi3EEENS1_10collective14CollectiveConvINS1_47MainloopSm100TmaUmmaWarpSpecializedImplicitGemmILS5_2ELi6ELi3ELi1ELi2EN4cute5tupleIJNSA_1CILi2EEENSC_ILi1EEESE_EEEEENSB_IJNSC_ILi128EEENSB_IJSH_EEENSB_IJNSC_ILi64EEEEEEEEENS_10tfloat32_tESM_NSA_8TiledMMAINSA_8MMA_AtomIJNSA_23SM100_MMA_TF32_2x1SM_SSISM_SM_fLi128ELi128ELNSA_4UMMA5MajorE1ELSR_1ELNSQ_7ScaleInE0ELSS_0EEEEEENSA_6LayoutINSB_IJSE_SE_SE_EEENSB_IJNSC_ILi0EEESX_SX_EEEEENSB_IJNSA_10UnderscoreES10_S10_EEEEENS7_6detail27Sm100ImplicitGemmTileTraitsINSA_18SM100_TMA_2SM_LOADENSA_14ComposedLayoutINSA_7SwizzleILi2ELi5ELi2EEENSA_18smem_ptr_flag_bitsILi32EEENSV_INSB_IJNSC_ILi32EEENSC_ILi4EEEEEENSB_IJSE_S1B_EEEEEEEvEENS14_INSA_25SM100_TMA_2SM_LOAD_IM2COLES1G_vEEEENS_8epilogue10collective18CollectiveEpilogueINS1L_23Sm100TmaWarpSpecializedILi4ELi2ELi16ELb1ELb0EEEJNSB_IJSJ_SI_SK_EEENSB_IJNSV_ISJ_SE_EENSV_INSB_IJNSC_ILi16EEESD_EEENSB_IJSE_SJ_EEEEEEEESM_NSB_IJlNSB_IJSE_lllEEESX_EEESM_S1Y_NS1L_6fusion15FusionCallbacksIS1P_NS1Z_17LinearCombinationISM_fSM_fLNS_15FloatRoundStyleE2EEES1Q_S1W_JEEENSA_5SM1004TMEM4LOAD26SM100_TMEM_LOAD_32dp32b16xENSA_13SM90_TMA_LOADENS16_INS17_ILi2ELi4ELi3EEES1A_NSV_INSB_IJNSC_ILi8EEES1S_EEENSB_IJS1S_SE_EEEEEEENSA_39AutoVectorizingCopyWithAssumedAlignmentILi128EEENSA_14SM90_TMA_STOREES2F_S2H_S2H_EEEvvEEEEvNT_6ParamsE,(.L_x_193 - _ZN7cutlass13device_kernelINS_4conv6kernel13ConvUniversalINS1_16ConvProblemShapeILNS1_8OperatorE2ELi3EEENS1_10collective14CollectiveConvINS1_47MainloopSm100TmaUmmaWarpSpecializedImplicitGemmILS5_2ELi6ELi3ELi1ELi2EN4cute5tupleIJNSA_1CILi2EEENSC_ILi1EEESE_EEEEENSB_IJNSC_ILi128EEENSB_IJSH_EEENSB_IJNSC_ILi64EEEEEEEEENS_10tfloat32_tESM_NSA_8TiledMMAINSA_8MMA_AtomIJNSA_23SM100_MMA_TF32_2x1SM_SSISM_SM_fLi128ELi128ELNSA_4UMMA5MajorE1ELSR_1ELNSQ_7ScaleInE0ELSS_0EEEEEENSA_6LayoutINSB_IJSE_SE_SE_EEENSB_IJNSC_ILi0EEESX_SX_EEEEENSB_IJNSA_10UnderscoreES10_S10_EEEEENS7_6detail27Sm100ImplicitGemmTileTraitsINSA_18SM100_TMA_2SM_LOADENSA_14ComposedLayoutINSA_7SwizzleILi2ELi5ELi2EEENSA_18smem_ptr_flag_bitsILi32EEENSV_INSB_IJNSC_ILi32EEENSC_ILi4EEEEEENSB_IJSE_S1B_EEEEEEEvEENS14_INSA_25SM100_TMA_2SM_LOAD_IM2COLES1G_vEEEENS_8epilogue10collective18CollectiveEpilogueINS1L_23Sm100TmaWarpSpecializedILi4ELi2ELi16ELb1ELb0EEEJNSB_IJSJ_SI_SK_EEENSB_IJNSV_ISJ_SE_EENSV_INSB_IJNSC_ILi16EEESD_EEENSB_IJSE_SJ_EEEEEEEESM_NSB_IJlNSB_IJSE_lllEEESX_EEESM_S1Y_NS1L_6fusion15FusionCallbacksIS1P_NS1Z_17LinearCombinationISM_fSM_fLNS_15FloatRoundStyleE2EEES1Q_S1W_JEEENSA_5SM1004TMEM4LOAD26SM100_TMEM_LOAD_32dp32b16xENSA_13SM90_TMA_LOADENS16_INS17_ILi2ELi4ELi3EEES1A_NSV_INSB_IJNSC_ILi8EEES1S_EEENSB_IJS1S_SE_EEEEEEENSA_39AutoVectorizingCopyWithAssumedAlignmentILi128EEENSA_14SM90_TMA_STOREES2F_S2H_S2H_EEEvvEEEEvNT_6ParamsE)
        .other          _ZN7cutlass13device_kernelINS_4conv6kernel13ConvUniversalINS1_16ConvProblemShapeILNS1_8OperatorE2ELi3EEENS1_10collective14CollectiveConvINS1_47MainloopSm100TmaUmmaWarpSpecializedImplicitGemmILS5_2ELi6ELi3ELi1ELi2EN4cute5tupleIJNSA_1CILi2EEENSC_ILi1EEESE_EEEEENSB_IJNSC_ILi128EEENSB_IJSH_EEENSB_IJNSC_ILi64EEEEEEEEENS_10tfloat32_tESM_NSA_8TiledMMAINSA_8MMA_AtomIJNSA_23SM100_MMA_TF32_2x1SM_SSISM_SM_fLi128ELi128ELNSA_4UMMA5MajorE1ELSR_1ELNSQ_7ScaleInE0ELSS_0EEEEEENSA_6LayoutINSB_IJSE_SE_SE_EEENSB_IJNSC_ILi0EEESX_SX_EEEEENSB_IJNSA_10UnderscoreES10_S10_EEEEENS7_6detail27Sm100ImplicitGemmTileTraitsINSA_18SM100_TMA_2SM_LOADENSA_14ComposedLayoutINSA_7SwizzleILi2ELi5ELi2EEENSA_18smem_ptr_flag_bitsILi32EEENSV_INSB_IJNSC_ILi32EEENSC_ILi4EEEEEENSB_IJSE_S1B_EEEEEEEvEENS14_INSA_25SM100_TMA_2SM_LOAD_IM2COLES1G_vEEEENS_8epilogue10collective18CollectiveEpilogueINS1L_23Sm100TmaWarpSpecializedILi4ELi2ELi16ELb1ELb0EEEJNSB_IJSJ_SI_SK_EEENSB_IJNSV_ISJ_SE_EENSV_INSB_IJNSC_ILi16EEESD_EEENSB_IJSE_SJ_EEEEEEEESM_NSB_IJlNSB_IJSE_lllEEESX_EEESM_S1Y_NS1L_6fusion15FusionCallbacksIS1P_NS1Z_17LinearCombinationISM_fSM_fLNS_15FloatRoundStyleE2EEES1Q_S1W_JEEENSA_5SM1004TMEM4LOAD26SM100_TMEM_LOAD_32dp32b16xENSA_13SM90_TMA_LOADENS16_INS17_ILi2ELi4ELi3EEES1A_NSV_INSB_IJNSC_ILi8EEES1S_EEENSB_IJS1S_SE_EEEEEEENSA_39AutoVectorizingCopyWithAssumedAlignmentILi128EEENSA_14SM90_TMA_STOREES2F_S2H_S2H_EEEvvEEEEvNT_6ParamsE,@"STO_CUDA_ENTRY STV_DEFAULT"
_ZN7cutlass13device_kernelINS_4conv6kernel13ConvUniversalINS1_16ConvProblemShapeILNS1_8OperatorE2ELi3EEENS1_10collective14CollectiveConvINS1_47MainloopSm100TmaUmmaWarpSpecializedImplicitGemmILS5_2ELi6ELi3ELi1ELi2EN4cute5tupleIJNSA_1CILi2EEENSC_ILi1EEESE_EEEEENSB_IJNSC_ILi128EEENSB_IJSH_EEENSB_IJNSC_ILi64EEEEEEEEENS_10tfloat32_tESM_NSA_8TiledMMAINSA_8MMA_AtomIJNSA_23SM100_MMA_TF32_2x1SM_SSISM_SM_fLi128ELi128ELNSA_4UMMA5MajorE1ELSR_1ELNSQ_7ScaleInE0ELSS_0EEEEEENSA_6LayoutINSB_IJSE_SE_SE_EEENSB_IJNSC_ILi0EEESX_SX_EEEEENSB_IJNSA_10UnderscoreES10_S10_EEEEENS7_6detail27Sm100ImplicitGemmTileTraitsINSA_18SM100_TMA_2SM_LOADENSA_14ComposedLayoutINSA_7SwizzleILi2ELi5ELi2EEENSA_18smem_ptr_flag_bitsILi32EEENSV_INSB_IJNSC_ILi32EEENSC_ILi4EEEEEENSB_IJSE_S1B_EEEEEEEvEENS14_INSA_25SM100_TMA_2SM_LOAD_IM2COLES1G_vEEEENS_8epilogue10collective18CollectiveEpilogueINS1L_23Sm100TmaWarpSpecializedILi4ELi2ELi16ELb1ELb0EEEJNSB_IJSJ_SI_SK_EEENSB_IJNSV_ISJ_SE_EENSV_INSB_IJNSC_ILi16EEESD_EEENSB_IJSE_SJ_EEEEEEEESM_NSB_IJlNSB_IJSE_lllEEESX_EEESM_S1Y_NS1L_6fusion15FusionCallbacksIS1P_NS1Z_17LinearCombinationISM_fSM_fLNS_15FloatRoundStyleE2EEES1Q_S1W_JEEENSA_5SM1004TMEM4LOAD26SM100_TMEM_LOAD_32dp32b16xENSA_13SM90_TMA_LOADENS16_INS17_ILi2ELi4ELi3EEES1A_NSV_INSB_IJNSC_ILi8EEES1S_EEENSB_IJS1S_SE_EEEEEEENSA_39AutoVectorizingCopyWithAssumedAlignmentILi128EEENSA_14SM90_TMA_STOREES2F_S2H_S2H_EEEvvEEEEvNT_6ParamsE:
[----:B------:R-:W1:Y:S01]  /*0000*/  LDC R1, c[0x0][0x37c] ;  /* 0x0000df00ff017b82 */ /* 0x000e620000000800 */
[----:B------:R-:W2:Y:S01]  /*0010*/  S2R R64, SR_TID.X ;  /* 0x0000000000407919 */ /* 0x000ea20000002100 */
[----:B------:R-:W3:Y:S06]  /*0020*/  LDCU.64 UR8, c[0x0][0x990] ;  /* 0x00013200ff0877ac */ /* 0x000eec0008000a00 */
[----:B------:R-:W4:Y:S01]  /*0030*/  S2UR UR4, SR_CgaCtaId ;  /* 0x00000000000479c3 */ /* 0x000f220000008800 */
[----:B-1----:R-:W-:Y:S01]  /*0040*/  VIADD R1, R1, 0xfffffff8 ;  /* 0xfffffff801017836 */ /* 0x002fe20000000000 */
[----:B------:R-:W-:-:S02]  /*0050*/  PRMT R52, RZ, 0x7610, R52 ;  /* 0x00007610ff347816 */ /* 0x000fc40000000034 */
[----:B------:R-:W-:Y:S02]  /*0060*/  ELECT P1, URZ, PT ;  /* 0x0000000000ff782f */ /* 0x000fe40003820000 */
[----:B------:R-:W-:Y:S01]  /*0070*/  R2UR UR49, R1 ;  /* 0x00000000013172ca */ /* 0x000fe200000e0000 */
[----:B---3--:R-:W-:-:S04]  /*0080*/  UISETP.NE.U32.AND UP0, UPT, UR8, URZ, UPT ;  /* 0x000000ff0800728c */ /* 0x008fc8000bf05070 */
[----:B------:R-:W-:Y:S02]  /*0090*/  UISETP.NE.AND.EX UP0, UPT, UR9, URZ, UPT, UP0 ;  /* 0x000000ff0900728c */ /* 0x000fe4000bf05300 */
[----:B----4-:R-:W-:Y:S02]  /*00a0*/  ULOP3.LUT UR51, UR4, 0x1, URZ, 0xc0, !UPT ;  /* 0x0000000104337892 */ /* 0x010fe4000f8ec0ff */
[----:B------:R-:W-:Y:S01]  /*00b0*/  ULOP3.LUT UR50, UR4, 0x1, URZ, 0x3c, !UPT ;  /* 0x0000000104327892 */ /* 0x000fe2000f8e3cff */
[----:B--2---:R-:W-:-:S05]  /*00c0*/  SHF.R.U32.HI R53, RZ, 0x5, R64 ;  /* 0x00000005ff357819 */ /* 0x004fca0000011640 */
[----:B------:R-:W1:Y:S02]  /*00d0*/  SHFL.IDX PT, R0, R53, RZ, 0x1f ;  /* 0x00001fff35007589 */ /* 0x000e6400000e0000 */
[----:B-1----:R-:W-:Y:S01]  /*00e0*/  R2UR UR18, R0 ;  /* 0x00000000001272ca */ /* 0x002fe200000e0000 */
[----:B------:R-:W-:-:S14]  /*00f0*/  BRA.U UP0, `(.L_x_0) ;  /* 0x0000000100307547 */ /* 0x000fdc000b800000 */
[----:B------:R-:W1:Y:S02]  /*0100*/  LDCU.64 UR4, c[0x0][0x988] ;  /* 0x00013100ff0477ac */ /* 0x000e640008000a00 */
[----:B-1----:R-:W-:-:S04]  /*0110*/  UISETP.NE.U32.AND UP0, UPT, UR4, URZ, UPT ;  /* 0x000000ff0400728c */ /* 0x002fc8000bf05070 */
[----:B------:R-:W-:-:S09]  /*0120*/  UISETP.NE.AND.EX UP0, UPT, UR5, URZ, UPT, UP0 ;  /* 0x000000ff0500728c */ /* 0x000fd2000bf05300 */
[----:B------:R-:W-:Y:S05]  /*0130*/  BRA.U !UP0, `(.L_x_1) ;  /* 0x0000000108147547 */ /* 0x000fea000b800000 */
[----:B------:R-:W1:Y:S01]  /*0140*/  LDC.64 R2, c[0x0][0x988] ;  /* 0x00026200ff027b82 */ /* 0x000e620000000a00 */
[----:B------:R-:W1:Y:S02]  /*0150*/  LDCU.64 UR4, c[0x0][0x358] ;  /* 0x00006b00ff0477ac */ /* 0x000e640008000a00 */
[----:B-1----:R1:W5:Y:S01]  /*0160*/  LDG.E R27, desc[UR4][R2.64] ;  /* 0x00000004021b7981 */ /* 0x002362000c1e1900 */
[----:B------:R-:W-:Y:S01]  /*0170*/  HFMA2 R52, -RZ, RZ, 0, 5.9604644775390625e-08 ;  /* 0x00000001ff347431 */ /* 0x000fe200000001ff */
[----:B------:R-:W-:Y:S05]  /*0180*/  BRA `(.L_x_0) ;  /* 0x00000000000c7947 */ /* 0x000fea0003800000 */
.L_x_1:
[----:B------:R-:W1:Y:S01]  /*0190*/  LDCU UR4, c[0x0][0x980] ;  /* 0x00013000ff0477ac */ /* 0x000e620008000800 */
[----:B------:R-:W-:Y:S01]  /*01a0*/  HFMA2 R52, -RZ, RZ, 0, 5.9604644775390625e-08 ;  /* 0x00000001ff347431 */ /* 0x000fe200000001ff */
[----:B-1----:R-:W-:-:S07]  /*01b0*/  MOV R27, UR4 ;  /* 0x00000004001b7c02 */ /* 0x002fce0008000f00 */
.L_x_0:
[----:B------:R-:W2:Y:S02]  /*01c0*/  LDCU.64 UR4, c[0x0][0x9b0] ;  /* 0x00013600ff0477ac */ /* 0x000ea40008000a00 */
[----:B--2---:R-:W-:-:S04]  /*01d0*/  UISETP.NE.U32.AND UP0, UPT, UR4, URZ, UPT ;  /* 0x000000ff0400728c */ /* 0x004fc8000bf05070 */
[----:B------:R-:W-:-:S09]  /*01e0*/  UISETP.NE.AND.EX UP0, UPT, UR5, URZ, UPT, UP0 ;  /* 0x000000ff0500728c */ /* 0x000fd2000bf05300 */
[----:B------:R-:W-:Y:S05]  /*01f0*/  BRA.U UP0, `(.L_x_2) ;  /* 0x0000000100287547 */ /* 0x000fea000b800000 */
[----:B------:R-:W2:Y:S02]  /*0200*/  LDCU.64 UR4, c[0x0][0x9a8] ;  /* 0x00013500ff0477ac */ /* 0x000ea40008000a00 */
[----:B--2---:R-:W-:-:S04]  /*0210*/  UISETP.NE.U32.AND UP0, UPT, UR4, URZ, UPT ;  /* 0x000000ff0400728c */ /* 0x004fc8000bf05070 */
[----:B------:R-:W-:-:S09]  /*0220*/  UISETP.NE.AND.EX UP0, UPT, UR5, URZ, UPT, UP0 ;  /* 0x000000ff0500728c */ /* 0x000fd2000bf05300 */
[----:B------:R-:W-:Y:S05]  /*0230*/  BRA.U !UP0, `(.L_x_3) ;  /* 0x0000000108107547 */ /* 0x000fea000b800000 */
[----:B------:R-:W2:Y:S01]  /*0240*/  LDC.64 R24, c[0x0][0x9a8] ;  /* 0x00026a00ff187b82 */ /* 0x000ea20000000a00 */
[----:B------:R-:W2:Y:S02]  /*0250*/  LDCU.64 UR4, c[0x0][0x358] ;  /* 0x00006b00ff0477ac */ /* 0x000ea40008000a00 */
[----:B--2---:R2:W5:Y:S01]  /*0260*/  LDG.E R24, desc[UR4][R24.64] ;  /* 0x0000000418187981 */ /* 0x004562000c1e1900 */
[----:B------:R-:W-:Y:S05]  /*0270*/  BRA `(.L_x_2) ;  /* 0x0000000000087947 */ /* 0x000fea0003800000 */
.L_x_3:
[----:B------:R-:W2:Y:S02]  /*0280*/  LDCU UR4, c[0x0][0x9a0] ;  /* 0x00013400ff0477ac */ /* 0x000ea40008000800 */
[----:B--2---:R-:W-:Y:S02]  /*0290*/  MOV R24, UR4 ;  /* 0x0000000400187c02 */ /* 0x004fe40008000f00 */
.L_x_2:
[----:B------:R-:W-:Y:S01]  /*02a0*/  IMAD.U32 R0, RZ, RZ, UR18 ;  /* 0x00000012ff007e24 */ /* 0x000fe2000f8e00ff */
[----:B------:R-:W-:Y:S04]  /*02b0*/  BSSY.RECONVERGENT B0, `(.L_x_4) ;  /* 0x000000c000007945 */ /* 0x000fe80003800200 */
[C---:B------:R-:W-:Y:S02]  /*02c0*/  ISETP.NE.OR P2, PT, R0.reuse, 0x1, !P1 ;  /* 0x000000010000780c */ /* 0x040fe40004f45670 */
[----:B------:R-:W-:-:S11]  /*02d0*/  ISETP.NE.OR P0, PT, R0, 0x3, !P1 ;  /* 0x000000030000780c */ /* 0x000fd60004f05670 */
[----:B------:R-:W-:Y:S05]  /*02e0*/  @P2 BRA `(.L_x_5) ;  /* 0x0000000000202947 */ /* 0x000fea0003800000 */
[----:B------:R-:W3:Y:S02]  /*02f0*/  LDCU.64 UR4, c[0x0][0x348] ;  /* 0x00006900ff0477ac */ /* 0x000ee40008000a00 */
[----:B---3--:R-:W-:Y:S02]  /*0300*/  UIADD3 UR6, UP1, UPT, UR4, 0x80, URZ ;  /* 0x0000008004067890 */ /* 0x008fe4000ff3e0ff */
[----:B------:R-:W-:Y:S02]  /*0310*/  UIADD3 UR4, UP0, UPT, UR4, 0x180, URZ ;  /* 0x0000018004047890 */ /* 0x000fe4000ff1e0ff */
[----:B------:R-:W-:Y:S02]  /*0320*/  UIADD3.X UR7, UPT, UPT, URZ, UR5, URZ, UP1, !UPT ;  /* 0x00000005ff077290 */ /* 0x000fe40008ffe4ff */
[----:B------:R-:W-:-:S07]  /*0330*/  UIADD3.X UR5, UPT, UPT, URZ, UR5, URZ, UP0, !UPT ;  /* 0x00000005ff057290 */ /* 0x000fce00087fe4ff */
[----:B------:R3:W-:Y:S02]  /*0340*/  UTMACCTL.PF [UR6] ;  /* 0x00000000060079b9 */ /* 0x0007e40008040000 */
[----:B------:R3:W-:Y:S02]  /*0350*/  UTMACCTL.PF [UR4] ;  /* 0x00000000040079b9 */ /* 0x0007e40008040000 */
[----:B---3--:R-:W-:Y:S01]  /*0360*/  NOP ;  /* 0x0000000000007918 */ /* 0x008fe20000000000 */
.L_x_5:
[----:B------:R-:W-:Y:S05]  /*0370*/  BSYNC.RECONVERGENT B0 ;  /* 0x0000000000007941 */ /* 0x000fea0003800200 */
.L_x_4:
[----:B------:R-:W-:Y:S04]  /*0380*/  BSSY.RECONVERGENT B0, `(.L_x_6) ;  /* 0x000000a000007945 */ /* 0x000fe80003800200 */
        /* <DEDUP_REMOVED lines=9> */
.L_x_7:
[----:B------:R-:W-:Y:S05]  /*0420*/  BSYNC.RECONVERGENT B0 ;  /* 0x0000000000007941 */ /* 0x000fea0003800200 */
.L_x_6:
[----:B------:R-:W3:Y:S01]  /*0430*/  LDCU.64 UR4, c[0x0][0x988] ;  /* 0x00013100ff0477ac */ /* 0x000ee20008000a00 */
[----:B------:R-:W-:Y:S02]  /*0440*/  UISETP.EQ.U32.AND UP2, UPT, UR8, URZ, UPT ;  /* 0x000000ff0800728c */ /* 0x000fe4000bf42070 */
[----:B------:R-:W-:Y:S02]  /*0450*/  UPLOP3.LUT UP3, UPT, UPT, UPT, UPT, 0x80, 0x8 ;  /* 0x000000000008789c */ /* 0x000fe40003f6f070 */
[----:B---3--:R-:W-:-:S04]  /*0460*/  UISETP.NE.U32.AND UP0, UPT, UR4, URZ, UPT ;  /* 0x000000ff0400728c */ /* 0x008fc8000bf05070 */
[----:B------:R-:W-:-:S04]  /*0470*/  UISETP.NE.AND.EX UP1, UPT, UR5, URZ, UPT, UP0 ;  /* 0x000000ff0500728c */ /* 0x000fc8000bf25300 */
[----:B------:R-:W-:-:S04]  /*0480*/  UISETP.EQ.OR.EX UP4, UPT, UR9, URZ, !UP1, UP2 ;  /* 0x000000ff0900728c */ /* 0x000fc8000cf82720 */
[----:B------:R-:W-:-:S06]  /*0490*/  UP2UR UR4, UPR, URZ, 0x10 ;  /* 0x00000010ff047883 */ /* 0x000fcc0008000000 */
[----:B------:R-:W-:Y:S01]  /*04a0*/  MOV R56, UR4 ;  /* 0x0000000400387c02 */ /* 0x000fe20008000f00 */
[----:B------:R-:W-:Y:S06]  /*04b0*/  BRA.U !UP4, `(.L_x_8) ;  /* 0x000000010c207547 */ /* 0x000fec000b800000 */
[----:B------:R-:W-:Y:S01]  /*04c0*/  UISETP.NE.U32.AND UP0, UPT, UR8, URZ, UPT ;  /* 0x000000ff0800728c */ /* 0x000fe2000bf05070 */
[----:B-----5:R-:W-:Y:S01]  /*04d0*/  FSETP.NEU.AND P0, PT, R27, RZ, PT ;  /* 0x000000ff1b00720b */ /* 0x020fe20003f0d000 */
[----:B------:R-:W-:Y:S02]  /*04e0*/  USEL UR4, URZ, 0xffffffff, UP1 ;  /* 0xffffffffff047887 */ /* 0x000fe40008800000 */
[----:B------:R-:W-:-:S10]  /*04f0*/  UISETP.NE.AND.EX UP2, UPT, UR9, URZ, UPT, UP0 ;  /* 0x000000ff0900728c */ /* 0x000fd4000bf45300 */
[----:B------:R-:W-:Y:S01]  /*0500*/  VOTEU.ANY UP0, P0 ;  /* 0x0000000000ff7886 */ /* 0x000fe20000000100 */
[----:B------:R-:W-:-:S04]  /*0510*/  @!UP2 USEL UR4, URZ, 0xffffffff, UP0 ;  /* 0xffffffffff04a887 */ /* 0x000fc80008000000 */
[----:B------:R-:W-:-:S04]  /*0520*/  ULOP3.LUT UR4, UR4, 0x1, URZ, 0xc0, !UPT ;  /* 0x0000000104047892 */ /* 0x000fc8000f8ec0ff */
[----:B------:R-:W-:-:S11]  /*0530*/  UISETP.NE.U32.AND UP3, UPT, UR4, 0x1, UPT ;  /* 0x000000010400788c */ /* 0x000fd6000bf65070 */
.L_x_8:
[----:B------:R-:W3:Y:S01]  /*0540*/  SHFL.IDX PT, R0, R53, RZ, 0x1f ;  /* 0x00001fff35007589 */ /* 0x000ee200000e0000 */
[----:B------:R-:W-:Y:S02]  /*0550*/  UISETP.NE.AND UP5, UPT, UR18, 0x2, UPT ;  /* 0x000000021200788c */ /* 0x000fe4000bfa5270 */
[----:B------:R-:W-:Y:S02]  /*0560*/  UISETP.NE.AND UP0, UPT, UR18, 0x2, UPT ;  /* 0x000000021200788c */ /* 0x000fe4000bf05270 */
[----:B------:R-:W-:Y:S02]  /*0570*/  UISETP.NE.OR UP2, UPT, UR51, URZ, UP5 ;  /* 0x000000ff3300728c */ /* 0x000fe4000af45670 */
[----:B------:R-:W-:-:S04]  /*0580*/  USEL UR69, URZ, 0x1, UP0 ;  /* 0x00000001ff457887 */ /* 0x000fc80008000000 */
[----:B------:R-:W-:Y:S02]  /*0590*/  PLOP3.LUT P3, PT, P1, PT, UP2, 0xae, 0xea ;  /* 0x0000000000ea781c */ /* 0x000fe40000f6f52e */
[----:B---3--:R-:W-:-:S13]  /*05a0*/  ISETP.NE.AND P0, PT, R0, RZ, PT ;  /* 0x000000ff0000720c */ /* 0x008fda0003f05270 */
[----:B------:R-:W-:Y:S05]  /*05b0*/  @P0 BRA `(.L_x_9) ;  /* 0x0000000000580947 */ /* 0x000fea0003800000 */
[----:B------:R-:W3:Y:S01]  /*05c0*/  S2UR UR5, SR_CgaCtaId ;  /* 0x00000000000579c3 */ /* 0x000ee20000008800 */
[----:B------:R-:W-:Y:S01]  /*05d0*/  UMOV UR4, 0x400 ;  /* 0x0000040000047882 */ /* 0x000fe20000000000 */
[----:B------:R-:W-:Y:S01]  /*05e0*/  UMOV UR6, 0x1 ;  /* 0x0000000100067882 */ /* 0x000fe20000000000 */
[----:B------:R-:W-:Y:S01]  /*05f0*/  ELECT P0, URZ, PT ;  /* 0x0000000000ff782f */ /* 0x000fe20003800000 */
[----:B------:R-:W-:-:S04]  /*0600*/  UIADD3 UR6, UPT, UPT, -UR6, 0x100000, URZ ;  /* 0x0010000006067890 */ /* 0x000fc8000fffe1ff */
[----:B------:R-:W-:Y:S02]  /*0610*/  USHF.L.U32 UR7, UR6, 0xb, URZ ;  /* 0x0000000b06077899 */ /* 0x000fe400080006ff */
[----:B------:R-:W-:Y:S02]  /*0620*/  USHF.L.U32 UR6, UR6, 0x1, URZ ;  /* 0x0000000106067899 */ /* 0x000fe400080006ff */
[----:B---3--:R-:W-:Y:S01]  /*0630*/  ULEA UR4, UR5, UR4, 0x18 ;  /* 0x0000000405047291 */ /* 0x008fe2000f8ec0ff */
[----:B------:R-:W3:Y:S11]  /*0640*/  FENCE.VIEW.ASYNC.S ;  /* 0x00000000000073c6 */ /* 0x000ef60000000000 */
[----:B---3--:R3:W4:Y:S01]  /*0650*/  SYNCS.EXCH.64 URZ, [UR4], UR6 ;  /* 0x0000000604ff75b2 */ /* 0x0087220008000100 */
[----:B------:R3:W1:Y:S01]  /*0660*/  SYNCS.EXCH.64 URZ, [UR4+0x30], UR6 ;  /* 0x0000300604ff75b2 */ /* 0x0006620008000100 */
        /* <DEDUP_REMOVED lines=10> */
[----:B------:R-:W-:Y:S01]  /*0710*/  NOP ;  /* 0x0000000000007918 */ /* 0x000fe20000000000 */
.L_x_9:
[----:B------:R-:W2:Y:S01]  /*0720*/  SHFL.IDX PT, R0, R53, RZ, 0x1f ;  /* 0x00001fff35007589 */ /* 0x000ea200000e0000 */
[----:B------:R-:W-:Y:S01]  /*0730*/  NOP ;  /* 0x0000000000007918 */ /* 0x000fe20000000000 */
[----:B--2---:R-:W-:-:S13]  /*0740*/  ISETP.NE.AND P0, PT, R0, 0x1, PT ;  /* 0x000000010000780c */ /* 0x004fda0003f05270 */
[----:B------:R-:W-:Y:S05]  /*0750*/  @P0 BRA `(.L_x_10) ;  /* 0x0000000000580947 */ /* 0x000fea0003800000 */
[----:B------:R-:W2:Y:S01]  /*0760*/  S2UR UR5, SR_CgaCtaId ;  /* 0x00000000000579c3 */ /* 0x000ea20000008800 */
[----:B---3--:R-:W-:Y:S01]  /*0770*/  UMOV UR4, 0x400 ;  /* 0x0000040000047882 */ /* 0x008fe20000000000 */
[----:B------:R-:W-:Y:S01]  /*0780*/  UMOV UR8, 0x20 ;  /* 0x0000002000087882 */ /* 0x000fe20000000000 */
[----:B------:R-:W-:Y:S01]  /*0790*/  UMOV UR6, 0x80 ;  /* 0x0000008000067882 */ /* 0x000fe20000000000 */
[----:B------:R-:W-:-:S04]  /*07a0*/  UIADD3 UR8, UPT, UPT, -UR8, 0x100000, URZ ;  /* 0x0010000008087890 */ /* 0x000fc8000fffe1ff */
[----:B------:R-:W-:Y:S02]  /*07b0*/  USHF.L.U32 UR9, UR8, 0xb, URZ ;  /* 0x0000000b08097899 */ /* 0x000fe400080006ff */
[----:B------:R-:W-:Y:S02]  /*07c0*/  USHF.L.U32 UR8, UR8, 0x1, URZ ;  /* 0x0000000108087899 */ /* 0x000fe400080006ff */
[----:B------:R-:W-:-:S04]  /*07d0*/  UIADD3 UR6, UPT, UPT, -UR6, 0x100000, URZ ;  /* 0x0010000006067890 */ /* 0x000fc8000fffe1ff */
[----:B------:R-:W-:Y:S02]  /*07e0*/  USHF.L.U32 UR7, UR6, 0xb, URZ ;  /* 0x0000000b06077899 */ /* 0x000fe400080006ff */
[----:B------:R-:W-:Y:S01]  /*07f0*/  USHF.L.U32 UR6, UR6, 0x1, URZ ;  /* 0x0000000106067899 */ /* 0x000fe200080006ff */
[----:B------:R-:W-:Y:S01]  /*0800*/  ELECT P0, URZ, PT ;  /* 0x0000000000ff782f */ /* 0x000fe20003800000 */
[----:B--2---:R-:W-:Y:S01]  /*0810*/  ULEA UR4, UR5, UR4, 0x18 ;  /* 0x0000000405047291 */ /* 0x004fe2000f8ec0ff */
[----:B------:R-:W2:Y:S11]  /*0820*/  FENCE.VIEW.ASYNC.S ;  /* 0x00000000000073c6 */ /* 0x000eb60000000000 */
[----:B--2---:R2:W3:Y:S01]  /*0830*/  SYNCS.EXCH.64 URZ, [UR4+0x60], UR8 ;  /* 0x0000600804ff75b2 */ /* 0x0044e20008000100 */
        /* <DEDUP_REMOVED lines=8> */
.L_x_10:
[----:B------:R-:W4:Y:S01]  /*08c0*/  SHFL.IDX PT, R0, R53, RZ, 0x1f ;  /* 0x00001fff35007589 */ /* 0x000f2200000e0000 */
[----:B------:R-:W-:Y:S01]  /*08d0*/  NOP ;  /* 0x0000000000007918 */ /* 0x000fe20000000000 */
[----:B----4-:R-:W-:-:S13]  /*08e0*/  ISETP.NE.AND P0, PT, R0, 0x3, PT ;  /* 0x000000030000780c */ /* 0x010fda0003f05270 */
[----:B------:R-:W-:Y:S05]  /*08f0*/  @P0 BRA `(.L_x_11) ;  /* 0x0000000000300947 */ /* 0x000fea0003800000 */
[----:B------:R-:W4:Y:S01]  /*0900*/  S2UR UR5, SR_CgaCtaId ;  /* 0x00000000000579c3 */ /* 0x000f220000008800 */
[----:B--23--:R-:W-:Y:S01]  /*0910*/  UMOV UR4, 0x400 ;  /* 0x0000040000047882 */ /* 0x00cfe20000000000 */
[----:B------:R-:W-:Y:S01]  /*0920*/  UMOV UR6, 0x20 ;  /* 0x0000002000067882 */ /* 0x000fe20000000000 */
[----:B------:R-:W-:Y:S01]  /*0930*/  ELECT P0, URZ, PT ;  /* 0x0000000000ff782f */ /* 0x000fe20003800000 */
[----:B------:R-:W-:-:S04]  /*0940*/  UIADD3 UR6, UPT, UPT, -UR6, 0x100000, URZ ;  /* 0x0010000006067890 */ /* 0x000fc8000fffe1ff */
[----:B------:R-:W-:Y:S02]  /*0950*/  USHF.L.U32 UR7, UR6, 0xb, URZ ;  /* 0x0000000b06077899 */ /* 0x000fe400080006ff */
[----:B------:R-:W-:Y:S02]  /*0960*/  USHF.L.U32 UR6, UR6, 0x1, URZ ;  /* 0x0000000106067899 */ /* 0x000fe400080006ff */
[----:B----4-:R-:W-:Y:S01]  /*0970*/  ULEA UR4, UR5, UR4, 0x18 ;  /* 0x0000000405047291 */ /* 0x010fe2000f8ec0ff */
[----:B------:R-:W2:Y:S11]  /*0980*/  FENCE.VIEW.ASYNC.S ;  /* 0x00000000000073c6 */ /* 0x000eb60000000000 */
[----:B--2---:R4:W2:Y:S01]  /*0990*/  SYNCS.EXCH.64 URZ, [UR4+0xa0], UR6 ;  /* 0x0000a00604ff75b2 */ /* 0x0048a20008000100 */
[----:B------:R4:W3:Y:S02]  /*09a0*/  SYNCS.EXCH.64 URZ, [UR4+0xa8], UR6 ;  /* 0x0000a80604ff75b2 */ /* 0x0008e40008000100 */
[----:B----4-:R-:W-:Y:S01]  /*09b0*/  NOP ;  /* 0x0000000000007918 */ /* 0x010fe20000000000 */
.L_x_11:
[----:B------:R-:W4:Y:S01]  /*09c0*/  SHFL.IDX PT, R0, R53, RZ, 0x1f ;  /* 0x00001fff35007589 */ /* 0x000f2200000e0000 */
[----:B------:R-:W-:Y:S01]  /*09d0*/  NOP ;  /* 0x0000000000007918 */ /* 0x000fe20000000000 */
[----:B----4-:R-:W-:-:S13]  /*09e0*/  ISETP.NE.AND P0, PT, R0, 0x4, PT ;  /* 0x000000040000780c */ /* 0x010fda0003f05270 */
[----:B------:R-:W-:Y:S05]  /*09f0*/  @P0 BRA `(.L_x_12) ;  /* 0x0000000000440947 */ /* 0x000fea0003800000 */
[----:B------:R-:W4:Y:S01]  /*0a00*/  S2UR UR5, SR_CgaCtaId ;  /* 0x00000000000579c3 */ /* 0x000f220000008800 */
[----:B--23--:R-:W-:Y:S01]  /*0a10*/  UMOV UR4, 0x1e0 ;  /* 0x000001e000047882 */ /* 0x00cfe20000000000 */
[----:B------:R-:W-:Y:S01]  /*0a20*/  UMOV UR6, 0x400 ;  /* 0x0000040000067882 */ /* 0x000fe20000000000 */
[----:B------:R-:W-:Y:S01]  /*0a30*/  USEL UR4, UR4, 0x1a0, UP3 ;  /* 0x000001a004047887 */ /* 0x000fe20009800000 */
[----:B------:R-:W-:Y:S01]  /*0a40*/  UMOV UR8, 0x1 ;  /* 0x0000000100087882 */ /* 0x000fe20000000000 */
[----:B------:R-:W-:Y:S01]  /*0a50*/  ELECT P0, URZ, PT ;  /* 0x0000000000ff782f */ /* 0x000fe20003800000 */
[----:B------:R-:W-:-:S04]  /*0a60*/  UIADD3 UR8, UPT, UPT, -UR8, 0x100000, URZ ;  /* 0x0010000008087890 */ /* 0x000fc8000fffe1ff */
[----:B------:R-:W-:Y:S02]  /*0a70*/  USHF.L.U32 UR9, UR8, 0xb, URZ ;  /* 0x0000000b08097899 */ /* 0x000fe400080006ff */
[----:B------:R-:W-:Y:S02]  /*0a80*/  USHF.L.U32 UR8, UR8, 0x1, URZ ;  /* 0x0000000108087899 */ /* 0x000fe400080006ff */
[----:B----4-:R-:W-:Y:S02]  /*0a90*/  ULEA UR6, UR5, UR6, 0x18 ;  /* 0x0000000605067291 */ /* 0x010fe4000f8ec0ff */
[----:B------:R-:W-:-:S04]  /*0aa0*/  UIADD3 UR4, UPT, UPT, -UR4, 0x100000, URZ ;  /* 0x0010000004047890 */ /* 0x000fc8000fffe1ff */
[----:B------:R-:W-:Y:S02]  /*0ab0*/  USHF.L.U32 UR5, UR4, 0xb, URZ ;  /* 0x0000000b04057899 */ /* 0x000fe400080006ff */
[----:B------:R-:W-:Y:S01]  /*0ac0*/  USHF.L.U32 UR4, UR4, 0x1, URZ ;  /* 0x0000000104047899 */ /* 0x000fe200080006ff */
[----:B------:R-:W2:Y:S03]  /*0ad0*/  FENCE.VIEW.ASYNC.S ;  /* 0x00000000000073c6 */ /* 0x000ea60000000000 */
[----:B--2---:R4:W2:Y:S08]  /*0ae0*/  SYNCS.EXCH.64 URZ, [UR6+0xb0], UR8 ;  /* 0x0000b00806ff75b2 */ /* 0x0048b00008000100 */
[----:B------:R4:W3:Y:S02]  /*0af0*/  SYNCS.EXCH.64 URZ, [UR6+0xb8], UR4 ;  /* 0x0000b80406ff75b2 */ /* 0x0008e40008000100 */
[----:B----4-:R-:W-:Y:S01]  /*0b00*/  NOP ;  /* 0x0000000000007918 */ /* 0x010fe20000000000 */
.L_x_12:
[----:B------:R-:W4:Y:S01]  /*0b10*/  SHFL.IDX PT, R0, R53, RZ, 0x1f ;  /* 0x00001fff35007589 */ /* 0x000f2200000e0000 */
[----:B------:R-:W-:Y:S01]  /*0b20*/  ISETP.NE.OR P1, PT, RZ, UR18, !P1 ;  /* 0x00000012ff007c0c */ /* 0x000fe2000cf25670 */
[----:B------:R-:W-:Y:S01]  /*0b30*/  NOP ;  /* 0x0000000000007918 */ /* 0x000fe20000000000 */
[----:B----4-:R-:W-:-:S13]  /*0b40*/  ISETP.NE.AND P0, PT, R0, 0x5, PT ;  /* 0x000000050000780c */ /* 0x010fda0003f05270 */
[----:B------:R-:W-:Y:S05]  /*0b50*/  @P0 BRA `(.L_x_13) ;  /* 0x0000000000480947 */ /* 0x000fea0003800000 */
[----:B------:R-:W4:Y:S01]  /*0b60*/  S2UR UR5, SR_CgaCtaId ;  /* 0x00000000000579c3 */ /* 0x000f220000008800 */
[----:B--23--:R-:W-:Y:S01]  /*0b70*/  UMOV UR4, 0x400 ;  /* 0x0000040000047882 */ /* 0x00cfe20000000000 */
        /* <DEDUP_REMOVED lines=9> */
[----:B----4-:R-:W-:Y:S01]  /*0c10*/  ULEA UR4, UR5, UR4, 0x18 ;  /* 0x0000000405047291 */ /* 0x010fe2000f8ec0ff */
[----:B------:R-:W2:Y:S11]  /*0c20*/  FENCE.VIEW.ASYNC.S ;  /* 0x00000000000073c6 */ /* 0x000eb60000000000 */
[----:B--2---:R4:W2:Y:S01]  /*0c30*/  SYNCS.EXCH.64 URZ, [UR4+0xc0], UR6 ;  /* 0x0000c00604ff75b2 */ /* 0x0048a20008000100 */
[----:B------:R4:W3:Y:S01]  /*0c40*/  SYNCS.EXCH.64 URZ, [UR4+0xd0], UR8 ;  /* 0x0000d00804ff75b2 */ /* 0x0008e20008000100 */
[----:B------:R4:W1:Y:S01]  /*0c50*/  SYNCS.EXCH.64 URZ, [UR4+0xc8], UR6 ;  /* 0x0000c80604ff75b2 */ /* 0x0008620008000100 */
[----:B------:R4:W1:Y:S02]  /*0c60*/  SYNCS.EXCH.64 URZ, [UR4+0xd8], UR8 ;  /* 0x0000d80804ff75b2 */ /* 0x0008640008000100 */
[----:B----4-:R-:W-:Y:S01]  /*0c70*/  NOP ;  /* 0x0000000000007918 */ /* 0x010fe20000000000 */
.L_x_13:
[----:B--23--:R-:W2:Y:S01]  /*0c80*/  S2UR UR7, SR_CgaCtaId ;  /* 0x00000000000779c3 */ /* 0x00cea20000008800 */
[----:B------:R-:W-:Y:S01]  /*0c90*/  VOTEU.ALL UP0, P1 ;  /* 0x0000000000ff7886 */ /* 0x000fe20000800000 */
[----:B------:R-:W-:Y:S01]  /*0ca0*/  UMOV UR4, 0x20 ;  /* 0x0000002000047882 */ /* 0x000fe20000000000 */
[----:B------:R-:W-:Y:S01]  /*0cb0*/  NOP ;  /* 0x0000000000007918 */ /* 0x000fe20000000000 */
[----:B-1----:R-:W-:Y:S01]  /*0cc0*/  LOP3.LUT R3, R64, 0x1f, RZ, 0xc0, !PT ;  /* 0x0000001f40037812 */ /* 0x002fe200078ec0ff */
[----:B------:R-:W-:Y:S01]  /*0cd0*/  UISETP.NE.AND UP4, UPT, UR18, URZ, UPT ;  /* 0x000000ff1200728c */ /* 0x000fe2000bf85270 */
[----:B------:R-:W-:Y:S01]  /*0ce0*/  @!UP0 UMOV UR6, 0x400 ;  /* 0x0000040000068882 */ /* 0x000fe20000000000 */
[----:B------:R-:W-:-:S04]  /*0cf0*/  @!UP0 UIADD3 UR4, UPT, UPT, -UR4, 0x100000, URZ ;  /* 0x0010000004048890 */ /* 0x000fc8000fffe1ff */
[----:B------:R-:W-:Y:S02]  /*0d00*/  @!UP0 USHF.L.U32 UR5, UR4, 0xb, URZ ;  /* 0x0000000b04058899 */ /* 0x000fe400080006ff */
[----:B------:R-:W-:Y:S02]  /*0d10*/  @!UP0 USHF.L.U32 UR4, UR4, 0x1, URZ ;  /* 0x0000000104048899 */ /* 0x000fe400080006ff */
[----:B--2---:R-:W-:Y:S01]  /*0d20*/  @!UP0 ULEA UR6, UR7, UR6, 0x18 ;  /* 0x0000000607068291 */ /* 0x004fe2000f8ec0ff */
[----:B------:R-:W1:Y:S01]  /*0d30*/  LDCU UR7, c[0x0][0x36c] ;  /* 0x00006d80ff0777ac */ /* 0x000e620008000800 */
[----:B------:R-:W-:Y:S01]  /*0d40*/  VOTEU.ALL UP0, P1 ;  /* 0x0000000000ff7886 */ /* 0x000fe20000800000 */
[----:B------:R-:W2:Y:S09]  /*0d50*/  FENCE.VIEW.ASYNC.S ;  /* 0x00000000000073c6 */ /* 0x000eb20000000000 */
[----:B--2---:R2:W3:Y:S01]  /*0d60*/  @!UP0 SYNCS.EXCH.64 URZ, [UR6+0xe0], UR4 ;  /* 0x0000e00406ff85b2 */ /* 0x0044e20008000100 */
[----:B-1----:R-:W-:-:S09]  /*0d70*/  UISETP.EQ.U32.AND UP6, UPT, UR7, 0x1, UPT ;  /* 0x000000010700788c */ /* 0x002fd2000bfc2070 */
[----:B--2---:R-:W-:Y:S05]  /*0d80*/  BRA.U !UP6, `(.L_x_14) ;  /* 0x000000010e087547 */ /* 0x004fea000b800000 */
[----:B---3--:R-:W-:Y:S01]  /*0d90*/  UCGABAR_ARV ;  /* 0x00000000000079c7 */ /* 0x008fe20008000000 */
[----:B------:R-:W-:Y:S05]  /*0da0*/  BRA `(.L_x_15) ;  /* 0x0000000000047947 */ /* 0x000fea0003800000 */
.L_x_14:
[----:B---3--:R-:W-:Y:S01]  /*0db0*/  NOP ;  /* 0x0000000000007918 */ /* 0x008fe20000000000 */
.L_x_15:
[----:B------:R-:W1:Y:S01]  /*0dc0*/  S2UR UR22, SR_CTAID.X ;  /* 0x00000000001679c3 */ /* 0x000e620000002500 */
[----:B------:R-:W-:-:S05]  /*0dd0*/  CS2R.32 R55, SR_CgaSize ;  /* 0x0000000000377805 */ /* 0x000fca0000008a00 */
[----:B------:R-:W-:-:S05]  /*0de0*/  IMAD R55, R55, -0xa0, RZ ;  /* 0xffffff6037377824 */ /* 0x000fca00078e02ff */
[----:B------:R-:W-:-:S14]  /*0df0*/  R2UR UR5, R55 ;  /* 0x00000000370572ca */ /* 0x000fdc00000e0000 */
[----:B------:R-:W2:Y:S01]  /*0e00*/  LDCU UR5, c[0x0][UR5+0x2b0] ;  /* 0x00005600050577ac */ /* 0x000ea20008000800 */
[----:B------:R-:W-:-:S05]  /*0e10*/  CS2R.32 R55, SR_CgaSize ;  /* 0x0000000000377805 */ /* 0x000fca0000008a00 */
[----:B------:R-:W-:-:S05]  /*0e20*/  IMAD R55, R55, -0xa0, RZ ;  /* 0xffffff6037377824 */ /* 0x000fca00078e02ff */
[----:B------:R-:W-:-:S14]  /*0e30*/  R2UR UR4, R55 ;  /* 0x00000000370472ca */ /* 0x000fdc00000e0000 */
[----:B------:R-:W3:Y:S01]  /*0e40*/  LDCU UR4, c[0x0][UR4+0x2b4] ;  /* 0x00005680040477ac */ /* 0x000ee20008000800 */
[----:B------:R-:W4:Y:S01]  /*0e50*/  S2UR UR19, SR_CTAID.Y ;  /* 0x00000000001379c3 */ /* 0x000f220000002600 */
[----:B------:R-:W-:-:S05]  /*0e60*/  CS2R.32 R55, SR_CgaSize ;  /* 0x0000000000377805 */ /* 0x000fca0000008a00 */
[----:B------:R-:W-:-:S05]  /*0e70*/  IMAD R55, R55, -0xa0, RZ ;  /* 0xffffff6037377824 */ /* 0x000fca00078e02ff */
[----:B------:R-:W-:-:S14]  /*0e80*/  R2UR UR7, R55 ;  /* 0x00000000370772ca */ /* 0x000fdc00000e0000 */
[----:B------:R-:W3:Y:S01]  /*0e90*/  LDCU UR7, c[0x0][UR7+0x2a0] ;  /* 0x00005400070777ac */ /* 0x000ee20008000800 */
[----:B------:R-:W-:-:S05]  /*0ea0*/  CS2R.32 R55, SR_CgaSize ;  /* 0x0000000000377805 */ /* 0x000fca0000008a00 */
[----:B------:R-:W-:-:S05]  /*0eb0*/  IMAD R55, R55, -0xa0, RZ ;  /* 0xffffff6037377824 */ /* 0x000fca00078e02ff */
[----:B------:R-:W-:-:S14]  /*0ec0*/  R2UR UR8, R55 ;  /* 0x00000000370872ca */ /* 0x000fdc00000e0000 */
[----:B------:R-:W3:Y:S01]  /*0ed0*/  LDCU UR8, c[0x0][UR8+0x2a4] ;  /* 0x00005480080877ac */ /* 0x000ee20008000800 */
[----:B------:R-:W3:Y:S01]  /*0ee0*/  LDCU UR21, c[0x0][0xc24] ;  /* 0x00018480ff1577ac */ /* 0x000ee20008000800 */
[----:B------:R-:W3:Y:S01]  /*0ef0*/  LDCU UR39, c[0x0][0xc24] ;  /* 0x00018480ff2777ac */ /* 0x000ee20008000800 */
[----:B-1----:R-:W-:Y:S01]  /*0f00*/  I2FP.F32.U32 R2, UR22 ;  /* 0x0000001600027c45 */ /* 0x002fe20008201000 */
[----:B------:R-:W1:Y:S04]  /*0f10*/  LDCU UR24, c[0x0][0xc30] ;  /* 0x00018600ff1877ac */ /* 0x000e680008000800 */
[----:B--2---:R-:W-:Y:S01]  /*0f20*/  FMUL R2, R2, UR5 ;  /* 0x0000000502027c20 */ /* 0x004fe20008400000 */
[----:B----4-:R-:W-:-:S05]  /*0f30*/  I2FP.F32.U32 R0, UR19 ;  /* 0x0000001300007c45 */ /* 0x010fca0008201000 */
[----:B------:R-:W2:Y:S01]  /*0f40*/  F2I.U32.TRUNC.NTZ R2, R2 ;  /* 0x0000000200027305 */ /* 0x000ea2000020f000 */
[----:B---3--:R-:W-:-:S07]  /*0f50*/  FMUL R0, R0, UR4 ;  /* 0x0000000400007c20 */ /* 0x008fce0008400000 */
[----:B------:R-:W3:Y:S01]  /*0f60*/  F2I.U32.TRUNC.NTZ R0, R0 ;  /* 0x0000000000007305 */ /* 0x000ee2000020f000 */
[----:B--2---:R-:W-:Y:S02]  /*0f70*/  R2UR UR4, R2 ;  /* 0x00000000020472ca */ /* 0x004fe400000e0000 */
[----:B------:R-:W-:Y:S02]  /*0f80*/  PRMT R2, RZ, 0x7610, R2 ;  /* 0x00007610ff027816 */ /* 0x000fe40000000002 */
[----:B---3--:R-:W-:Y:S02]  /*0f90*/  R2UR UR6, R0 ;  /* 0x00000000000672ca */ /* 0x008fe400000e0000 */
[----:B------:R-:W-:-:S07]  /*0fa0*/  PRMT R0, RZ, 0x7610, R0 ;  /* 0x00007610ff007816 */ /* 0x000fce0000000000 */
[----:B------:R-:W-:-:S04]  /*0fb0*/  UIADD3 UR5, UPT, UPT, -UR4, URZ, URZ ;  /* 0x000000ff04057290 */ /* 0x000fc8000fffe1ff */
[----:B------:R-:W-:Y:S02]  /*0fc0*/  UIMAD UR5, UR7, UR5, UR22 ;  /* 0x00000005070572a4 */ /* 0x000fe4000f8e0216 */
[----:B------:R-:W-:-:S04]  /*0fd0*/  UIADD3 UR4, UPT, UPT, -UR6, URZ, URZ ;  /* 0x000000ff06047290 */ /* 0x000fc8000fffe1ff */
[----:B------:R-:W-:Y:S01]  /*0fe0*/  IMAD.U32 R55, RZ, RZ, UR5 ;  /* 0x00000005ff377e24 */ /* 0x000fe2000f8e00ff */
[----:B------:R-:W-:-:S06]  /*0ff0*/  UIMAD UR4, UR8, UR4, UR19 ;  /* 0x00000004080472a4 */ /* 0x000fcc000f8e0213 */
[----:B------:R-:W-:Y:S01]  /*1000*/  IMAD.U32 R54, RZ, RZ, UR4 ;  /* 0x00000004ff367e24 */ /* 0x000fe2000f8e00ff */
[----:B-1----:R-:W-:Y:S06]  /*1010*/  BRA.U UP4, `(.L_x_16) ;  /* 0x0000000104307547 */ /* 0x002fec000b800000 */
[----:B------:R-:W-:Y:S01]  /*1020*/  R2UR UR5, R54 ;  /* 0x00000000360572ca */ /* 0x000fe200000e0000 */
[----:B------:R-:W-:Y:S01]  /*1030*/  UMOV UR7, 0x3 ;  /* 0x0000000300077882 */ /* 0x000fe20000000000 */
[----:B------:R-:W-:-:S11]  /*1040*/  R2UR UR4, R55 ;  /* 0x00000000370472ca */ /* 0x000fd600000e0000 */
[----:B------:R-:W-:-:S04]  /*1050*/  UISETP.NE.AND UP0, UPT, UR5, URZ, UPT ;  /* 0x000000ff0500728c */ /* 0x000fc8000bf05270 */
[----:B------:R-:W-:Y:S02]  /*1060*/  UISETP.LT.U32.OR UP0, UPT, UR4, 0x2, !UP0 ;  /* 0x000000020400788c */ /* 0x000fe4000c701470 */
[----:B------:R-:W-:Y:S02]  /*1070*/  ULOP3.LUT UR4, UR4, 0xfffffffe, URZ, 0xc0, !UPT ;  /* 0xfffffffe04047892 */ /* 0x000fe4000f8ec0ff */
[----:B------:R-:W-:Y:S02]  /*1080*/  USEL UR6, URZ, 0x1, !UP0 ;  /* 0x00000001ff067887 */ /* 0x000fe4000c000000 */
[----:B------:R-:W-:Y:S02]  /*1090*/  USEL UR5, URZ, 0x2, !UP0 ;  /* 0x00000002ff057887 */ /* 0x000fe4000c000000 */
[----:B------:R-:W-:Y:S02]  /*10a0*/  USHF.L.U32 UR4, UR7, UR4, URZ ;  /* 0x0000000407047299 */ /* 0x000fe400080006ff */
[----:B------:R-:W-:-:S04]  /*10b0*/  UIADD3 UR5, UPT, UPT, UR6, UR5, URZ ;  /* 0x0000000506057290 */ /* 0x000fc8000fffe0ff */
[----:B------:R-:W-:Y:S02]  /*10c0*/  IMAD.U32 R0, RZ, RZ, UR4 ;  /* 0x00000004ff007e24 */ /* 0x000fe4000f8e00ff */
[----:B------:R-:W-:-:S07]  /*10d0*/  IMAD.U32 R2, RZ, RZ, UR5 ;  /* 0x00000005ff027e24 */ /* 0x000fce000f8e00ff */
.L_x_16:
[----:B------:R-:W1:Y:S01]  /*10e0*/  S2UR UR52, SR_CTAID.Z ;  /* 0x00000000003479c3 */ /* 0x000e620000002700 */
[----:B------:R-:W-:Y:S01]  /*10f0*/  UISETP.GE.AND UP0, UPT, UR21, 0x1, UPT ;  /* 0x000000011500788c */ /* 0x000fe2000bf06270 */
[----:B------:R-:W-:-:S08]  /*1100*/  UMOV UR20, UR22 ;  /* 0x0000001600147c82 */ /* 0x000fd00008000000 */
[----:B------:R-:W-:Y:S05]  /*1110*/  BRA.U !UP0, `(.L_x_17) ;  /* 0x0000000108d47547 */ /* 0x000fea000b800000 */
[----:B------:R-:W2:Y:S01]  /*1120*/  LDCU.128 UR12, c[0x0][0xc10] ;  /* 0x00018200ff0c77ac */ /* 0x000ea20008000c00 */
[----:B------:R-:W3:Y:S01]  /*1130*/  LDCU UR23, c[0x0][0xc0c] ;  /* 0x00018180ff1777ac */ /* 0x000ee20008000800 */
[----:B------:R-:W4:Y:S01]  /*1140*/  LDCU UR6, c[0x0][0x370] ;  /* 0x00006e00ff0677ac */ /* 0x000f220008000800 */
[----:B------:R-:W1:Y:S01]  /*1150*/  LDCU UR7, c[0x0][0x374] ;  /* 0x00006e80ff0777ac */ /* 0x000e620008000800 */
[----:B------:R-:W1:Y:S01]  /*1160*/  LDCU UR20, c[0x0][0xc20] ;  /* 0x00018400ff1477ac */ /* 0x000e620008000800 */
[----:B--2---:R-:W-:Y:S02]  /*1170*/  UIMAD.WIDE.U32 UR4, UR22, UR12, URZ ;  /* 0x0000000c160472a5 */ /* 0x004fe4000f8e00ff */
[----:B---3--:R-:W-:Y:S01]  /*1180*/  UISETP.NE.AND UP0, UPT, UR23, 0x1, UPT ;  /* 0x000000011700788c */ /* 0x008fe2000bf05270 */
[----:B------:R-:W2:Y:S01]  /*1190*/  LDCU.64 UR8, c[0x0][0xc28] ;  /* 0x00018500ff0877ac */ /* 0x000ea20008000a00 */
[----:B----4-:R-:W-:-:S03]  /*11a0*/  UIMAD.WIDE.U32 UR10, UR6, UR12, URZ ;  /* 0x0000000c060a72a5 */ /* 0x010fc6000f8e00ff */
[----:B------:R-:W-:Y:S01]  /*11b0*/  UMOV UR4, UR5 ;  /* 0x0000000500047c82 */ /* 0x000fe20008000000 */
[----:B------:R-:W-:Y:S02]  /*11c0*/  UISETP.NE.AND UP2, UPT, UR21, 0x1, UPT ;  /* 0x000000011500788c */ /* 0x000fe4000bf45270 */
[----:B------:R-:W-:Y:S01]  /*11d0*/  USHF.R.U32.HI UR4, URZ, UR13, UR4 ;  /* 0x0000000dff047299 */ /* 0x000fe20008011604 */
[----:B------:R-:W-:Y:S01]  /*11e0*/  UMOV UR10, UR11 ;  /* 0x0000000b000a7c82 */ /* 0x000fe20008000000 */
[----:B------:R-:W-:Y:S02]  /*11f0*/  UIMAD.WIDE.U32 UR16, UR19, UR15, URZ ;  /* 0x0000000f131072a5 */ /* 0x000fe4000f8e00ff */
[----:B------:R-:W-:Y:S02]  /*1200*/  USEL UR5, UR22, UR4, !UP0 ;  /* 0x0000000416057287 */ /* 0x000fe4000c000000 */
[----:B------:R-:W-:Y:S02]  /*1210*/  @UP0 USHF.R.U32.HI UR6, URZ, UR13, UR10 ;  /* 0x0000000dff060299 */ /* 0x000fe4000801160a */
[----:B------:R-:W-:-:S02]  /*1220*/  UISETP.NE.AND UP0, UPT, UR14, 0x1, UPT ;  /* 0x000000010e00788c */ /* 0x000fc4000bf05270 */
[----:B-1----:R-:W-:Y:S02]  /*1230*/  UIMAD.WIDE.U32 UR10, UR7, UR15, URZ ;  /* 0x0000000f070a72a5 */ /* 0x002fe4000f8e00ff */
[----:B--2---:R-:W-:Y:S01]  /*1240*/  UIMAD.WIDE.U32 UR12, UR6, UR8, URZ ;  /* 0x00000008060c72a5 */ /* 0x004fe2000f8e00ff */
[----:B------:R-:W-:Y:S02]  /*1250*/  UMOV UR4, UR17 ;  /* 0x0000001100047c82 */ /* 0x000fe40008000000 */
[----:B------:R-:W-:Y:S02]  /*1260*/  USHF.R.U32.HI UR4, URZ, UR20, UR4 ;  /* 0x00000014ff047299 */ /* 0x000fe40008011604 */
[----:B------:R-:W-:Y:S02]  /*1270*/  UMOV UR10, UR11 ;  /* 0x0000000b000a7c82 */ /* 0x000fe40008000000 */
[----:B------:R-:W-:Y:S01]  /*1280*/  UMOV UR12, UR13 ;  /* 0x0000000d000c7c82 */ /* 0x000fe20008000000 */
[----:B------:R-:W-:-:S02]  /*1290*/  @UP0 USHF.R.U32.HI UR7, URZ, UR20, UR10 ;  /* 0x00000014ff070299 */ /* 0x000fc4000801160a */
[----:B------:R-:W-:Y:S02]  /*12a0*/  USEL UR4, UR19, UR4, !UP0 ;  /* 0x0000000413047287 */ /* 0x000fe4000c000000 */
[----:B------:R-:W-:Y:S02]  /*12b0*/  UIMAD.WIDE.U32 UR10, UR7, UR8, URZ ;  /* 0x00000008070a72a5 */ /* 0x000fe4000f8e00ff */
[----:B------:R-:W-:Y:S02]  /*12c0*/  @UP2 USHF.R.U32.HI UR6, URZ, UR9, UR12 ;  /* 0x00000009ff062299 */ /* 0x000fe4000801160c */
[----:B------:R-:W-:Y:S02]  /*12d0*/  UIMAD.WIDE.U32 UR12, UR4, UR8, URZ ;  /* 0x00000008040c72a5 */ /* 0x000fe4000f8e00ff */
[----:B------:R-:W-:Y:S01]  /*12e0*/  UIADD3 UR20, UPT, UPT, -UR5, URZ, URZ ;  /* 0x000000ff05147290 */ /* 0x000fe2000fffe1ff */
[----:B------:R-:W-:Y:S02]  /*12f0*/  UMOV UR10, UR11 ;  /* 0x0000000b000a7c82 */ /* 0x000fe40008000000 */
[----:B------:R-:W-:-:S02]  /*1300*/  @UP2 USHF.R.U32.HI UR7, URZ, UR9, UR10 ;  /* 0x00000009ff072299 */ /* 0x000fc4000801160a */
[----:B------:R-:W-:Y:S02]  /*1310*/  UIMAD UR10, UR6, UR21, URZ ;  /* 0x00000015060a72a4 */ /* 0x000fe4000f8e02ff */
[----:B------:R-:W-:Y:S02]  /*1320*/  UIMAD UR7, UR7, UR21, URZ ;  /* 0x00000015070772a4 */ /* 0x000fe4000f8e02ff */
[----:B------:R-:W-:Y:S02]  /*1330*/  UIMAD UR20, UR23, UR20, UR22 ;  /* 0x00000014171472a4 */ /* 0x000fe4000f8e0216 */
[----:B------:R-:W-:-:S03]  /*1340*/  UISETP.GE.AND UP0, UPT, UR4, UR7, UPT ;  /* 0x000000070400728c */ /* 0x000fc6000bf06270 */
[----:B------:R-:W-:Y:S01]  /*1350*/  UMOV UR7, UR13 ;  /* 0x0000000d00077c82 */ /* 0x000fe20008000000 */
[----:B------:R-:W-:Y:S02]  /*1360*/  UISETP.GE.OR UP0, UPT, UR5, UR10, UP0 ;  /* 0x0000000a0500728c */ /* 0x000fe40008706670 */
[----:B------:R-:W-:Y:S02]  /*1370*/  UIMAD.WIDE.U32 UR10, UR5, UR8, URZ ;  /* 0x00000008050a72a5 */ /* 0x000fe4000f8e00ff */
[----:B------:R-:W-:Y:S02]  /*1380*/  USHF.R.U32.HI UR7, URZ, UR9, UR7 ;  /* 0x00000009ff077299 */ /* 0x000fe40008011607 */
[----:B------:R-:W-:Y:S02]  /*1390*/  UIADD3 UR10, UPT, UPT, -UR4, URZ, URZ ;  /* 0x000000ff040a7290 */ /* 0x000fe4000fffe1ff */
[----:B------:R-:W-:Y:S02]  /*13a0*/  USEL UR7, UR4, UR7, !UP2 ;  /* 0x0000000704077287 */ /* 0x000fe4000d000000 */
[----:B------:R-:W-:Y:S01]  /*13b0*/  UIMAD UR10, UR14, UR10, UR19 ;  /* 0x0000000a0e0a72a4 */ /* 0x000fe2000f8e0213 */
[----:B------:R-:W-:-:S02]  /*13c0*/  @!UP0 UMOV UR8, UR11 ;  /* 0x0000000b00088c82 */ /* 0x000fc40008000000 */
[----:B------:R-:W-:Y:S02]  /*13d0*/  @!UP0 USHF.R.U32.HI UR8, URZ, UR9, UR8 ;  /* 0x00000009ff088299 */ /* 0x000fe40008011608 */
[----:B------:R-:W-:Y:S02]  /*13e0*/  UIADD3 UR9, UPT, UPT, -UR7, URZ, URZ ;  /* 0x000000ff07097290 */ /* 0x000fe4000fffe1ff */
[----:B------:R-:W-:Y:S02]  /*13f0*/  @!UP0 USEL UR8, UR5, UR8, !UP2 ;  /* 0x0000000805088287 */ /* 0x000fe4000d000000 */
[----:B------:R-:W-:Y:S02]  /*1400*/  UIMAD UR9, UR21, UR9, UR4 ;  /* 0x00000009150972a4 */ /* 0x000fe4000f8e0204 */
[----:B------:R-:W-:Y:S02]  /*1410*/  @!UP0 UIADD3 UR7, UPT, UPT, UR7, -UR8, URZ ;  /* 0x8000000807078290 */ /* 0x000fe4000fffe0ff */
[----:B------:R-:W-:-:S02]  /*1420*/  @!UP0 UIMAD UR6, UR9, UR6, UR8 ;  /* 0x00000006090682a4 */ /* 0x000fc4000f8e0208 */
[----:B------:R-:W-:-:S04]  /*1430*/  @!UP0 UIMAD UR4, UR7, UR21, UR5 ;  /* 0x00000015070482a4 */ /* 0x000fc8000f8e0205 */
[----:B------:R-:W-:Y:S01]  /*1440*/  UIMAD UR19, UR4, UR14, UR10 ;  /* 0x0000000e041372a4 */ /* 0x000fe2000f8e020a */
[----:B------:R-:W-:Y:S02]  /*1450*/  @!UP0 UMOV UR5, UR6 ;  /* 0x0000000600058c82 */ /* 0x000fe40008000000 */
[----:B------:R-:W-:-:S12]  /*1460*/  UIMAD UR20, UR5, UR23, UR20 ;  /* 0x00000017051472a4 */ /* 0x000fd8000f8e0214 */
.L_x_17:
[----:B------:R-:W-:-:S09]  /*1470*/  UISETP.NE.AND UP0, UPT, UR24, 0x1, UPT ;  /* 0x000000011800788c */ /* 0x000fd2000bf05270 */
[----:B------:R-:W-:Y:S05]  /*1480*/  BRA.U UP0, `(.L_x_18) ;  /* 0x0000000100407547 */ /* 0x000fea000b800000 */
[----:B------:R-:W2:Y:S01]  /*1490*/  LDCU.128 UR8, c[0x0][0xc10] ;  /* 0x00018200ff0877ac */ /* 0x000ea20008000c00 */
[----:B------:R-:W3:Y:S01]  /*14a0*/  LDCU UR12, c[0x0][0xc0c] ;  /* 0x00018180ff0c77ac */ /* 0x000ee20008000800 */
[----:B------:R-:W4:Y:S01]  /*14b0*/  LDCU UR13, c[0x0][0xc20] ;  /* 0x00018400ff0d77ac */ /* 0x000f220008000800 */
[----:B--2---:R-:W-:Y:S02]  /*14c0*/  UIMAD.WIDE.U32 UR4, UR20, UR8, URZ ;  /* 0x00000008140472a5 */ /* 0x004fe4000f8e00ff */
[----:B------:R-:W-:Y:S02]  /*14d0*/  UIMAD.WIDE.U32 UR6, UR19, UR11, URZ ;  /* 0x0000000b130672a5 */ /* 0x000fe4000f8e00ff */
[----:B---3--:R-:W-:Y:S02]  /*14e0*/  UISETP.NE.AND UP0, UPT, UR12, 0x1, UPT ;  /* 0x000000010c00788c */ /* 0x008fe4000bf05270 */
[----:B------:R-:W-:-:S03]  /*14f0*/  USHF.R.U32.HI UR5, URZ, UR9, UR5 ;  /* 0x00000009ff057299 */ /* 0x000fc60008011605 */
[----:B------:R-:W-:Y:S01]  /*1500*/  UMOV UR4, UR7 ;  /* 0x0000000700047c82 */ /* 0x000fe20008000000 */
[----:B------:R-:W-:Y:S02]  /*1510*/  USEL UR5, UR20, UR5, !UP0 ;  /* 0x0000000514057287 */ /* 0x000fe4000c000000 */
[----:B------:R-:W-:Y:S02]  /*1520*/  UISETP.NE.AND UP0, UPT, UR10, 0x1, UPT ;  /* 0x000000010a00788c */ /* 0x000fe4000bf05270 */
[----:B----4-:R-:W-:-:S04]  /*1530*/  USHF.R.U32.HI UR4, URZ, UR13, UR4 ;  /* 0x0000000dff047299 */ /* 0x010fc80008011604 */
[----:B------:R-:W-:-:S04]  /*1540*/  USEL UR4, UR19, UR4, !UP0 ;  /* 0x0000000413047287 */ /* 0x000fc8000c000000 */
[----:B------:R-:W-:Y:S02]  /*1550*/  UIADD3 UR6, UPT, UPT, -UR4, UR5, URZ ;  /* 0x0000000504067290 */ /* 0x000fe4000fffe1ff */
[----:B------:R-:W-:Y:S02]  /*1560*/  UIADD3 UR4, UPT, UPT, UR4, -UR5, URZ ;  /* 0x8000000504047290 */ /* 0x000fe4000fffe0ff */
[----:B------:R-:W-:Y:S02]  /*1570*/  UIMAD UR19, UR6, UR10, UR19 ;  /* 0x0000000a061372a4 */ /* 0x000fe4000f8e0213 */
[----:B------:R-:W-:-:S12]  /*1580*/  UIMAD UR20, UR4, UR12, UR20 ;  /* 0x0000000c041472a4 */ /* 0x000fd8000f8e0214 */
.L_x_18:
[----:B------:R-:W-:Y:S05]  /*1590*/  BRA.U !UP6, `(.L_x_19) ;  /* 0x000000010e0c7547 */ /* 0x000fea000b800000 */
[----:B------:R-:W-:Y:S01]  /*15a0*/  UCGABAR_WAIT ;  /* 0x0000000000007dc7 */ /* 0x000fe20008000000 */
[----:B------:R-:W-:Y:S01]  /*15b0*/  CCTL.IVALL ;  /* 0x00000000ff00798f */ /* 0x000fe20002000000 */
[----:B------:R-:W-:Y:S05]  /*15c0*/  BRA `(.L_x_20) ;  /* 0x0000000000047947 */ /* 0x000fea0003800000 */
.L_x_19:
[----:B------:R-:W-:Y:S06]  /*15d0*/  BAR.SYNC.DEFER_BLOCKING 0x0 ;  /* 0x0000000000007b1d */ /* 0x000fec0000010000 */
.L_x_20:
[----:B------:R-:W-:Y:S05]  /*15e0*/  BRA.U UP5, `(.L_x_21) ;  /* 0x0000002105487547 */ /* 0x000fea000b800000 */
[----:B------:R-:W2:Y:S01]  /*15f0*/  LDCU UR8, c[0x0][0x394] ;  /* 0x00007280ff0877ac */ /* 0x000ea20008000800 */
[----:B------:R-:W-:Y:S01]  /*1600*/  PLOP3.LUT P1, PT, PT, PT, UP3, 0x80, 0x8 ;  /* 0x000000000008781c */ /* 0x000fe20003f2f038 */
[----:B------:R-:W-:Y:S01]  /*1610*/  IMAD.MOV.U32 R2, RZ, RZ, RZ ;  /* 0x000000ffff027224 */ /* 0x000fe200078e00ff */
[----:B------:R-:W-:Y:S01]  /*1620*/  ISETP.EQ.OR P2, PT, R3, RZ, P3 ;  /* 0x000000ff0300720c */ /* 0x000fe20001f42670 */
[----:B------:R-:W3:Y:S01]  /*1630*/  LDCU UR7, c[0x0][0x5d8] ;  /* 0x0000bb00ff0777ac */ /* 0x000ee20008000800 */
[----:B------:R-:W-:Y:S01]  /*1640*/  PLOP3.LUT P1, PT, P1, PT, PT, 0x8, 0x80 ;  /* 0x000000000080781c */ /* 0x000fe20000f2e170 */
[----:B------:R-:W-:Y:S02]  /*1650*/  UISETP.NE.AND UP0, UPT, UR18, URZ, UPT ;  /* 0x000000ff1200728c */ /* 0x000fe4000bf05270 */
[----:B------:R-:W-:Y:S02]  /*1660*/  USHF.L.U32 UR6, UR22, 0x6, URZ ;  /* 0x0000000616067899 */ /* 0x000fe400080006ff */
[----:B------:R-:W-:Y:S01]  /*1670*/  USEL UR59, UR69, 0x2, UP0 ;  /* 0x00000002453b7887 */ /* 0x000fe20008000000 */
[----:B------:R-:W4:Y:S01]  /*1680*/  LDCU UR68, c[0x0][0x370] ;  /* 0x00006e00ff4477ac */ /* 0x000f220008000800 */
[----:B--2---:R-:W-:Y:S01]  /*1690*/  UIADD3 UR5, UPT, UPT, UR8, 0x3f, URZ ;  /* 0x0000003f08057890 */ /* 0x004fe2000fffe0ff */
[----:B------:R-:W2:Y:S03]  /*16a0*/  LDCU.64 UR60, c[0x0][0x348] ;  /* 0x00006900ff3c77ac */ /* 0x000ea60008000a00 */
[----:B------:R-:W-:-:S02]  /*16b0*/  USHF.R.S32.HI UR4, URZ, 0x1f, UR5 ;  /* 0x0000001fff047899 */ /* 0x000fc40008011405 */
[----:B---3--:R-:W-:Y:S02]  /*16c0*/  UIADD3 UR7, UPT, UPT, UR7, 0x7f, URZ ;  /* 0x0000007f07077890 */ /* 0x008fe4000fffe0ff */
[----:B------:R-:W-:Y:S02]  /*16d0*/  ULEA.HI UR4, UR4, UR5, URZ, 0x6 ;  /* 0x0000000504047291 */ /* 0x000fe4000f8f30ff */
[----:B------:R-:W-:Y:S02]  /*16e0*/  UIADD3 UR5, UPT, UPT, UR8, -0x1, URZ ;  /* 0xffffffff08057890 */ /* 0x000fe4000fffe0ff */
[----:B------:R-:W-:Y:S02]  /*16f0*/  USHF.R.S32.HI UR70, URZ, 0x6, UR4 ;  /* 0x00000006ff467899 */ /* 0x000fe40008011404 */
[----:B------:R-:W-:Y:S02]  /*1700*/  UISETP.GE.U32.AND UP1, UPT, UR5, -0x7f, UPT ;  /* 0xffffff810500788c */ /* 0x000fe4000bf26070 */
[----:B------:R-:W-:-:S02]  /*1710*/  UISETP.LT.U32.AND UP0, UPT, UR70, 0x6, UPT ;  /* 0x000000064600788c */ /* 0x000fc4000bf01070 */
[----:B------:R-:W-:Y:S02]  /*1720*/  USHF.R.S32.HI UR4, URZ, 0x1f, UR7 ;  /* 0x0000001fff047899 */ /* 0x000fe40008011407 */
[----:B------:R-:W-:Y:S02]  /*1730*/  USEL UR69, UR70, 0x6, UP0 ;  /* 0x0000000646457887 */ /* 0x000fe40008000000 */
[----:B------:R-:W-:Y:S02]  /*1740*/  ULEA.HI UR4, UR4, UR7, URZ, 0x7 ;  /* 0x0000000704047291 */ /* 0x000fe4000f8f38ff */
[----:B------:R-:W-:Y:S02]  /*1750*/  UIADD3 UR58, UPT, UPT, UR69, -0x1, URZ ;  /* 0xffffffff453a7890 */ /* 0x000fe4000fffe0ff */
[----:B------:R-:W-:Y:S02]  /*1760*/  @UP1 UIADD3 UR58, UPT, UPT, UR69, URZ, URZ ;  /* 0x000000ff453a1290 */ /* 0x000fe4000fffe0ff */
[----:B------:R-:W-:-:S02]  /*1770*/  ULOP3.LUT UR67, UR6, 0x40, URZ, 0xc0, !UPT ;  /* 0x0000004006437892 */ /* 0x000fc4000f8ec0ff */
[----:B------:R-:W-:Y:S01]  /*1780*/  UIADD3 UR72, UPT, UPT, UR8, 0x7e, URZ ;  /* 0x0000007e08487890 */ /* 0x000fe2000fffe0ff */
[----:B------:R-:W3:Y:S01]  /*1790*/  LDCU UR66, c[0x0][0x374] ;  /* 0x00006e80ff4277ac */ /* 0x000ee20008000800 */
[----:B------:R-:W-:Y:S02]  /*17a0*/  USHF.R.S32.HI UR65, URZ, 0x7, UR4 ;  /* 0x00000007ff417899 */ /* 0x000fe40008011404 */
[----:B------:R-:W-:Y:S02]  /*17b0*/  UIADD3 UR71, UPT, UPT, UR70, -UR69, URZ ;  /* 0x8000004546477290 */ /* 0x000fe4000fffe0ff */
[----:B------:R-:W-:Y:S01]  /*17c0*/  UIADD3 UR58, UPT, UPT, UR58, 0x1, URZ ;  /* 0x000000013a3a7890 */ /* 0x000fe2000fffe0ff */
[----:B------:R-:W-:Y:S01]  /*17d0*/  UMOV UR35, 0x1 ;  /* 0x0000000100237882 */ /* 0x000fe20000000000 */
[----:B--2-4-:R-:W-:-:S10]  /*17e0*/  UMOV UR38, URZ ;  /* 0x000000ff00267c82 */ /* 0x014fd40008000000 */
.L_x_39:
[----:B------:R-:W-:Y:S01]  /*17f0*/  IMAD.U32 R4, RZ, RZ, UR65 ;  /* 0x00000041ff047e24 */ /* 0x000fe2000f8e00ff */
[----:B------:R-:W2:Y:S04]  /*1800*/  LDCU UR64, c[0x0][0x5dc] ;  /* 0x0000bb80ff4077ac */ /* 0x000ea80008000800 */
[-C--:B------:R-:W-:Y:S01]  /*1810*/  IABS R0, R4.reuse ;  /* 0x0000000400007213 */ /* 0x080fe20000000000 */
[----:B------:R-:W4:Y:S01]  /*1820*/  LDCU UR57, c[0x0][0x5e0] ;  /* 0x0000bc00ff3977ac */ /* 0x000f220008000800 */
[----:B------:R-:W-:Y:S02]  /*1830*/  IABS R4, R4 ;  /* 0x0000000400047213 */ /* 0x000fe40000000000 */
[----:B------:R-:W-:Y:S01]  /*1840*/  R2UR UR6, R0 ;  /* 0x00000000000672ca */ /* 0x000fe200000e0000 */
[----:B------:R-:W-:Y:S01]  /*1850*/  UMOV UR42, 0x400 ;  /* 0x00000400002a7882 */ /* 0x000fe20000000000 */
[----:B------:R-:W-:Y:S01]  /*1860*/  UMOV UR23, URZ ;  /* 0x000000ff00177c82 */ /* 0x000fe20008000000 */
[----:B--2---:R-:W-:-:S10]  /*1870*/  IMAD.U32 R3, RZ, RZ, UR64 ;  /* 0x00000040ff037e24 */ /* 0x004fd4000f8e00ff */
[----:B------:R-:W2:Y:S01]  /*1880*/  I2F.RP R0, UR6 ;  /* 0x0000000600007d06 */ /* 0x000ea20008209400 */
[----:B----4-:R-:W-:-:S07]  /*1890*/  UISETP.NE.AND UP2, UPT, UR57, URZ, UPT ;  /* 0x000000ff3900728c */ /* 0x010fce000bf45270 */
[----:B--2---:R-:W2:Y:S02]  /*18a0*/  MUFU.RCP R0, R0 ;  /* 0x0000000000007308 */ /* 0x004ea40000001000 */
[----:B--2---:R-:W-:-:S06]  /*18b0*/  VIADD R0, R0, 0xffffffe ;  /* 0x0ffffffe00007836 */ /* 0x004fcc0000000000 */
[----:B------:R-:W2:Y:S02]  /*18c0*/  F2I.FTZ.U32.TRUNC.NTZ R0, R0 ;  /* 0x0000000000007305 */ /* 0x000ea4000021f000 */
[----:B--2---:R-:W-:Y:S02]  /*18d0*/  R2UR UR5, R0 ;  /* 0x00000000000572ca */ /* 0x004fe400000e0000 */
[----:B------:R-:W-:Y:S01]  /*18e0*/  IABS R0, R3 ;  /* 0x0000000300007213 */ /* 0x000fe20000000000 */
[----:B------:R-:W-:-:S03]  /*18f0*/  IMAD.U32 R3, RZ, RZ, UR19 ;  /* 0x00000013ff037e24 */ /* 0x000fc6000f8e00ff */
[----:B------:R-:W-:Y:S01]  /*1900*/  R2UR UR8, R0 ;  /* 0x00000000000872ca */ /* 0x000fe200000e0000 */
[----:B------:R-:W-:Y:S01]  /*1910*/  IMAD.MOV R0, RZ, RZ, -R4 ;  /* 0x000000ffff007224 */ /* 0x000fe200078e0a04 */
[----:B------:R-:W-:-:S04]  /*1920*/  IABS R3, R3 ;  /* 0x0000000300037213 */ /* 0x000fc80000000000 */
[----:B------:R-:W-:Y:S01]  /*1930*/  R2UR UR9, R3 ;  /* 0x00000000030972ca */ /* 0x000fe200000e0000 */
[----:B------:R-:W-:-:S04]  /*1940*/  UIADD3 UR4, UPT, UPT, URZ, -UR5, URZ ;  /* 0x80000005ff047290 */ /* 0x000fc8000fffe0ff */
[----:B------:R-:W-:Y:S02]  /*1950*/  UIMAD UR7, UR4, UR6, URZ ;  /* 0x00000006040772a4 */ /* 0x000fe4000f8e02ff */
[----:B------:R-:W2:Y:S01]  /*1960*/  I2F.RP R3, UR8 ;  /* 0x0000000800037d06 */ /* 0x000ea20008209400 */
[----:B------:R-:W-:Y:S02]  /*1970*/  UMOV UR4, URZ ;  /* 0x000000ff00047c82 */ /* 0x000fe40008000000 */
[----:B------:R-:W-:Y:S02]  /*1980*/  UIMAD.WIDE.U32 UR4, UR5, UR7, UR4 ;  /* 0x00000007050472a5 */ /* 0x000fe4000f8e0004 */
[----:B------:R-:W-:-:S05]  /*1990*/  R2UR UR7, R0 ;  /* 0x00000000000772ca */ /* 0x000fca00000e0000 */
[----:B------:R-:W-:Y:S02]  /*19a0*/  UMOV UR4, UR5 ;  /* 0x0000000500047c82 */ /* 0x000fe40008000000 */
[----:B------:R-:W-:Y:S01]  /*19b0*/  UIMAD.WIDE.U32 UR4, UR4, UR9, URZ ;  /* 0x00000009040472a5 */ /* 0x000fe2000f8e00ff */
[----:B--2---:R-:W2:Y:S06]  /*19c0*/  MUFU.RCP R0, R3 ;  /* 0x0000000300007308 */ /* 0x004eac0000001000 */
[----:B------:R-:W-:Y:S02]  /*19d0*/  UMOV UR4, UR5 ;  /* 0x0000000500047c82 */ /* 0x000fe40008000000 */
[----:B------:R-:W-:-:S04]  /*19e0*/  UIMAD UR5, UR4, UR7, UR9 ;  /* 0x00000007040572a4 */ /* 0x000fc8000f8e0209 */
[----:B------:R-:W-:Y:S01]  /*19f0*/  UISETP.GT.U32.AND UP0, UPT, UR6, UR5, UPT ;  /* 0x000000050600728c */ /* 0x000fe2000bf04070 */
[----:B--2---:R-:W-:-:S10]  /*1a00*/  VIADD R0, R0, 0xffffffe ;  /* 0x0ffffffe00007836 */ /* 0x004fd40000000000 */
[----:B------:R-:W-:Y:S01]  /*1a10*/  @!UP0 UIADD3 UR5, UPT, UPT, UR5, -UR6, URZ ;  /* 0x8000000605058290 */ /* 0x000fe2000fffe0ff */
[----:B------:R-:W2:Y:S01]  /*1a20*/  F2I.FTZ.U32.TRUNC.NTZ R0, R0 ;  /* 0x0000000000007305 */ /* 0x000ea2000021f000 */
[----:B------:R-:W-:Y:S02]  /*1a30*/  @!UP0 UIADD3 UR4, UPT, UPT, UR4, 0x1, URZ ;  /* 0x0000000104048890 */ /* 0x000fe4000fffe0ff */
[----:B------:R-:W-:Y:S02]  /*1a40*/  UISETP.GE.U32.AND UP1, UPT, UR5, UR6, UPT ;  /* 0x000000060500728c */ /* 0x000fe4000bf26070 */
[----:B------:R-:W-:-:S04]  /*1a50*/  ULOP3.LUT UR5, UR19, UR65, URZ, 0x3c, !UPT ;  /* 0x0000004113057292 */ /* 0x000fc8000f8e3cff */
[----:B------:R-:W-:-:S05]  /*1a60*/  UISETP.GE.AND UP0, UPT, UR5, URZ, UPT ;  /* 0x000000ff0500728c */ /* 0x000fca000bf06270 */
[----:B------:R-:W-:Y:S01]  /*1a70*/  @UP1 UIADD3 UR4, UPT, UPT, UR4, 0x1, URZ ;  /* 0x0000000104041890 */ /* 0x000fe2000fffe0ff */
[----:B--2---:R-:W-:Y:S01]  /*1a80*/  R2UR UR5, R0 ;  /* 0x00000000000572ca */ /* 0x004fe200000e0000 */
[----:B------:R-:W-:Y:S01]  /*1a90*/  UISETP.NE.AND UP1, UPT, UR65, URZ, UPT ;  /* 0x000000ff4100728c */ /* 0x000fe2000bf25270 */
[----:B------:R-:W-:-:S04]  /*1aa0*/  IMAD.U32 R0, RZ, RZ, UR57 ;  /* 0x00000039ff007e24 */ /* 0x000fc8000f8e00ff */
[----:B------:R-:W-:Y:S01]  /*1ab0*/  UMOV UR7, UR4 ;  /* 0x0000000400077c82 */ /* 0x000fe20008000000 */
[----:B------:R-:W-:Y:S01]  /*1ac0*/  IABS R0, R0 ;  /* 0x0000000000007213 */ /* 0x000fe20000000000 */
[----:B------:R-:W-:-:S03]  /*1ad0*/  @!UP0 UIADD3 UR7, UPT, UPT, -UR7, URZ, URZ ;  /* 0x000000ff07078290 */ /* 0x000fc6000fffe1ff */
[----:B------:R-:W-:Y:S01]  /*1ae0*/  R2UR UR9, R0 ;  /* 0x00000000000972ca */ /* 0x000fe200000e0000 */
[----:B------:R-:W-:Y:S02]  /*1af0*/  @!UP1 ULOP3.LUT UR7, URZ, UR65, URZ, 0x33, !UPT ;  /* 0x00000041ff079292 */ /* 0x000fe4000f8e33ff */
[----:B------:R-:W-:Y:S02]  /*1b00*/  UIADD3 UR4, UPT, UPT, URZ, -UR5, URZ ;  /* 0x80000005ff047290 */ /* 0x000fe4000fffe0ff */
[----:B------:R-:W-:Y:S02]  /*1b10*/  UIADD3 UR18, UPT, UPT, -UR7, URZ, URZ ;  /* 0x000000ff07127290 */ /* 0x000fe4000fffe1ff */
[----:B------:R-:W-:Y:S01]  /*1b20*/  IMAD.U32 R3, RZ, RZ, UR7 ;  /* 0x00000007ff037e24 */ /* 0x000fe2000f8e00ff */
[----:B------:R-:W-:Y:S02]  /*1b30*/  UIMAD UR6, UR4, UR8, URZ ;  /* 0x00000008040672a4 */ /* 0x000fe4000f8e02ff */
[----:B------:R-:W-:-:S02]  /*1b40*/  UIMAD UR18, UR65, UR18, UR19 ;  /* 0x00000012411272a4 */ /* 0x000fc4000f8e0213 */
[----:B------:R-:W-:Y:S01]  /*1b50*/  IABS R3, R3 ;  /* 0x0000000300037213 */ /* 0x000fe20000000000 */
[----:B------:R-:W-:Y:S01]  /*1b60*/  UMOV UR4, URZ ;  /* 0x000000ff00047c82 */ /* 0x000fe20008000000 */
[----:B------:R-:W2:Y:S01]  /*1b70*/  I2F.RP R0, UR9 ;  /* 0x0000000900007d06 */ /* 0x000ea20008209400 */
[----:B------:R-:W-:Y:S01]  /*1b80*/  UIMAD.WIDE.U32 UR4, UR5, UR6, UR4 ;  /* 0x00000006050472a5 */ /* 0x000fe2000f8e0004 */
[----:B------:R-:W-:Y:S01]  /*1b90*/  R2UR UR10, R3 ;  /* 0x00000000030a72ca */ /* 0x000fe200000e0000 */
[----:B------:R-:W-:Y:S01]  /*1ba0*/  IMAD.U32 R3, RZ, RZ, UR35 ;  /* 0x00000023ff037e24 */ /* 0x000fe2000f8e00ff */
[----:B------:R-:W-:-:S04]  /*1bb0*/  ULEA UR18, UR18, UR67, 0x7 ;  /* 0x0000004312127291 */ /* 0x000fc8000f8e38ff */
[----:B------:R-:W-:Y:S01]  /*1bc0*/  UMOV UR4, UR5 ;  /* 0x0000000500047c82 */ /* 0x000fe20008000000 */
[----:B------:R-:W-:-:S06]  /*1bd0*/  SHF.L.U32 R3, R3, 0x1f, RZ ;  /* 0x0000001f03037819 */ /* 0x000fcc00000006ff */
[----:B------:R-:W-:Y:S01]  /*1be0*/  UIMAD.WIDE.U32 UR4, UR4, UR10, URZ ;  /* 0x0000000a040472a5 */ /* 0x000fe2000f8e00ff */
[----:B--2---:R-:W2:Y:S06]  /*1bf0*/  MUFU.RCP R0, R0 ;  /* 0x0000000000007308 */ /* 0x004eac0000001000 */
[----:B------:R-:W-:Y:S02]  /*1c00*/  UMOV UR4, UR5 ;  /* 0x0000000500047c82 */ /* 0x000fe40008000000 */
[----:B------:R-:W-:-:S04]  /*1c10*/  UIADD3 UR5, UPT, UPT, -UR4, URZ, URZ ;  /* 0x000000ff04057290 */ /* 0x000fc8000fffe1ff */
[----:B------:R-:W-:-:S04]  /*1c20*/  UIMAD UR5, UR8, UR5, UR10 ;  /* 0x00000005080572a4 */ /* 0x000fc8000f8e020a */
[----:B------:R-:W-:Y:S01]  /*1c30*/  UISETP.GT.U32.AND UP0, UPT, UR8, UR5, UPT ;  /* 0x000000050800728c */ /* 0x000fe2000bf04070 */
[----:B--2---:R-:W-:-:S06]  /*1c40*/  VIADD R0, R0, 0xffffffe ;  /* 0x0ffffffe00007836 */ /* 0x004fcc0000000000 */
[----:B------:R-:W2:Y:S04]  /*1c50*/  F2I.FTZ.U32.TRUNC.NTZ R0, R0 ;  /* 0x0000000000007305 */ /* 0x000ea8000021f000 */
[----:B------:R-:W-:Y:S02]  /*1c60*/  @!UP0 UIADD3 UR5, UPT, UPT, UR5, -UR8, URZ ;  /* 0x8000000805058290 */ /* 0x000fe4000fffe0ff */
[----:B------:R-:W-:Y:S02]  /*1c70*/  @!UP0 UIADD3 UR4, UPT, UPT, UR4, 0x1, URZ ;  /* 0x0000000104048890 */ /* 0x000fe4000fffe0ff */
[----:B------:R-:W-:Y:S01]  /*1c80*/  UISETP.GE.U32.AND UP1, UPT, UR5, UR8, UPT ;  /* 0x000000080500728c */ /* 0x000fe2000bf26070 */
[----:B------:R-:W4:Y:S01]  /*1c90*/  S2UR UR8, SR_CgaCtaId ;  /* 0x00000000000879c3 */ /* 0x000f220000008800 */
[----:B------:R-:W-:-:S04]  /*1ca0*/  ULOP3.LUT UR5, UR7, UR64, URZ, 0x3c, !UPT ;  /* 0x0000004007057292 */ /* 0x000fc8000f8e3cff */
[----:B------:R-:W-:-:S03]  /*1cb0*/  UISETP.GE.AND UP0, UPT, UR5, URZ, UPT ;  /* 0x000000ff0500728c */ /* 0x000fc6000bf06270 */
[----:B--2---:R-:W-:Y:S02]  /*1cc0*/  R2UR UR5, R0 ;  /* 0x00000000000572ca */ /* 0x004fe400000e0000 */
[----:B------:R-:W-:Y:S02]  /*1cd0*/  @UP1 UIADD3 UR4, UPT, UPT, UR4, 0x1, URZ ;  /* 0x0000000104041890 */ /* 0x000fe4000fffe0ff */
[----:B------:R-:W-:-:S05]  /*1ce0*/  UISETP.NE.AND UP1, UPT, UR64, URZ, UPT ;  /* 0x000000ff4000728c */ /* 0x000fca000bf25270 */
[----:B------:R-:W-:Y:S02]  /*1cf0*/  UMOV UR6, UR4 ;  /* 0x0000000400067c82 */ /* 0x000fe40008000000 */
[----:B------:R-:W-:Y:S02]  /*1d00*/  @!UP0 UIADD3 UR6, UPT, UPT, -UR6, URZ, URZ ;  /* 0x000000ff06068290 */ /* 0x000fe4000fffe1ff */
[----:B------:R-:W-:Y:S02]  /*1d10*/  UIADD3 UR4, UPT, UPT, URZ, -UR5, URZ ;  /* 0x80000005ff047290 */ /* 0x000fe4000fffe0ff */
[----:B------:R-:W-:Y:S02]  /*1d20*/  @!UP1 ULOP3.LUT UR6, URZ, UR64, URZ, 0x33, !UPT ;  /* 0x00000040ff069292 */ /* 0x000fe4000f8e33ff */
[----:B----4-:R-:W-:-:S04]  /*1d30*/  ULEA UR42, UR8, UR42, 0x18 ;  /* 0x0000002a082a7291 */ /* 0x010fc8000f8ec0ff */
[----:B------:R-:W-:Y:S01]  /*1d40*/  ULEA UR8, UR38, UR42, 0x3 ;  /* 0x0000002a26087291 */ /* 0x000fe2000f8e18ff */
[----:B------:R-:W-:-:S05]  /*1d50*/  IMAD.U32 R0, RZ, RZ, UR6 ;  /* 0x00000006ff007e24 */ /* 0x000fca000f8e00ff */
[----:B------:R-:W-:-:S03]  /*1d60*/  IABS R0, R0 ;  /* 0x0000000000007213 */ /* 0x000fc60000000000 */
[----:B------:R2:W4:Y:S01]  /*1d70*/  SYNCS.PHASECHK.TRANS64.TRYWAIT P0, [UR8+0x30], R3 ;  /* 0x00003003ff0075a7 */ /* 0x0005220008001108 */
[----:B------:R-:W-:Y:S01]  /*1d80*/  R2UR UR10, R0 ;  /* 0x00000000000a72ca */ /* 0x000fe200000e0000 */
[----:B------:R-:W-:-:S03]  /*1d90*/  UIMAD UR8, UR4, UR9, URZ ;  /* 0x00000009040872a4 */ /* 0x000fc6000f8e02ff */
[----:B------:R-:W-:Y:S02]  /*1da0*/  UMOV UR4, URZ ;  /* 0x000000ff00047c82 */ /* 0x000fe40008000000 */
[----:B------:R-:W-:Y:S02]  /*1db0*/  UIMAD.WIDE.U32 UR4, UR5, UR8, UR4 ;  /* 0x00000008050472a5 */ /* 0x000fe4000f8e0004 */
[----:B------:R-:W-:-:S04]  /*1dc0*/  ULEA.HI UR8, UR20, UR20, URZ, 0x1 ;  /* 0x0000001414087291 */ /* 0x000fc8000f8f08ff */
[----:B------:R-:W-:Y:S01]  /*1dd0*/  USHF.L.U32 UR8, UR8, 0x6, URZ ;  /* 0x0000000608087899 */ /* 0x000fe200080006ff */
[----:B------:R-:W-:Y:S02]  /*1de0*/  UMOV UR4, UR5 ;  /* 0x0000000500047c82 */ /* 0x000fe40008000000 */
[----:B------:R-:W-:Y:S02]  /*1df0*/  UIMAD.WIDE.U32 UR4, UR4, UR10, URZ ;  /* 0x0000000a040472a5 */ /* 0x000fe4000f8e00ff */
[----:B------:R-:W-:-:S05]  /*1e00*/  ULOP3.LUT UR46, UR67, 0xffffff80, UR8, 0xf8, !UPT ;  /* 0xffffff80432e7892 */ /* 0x000fca000f8ef808 */
[----:B------:R-:W-:Y:S02]  /*1e10*/  UMOV UR4, UR5 ;  /* 0x0000000500047c82 */ /* 0x000fe40008000000 */
[----:B------:R-:W-:-:S04]  /*1e20*/  UIADD3 UR5, UPT, UPT, -UR4, URZ, URZ ;  /* 0x000000ff04057290 */ /* 0x000fc8000fffe1ff */
[----:B------:R-:W-:-:S04]  /*1e30*/  UIMAD UR5, UR9, UR5, UR10 ;  /* 0x00000005090572a4 */ /* 0x000fc8000f8e020a */
[----:B------:R-:W-:-:S11]  /*1e40*/  UISETP.GT.U32.AND UP0, UPT, UR9, UR5, UPT ;  /* 0x000000050900728c */ /* 0x000fd6000bf04070 */
[----:B------:R-:W-:Y:S02]  /*1e50*/  @!UP0 UIADD3 UR5, UPT, UPT, UR5, -UR9, URZ ;  /* 0x8000000905058290 */ /* 0x000fe4000fffe0ff */
[----:B------:R-:W-:Y:S02]  /*1e60*/  @!UP0 UIADD3 UR4, UPT, UPT, UR4, 0x1, URZ ;  /* 0x0000000104048890 */ /* 0x000fe4000fffe0ff */
[----:B------:R-:W-:Y:S02]  /*1e70*/  UISETP.GE.U32.AND UP1, UPT, UR5, UR9, UPT ;  /* 0x000000090500728c */ /* 0x000fe4000bf26070 */
[----:B------:R-:W-:-:S04]  /*1e80*/  ULOP3.LUT UR5, UR6, UR57, URZ, 0x3c, !UPT ;  /* 0x0000003906057292 */ /* 0x000fc8000f8e3cff */
[----:B------:R-:W-:Y:S02]  /*1e90*/  UISETP.GE.AND UP0, UPT, UR5, URZ, UPT ;  /* 0x000000ff0500728c */ /* 0x000fe4000bf06270 */
[----:B------:R-:W-:-:S03]  /*1ea0*/  UIADD3 UR5, UPT, UPT, -UR6, URZ, URZ ;  /* 0x000000ff06057290 */ /* 0x000fc6000fffe1ff */
[----:B------:R-:W-:Y:S02]  /*1eb0*/  @UP1 UIADD3 UR4, UPT, UPT, UR4, 0x1, URZ ;  /* 0x0000000104041890 */ /* 0x000fe4000fffe0ff */
[----:B------:R-:W-:-:S05]  /*1ec0*/  UIMAD UR64, UR64, UR5, UR7 ;  /* 0x00000005404072a4 */ /* 0x000fca000f8e0207 */
[----:B------:R-:W-:Y:S02]  /*1ed0*/  UMOV UR56, UR4 ;  /* 0x0000000400387c82 */ /* 0x000fe40008000000 */
[----:B------:R-:W-:Y:S02]  /*1ee0*/  @!UP0 UIADD3 UR56, UPT, UPT, -UR56, URZ, URZ ;  /* 0x000000ff38388290 */ /* 0x000fe4000fffe1ff */
[----:B------:R-:W-:Y:S02]  /*1ef0*/  UISETP.GE.U32.AND UP0, UPT, UR72, 0x7f, UPT ;  /* 0x0000007f4800788c */ /* 0x000fe4000bf06070 */
[----:B------:R-:W-:-:S04]  /*1f00*/  @!UP2 ULOP3.LUT UR56, URZ, UR57, URZ, 0x33, !UPT ;  /* 0x00000039ff38a292 */ /* 0x000fc8000f8e33ff */
[----:B------:R-:W-:-:S04]  /*1f10*/  UIADD3 UR4, UPT, UPT, -UR56, URZ, URZ ;  /* 0x000000ff38047290 */ /* 0x000fc8000fffe1ff */
[----:B------:R-:W-:Y:S01]  /*1f20*/  UIMAD UR57, UR57, UR4, UR6 ;  /* 0x00000004393972a4 */ /* 0x000fe2000f8e0206 */
[----:B--2---:R-:W-:Y:S11]  /*1f30*/  BRA.U !UP0, `(.L_x_22) ;  /* 0x0000000508a47547 */ /* 0x004ff6000b800000 */
[----:B------:R-:W2:Y:S01]  /*1f40*/  LDCU.64 UR10, c[0x0][0x5c0] ;  /* 0x0000b800ff0a77ac */ /* 0x000ea20008000a00 */
[----:B------:R-:W2:Y:S01]  /*1f50*/  LDCU.64 UR8, c[0x0][0x5f8] ;  /* 0x0000bf00ff0877ac */ /* 0x000ea20008000a00 */
[----:B------:R-:W3:Y:S01]  /*1f60*/  LDCU UR12, c[0x0][0x5c8] ;  /* 0x0000b900ff0c77ac */ /* 0x000ee20008000800 */
[----:B------:R-:W3:Y:S01]  /*1f70*/  LDCU UR43, c[0x0][0x600] ;  /* 0x0000c000ff2b77ac */ /* 0x000ee20008000800 */
[----:B------:R-:W1:Y:S01]  /*1f80*/  LDCU UR30, c[0x0][0x5a8] ;  /* 0x0000b500ff1e77ac */ /* 0x000e620008000800 */
[----:B------:R-:W1:Y:S01]  /*1f90*/  LDCU UR29, c[0x0][0x59c] ;  /* 0x0000b380ff1d77ac */ /* 0x000e620008000800 */
[----:B--2---:R-:W-:Y:S01]  /*1fa0*/  UIMAD UR53, UR64, UR10, UR8 ;  /* 0x0000000a403572a4 */ /* 0x004fe2000f8e0208 */
[----:B------:R-:W2:Y:S01]  /*1fb0*/  LDCU UR28, c[0x0][0x590] ;  /* 0x0000b200ff1c77ac */ /* 0x000ea20008000800 */
[----:B------:R-:W2:Y:S01]  /*1fc0*/  LDCU UR34, c[0x0][0x594] ;  /* 0x0000b280ff2277ac */ /* 0x000ea20008000800 */
[----:B------:R-:W2:Y:S01]  /*1fd0*/  LDCU UR33, c[0x0][0x598] ;  /* 0x0000b300ff2177ac */ /* 0x000ea20008000800 */
[----:B------:R-:W2:Y:S01]  /*1fe0*/  LDCU UR32, c[0x0][0x5ac] ;  /* 0x0000b580ff2077ac */ /* 0x000ea20008000800 */
[----:B------:R-:W2:Y:S01]  /*1ff0*/  LDCU UR31, c[0x0][0x5b0] ;  /* 0x0000b600ff1f77ac */ /* 0x000ea20008000800 */
[----:B------:R-:W2:Y:S01]  /*2000*/  LDCU UR5, c[0x0][0x5cc] ;  /* 0x0000b980ff0577ac */ /* 0x000ea20008000800 */
[----:B------:R-:W2:Y:S01]  /*2010*/  LDCU UR4, c[0x0][0x5ec] ;  /* 0x0000bd80ff0477ac */ /* 0x000ea20008000800 */
[----:B------:R-:W2:Y:S01]  /*2020*/  LDCU.64 UR26, c[0x0][0x5a0] ;  /* 0x0000b400ff1a77ac */ /* 0x000ea20008000a00 */
[----:B------:R-:W2:Y:S01]  /*2030*/  LDCU.64 UR24, c[0x0][0x5d0] ;  /* 0x0000ba00ff1877ac */ /* 0x000ea20008000a00 */
[----:B------:R-:W2:Y:S01]  /*2040*/  LDCU.64 UR6, c[0x0][0x5f0] ;  /* 0x0000be00ff0677ac */ /* 0x000ea20008000a00 */
[----:B-1----:R-:W-:-:S02]  /*2050*/  UIMAD UR52, UR57, UR11, UR9 ;  /* 0x0000000b393472a4 */ /* 0x002fc4000f8e0209 */
[----:B------:R-:W-:Y:S02]  /*2060*/  UIADD3 UR50, UPT, UPT, UR46, 0x20, URZ ;  /* 0x000000202e327890 */ /* 0x000fe4000fffe0ff */
[----:B------:R-:W-:Y:S02]  /*2070*/  UIADD3 UR10, UPT, UPT, UR18, 0x20, URZ ;  /* 0x00000020120a7890 */ /* 0x000fe4000fffe0ff */
[----:B---3--:R-:W-:Y:S01]  /*2080*/  UIMAD UR43, UR56, UR12, UR43 ;  /* 0x0000000c382b72a4 */ /* 0x008fe2000f8e022b */
[----:B------:R-:W-:Y:S01]  /*2090*/  UMOV UR15, URZ ;  /* 0x000000ff000f7c82 */ /* 0x000fe20008000000 */
[----:B------:R-:W-:-:S10]  /*20a0*/  UMOV UR13, UR38 ;  /* 0x00000026000d7c82 */ /* 0x000fd40008000000 */
.L_x_28:
[----:B---3--:R-:W-:Y:S01]  /*20b0*/  @!P3 MOV R3, 0x10000 ;  /* 0x000100000003b802 */ /* 0x008fe20000000f00 */
[----:B------:R-:W-:Y:S01]  /*20c0*/  ULEA UR12, UR13, UR42, 0x3 ;  /* 0x0000002a0d0c7291 */ /* 0x000fe2000f8e18ff */
[----:B----4-:R-:W-:Y:S11]  /*20d0*/  @P0 BRA `(.L_x_23) ;  /* 0x0000000000100947 */ /* 0x010ff60003800000 */
[----:B------:R-:W-:Y:S04]  /*20e0*/  MOV R4, UR35 ;  /* 0x0000002300047c02 */ /* 0x000fe80008000f00 */
[----:B------:R-:W-:Y:S04]  /*20f0*/  SHF.L.U32 R4, R4, 0x1f, RZ ;  /* 0x0000001f04047819 */ /* 0x000fe800000006ff */
[----:B------:R-:W1:Y:S02]  /*2100*/  SYNCS.PHASECHK.TRANS64.TRYWAIT P0, [UR12+0x30], R4 ;  /* 0x00003004ff0075a7 */ /* 0x000e64000800110c */
[----:B-1----:R-:W-:Y:S05]  /*2110*/  @!P0 BRA `(.L_x_24) ;  /* 0x0000008800008947 */ /* 0x002fea0003800000 */
.L_x_23:
[----:B------:R3:W-:Y:S01]  /*2120*/  @!P3 SYNCS.ARRIVE.TRANS64 RZ, [UR12], R3 ;  /* 0x00000003ffffb9a7 */ /* 0x0007e2000800000c */
[----:B------:R-:W-:Y:S04]  /*2130*/  ULOP3.LUT UR8, UR59, 0x2, URZ, 0xfc, !UPT ;  /* 0x000000023b087892 */ /* 0x000fe8000f8efcff */
[----:B------:R-:W-:Y:S09]  /*2140*/  UISETP.NE.AND UP0, UPT, UR8, 0x2, UPT ;  /* 0x000000020800788c */ /* 0x000ff2000bf05270 */
[----:B------:R-:W-:Y:S05]  /*2150*/  BRA.U UP0, `(.L_x_25) ;  /* 0x0000000100047547 */ /* 0x000fea000b800000 */
[----:B--2---:R-:W-:Y:S05]  /*2160*/  BPT.TRAP 0x1 ;  /* 0x000000040000795c */ /* 0x004fea0000300000 */
.L_x_25:
[----:B------:R-:W-:Y:S04]  /*2170*/  BSSY.RECONVERGENT B0, `(.L_x_26) ;  /* 0x0000003000007945 */ /* 0x000fe80003800200 */
[----:B------:R-:W-:Y:S05]  /*2180*/  @P2 BRA `(.L_x_27) ;  /* 0x0000000000042947 */ /* 0x000fea0003800000 */
[----:B--2---:R-:W-:Y:S05]  /*2190*/  BPT.TRAP 0x1 ;  /* 0x000000040000795c */ /* 0x004fea0000300000 */
.L_x_27:
[----:B--2---:R-:W-:Y:S05]  /*21a0*/  BSYNC.RECONVERGENT B0 ;  /* 0x0000000000007941 */ /* 0x004fea0003800200 */
.L_x_26:
[----:B------:R-:W-:Y:S02]  /*21b0*/  UIADD3 UR8, UPT, UPT, UR13, 0x1, URZ ;  /* 0x000000010d087890 */ /* 0x000fe4000fffe0ff */
[----:B------:R-:W-:Y:S02]  /*21c0*/  USHF.L.U32 UR47, UR15, 0x6, URZ ;  /* 0x000000060f2f7899 */ /* 0x000fe400080006ff */
[----:B------:R-:W-:Y:S02]  /*21d0*/  UISETP.NE.AND UP0, UPT, UR8, 0x6, UPT ;  /* 0x000000060800788c */ /* 0x000fe4000bf05270 */
[----:B------:R-:W-:Y:S02]  /*21e0*/  UISETP.NE.AND UP2, UPT, UR28, 0x1, UPT ;  /* 0x000000011c00788c */ /* 0x000fe4000bf45270 */
[----:B------:R-:W-:Y:S02]  /*21f0*/  USEL UR9, URZ, 0x1, UP0 ;  /* 0x00000001ff097887 */ /* 0x000fe40008000000 */
[----:B------:R-:W-:Y:S02]  /*2200*/  USEL UR38, UR8, URZ, UP0 ;  /* 0x000000ff08267287 */ /* 0x000fe40008000000 */
[----:B------:R-:W-:Y:S02]  /*2210*/  ULOP3.LUT UR35, UR35, UR9, URZ, 0x3c, !UPT ;  /* 0x0000000923237292 */ /* 0x000fe4000f8e3cff */
[----:B------:R-:W-:Y:S02]  /*2220*/  ULEA UR8, UR38, UR42, 0x3 ;  /* 0x0000002a26087291 */ /* 0x000fe4000f8e18ff */
[----:B------:R-:W-:Y:S02]  /*2230*/  ULOP3.LUT UR45, UR12, 0xfefffff8, URZ, 0xc0, !UPT ;  /* 0xfefffff80c2d7892 */ /* 0x000fe4000f8ec0ff */
[----:B------:R-:W-:Y:S01]  /*2240*/  ULEA UR14, UR52, UR53, 0x5 ;  /* 0x00000035340e7291 */ /* 0x000fe2000f8e28ff */
[----:B-1----:R-:W-:Y:S01]  /*2250*/  MOV R0, UR35 ;  /* 0x0000002300007c02 */ /* 0x002fe20008000f00 */
[----:B------:R-:W-:Y:S02]  /*2260*/  ULEA UR19, UR13, UR42, 0xe ;  /* 0x0000002a0d137291 */ /* 0x000fe4000f8e70ff */
[----:B------:R-:W-:Y:S01]  /*2270*/  UIADD3 UR36, UP1, UPT, UR60, 0x80, URZ ;  /* 0x000000803c247890 */ /* 0x000fe2000ff3e0ff */
[----:B------:R-:W-:Y:S01]  /*2280*/  SHF.L.U32 R0, R0, 0x1f, RZ ;  /* 0x0000001f00007819 */ /* 0x000fe200000006ff */
[----:B------:R-:W-:Y:S02]  /*2290*/  ULEA UR23, UR43, UR14, 0xa ;  /* 0x0000000e2b177291 */ /* 0x000fe4000f8e50ff */
[----:B------:R-:W-:Y:S01]  /*22a0*/  UISETP.NE.AND UP3, UPT, UR30, 0x1, UPT ;  /* 0x000000011e00788c */ /* 0x000fe2000bf65270 */
[----:B------:R1:W2:Y:S01]  /*22b0*/  SYNCS.PHASECHK.TRANS64.TRYWAIT P0, [UR8+0x30], R0 ;  /* 0x00003000ff0075a7 */ /* 0x0002a20008001108 */
[----:B------:R-:W-:Y:S02]  /*22c0*/  UIMAD.WIDE.U32 UR8, UR47, UR34, URZ ;  /* 0x000000222f0872a5 */ /* 0x000fe4000f8e00ff */
[----:B------:R-:W-:Y:S02]  /*22d0*/  UIADD3.X UR37, UPT, UPT, URZ, UR61, URZ, UP1, !UPT ;  /* 0x0000003dff257290 */ /* 0x000fe40008ffe4ff */
[----:B------:R-:W-:Y:S02]  /*22e0*/  UIADD3 UR44, UPT, UPT, UR19, 0x8400, URZ ;  /* 0x00008400132c7890 */ /* 0x000fe4000fffe0ff */
[----:B------:R-:W-:Y:S02]  /*22f0*/  UIADD3 UR48, UPT, UPT, UR19, 0xa400, URZ ;  /* 0x0000a40013307890 */ /* 0x000fe4000fffe0ff */
[----:B------:R-:W-:Y:S02]  /*2300*/  UIADD3 UR16, UPT, UPT, UR19, 0x20400, URZ ;  /* 0x0002040013107890 */ /* 0x000fe4000fffe0ff */
[----:B------:R-:W-:Y:S02]  /*2310*/  UIADD3 UR40, UP0, UPT, UR60, 0x180, URZ ;  /* 0x000001803c287890 */ /* 0x000fe4000ff1e0ff */
[----:B------:R-:W-:Y:S02]  /*2320*/  UPRMT UR23, UR23, 0x5410, URZ ;  /* 0x0000541017177896 */ /* 0x000fe400080000ff */
[----:B------:R-:W-:Y:S02]  /*2330*/  UIADD3.X UR41, UPT, UPT, URZ, UR61, URZ, UP0, !UPT ;  /* 0x0000003dff297290 */ /* 0x000fe400087fe4ff */
[----:B------:R-:W-:Y:S01]  /*2340*/  UIADD3 UR15, UPT, UPT, UR15, 0x1, URZ ;  /* 0x000000010f0f7890 */ /* 0x000fe2000fffe0ff */
[----:B------:R-:W-:Y:S01]  /*2350*/  UMOV UR54, 0x0 ;  /* 0x0000000000367882 */ /* 0x000fe20000000000 */
[----:B------:R-:W-:Y:S02]  /*2360*/  UMOV UR55, 0x10000000 ;  /* 0x1000000000377882 */ /* 0x000fe40000000000 */
[----:B------:R-:W-:Y:S01]  /*2370*/  UISETP.NE.AND UP0, UPT, UR15, UR58, UPT ;  /* 0x0000003a0f00728c */ /* 0x000fe2000bf05270 */
[----:B------:R-:W-:Y:S01]  /*2380*/  UTMALDG.2D.2CTA [UR44], [UR36], desc[UR54] ;  /* 0x0000362c240075b4 */ /* 0x000fe20008209000 */
[----:B------:R-:W-:Y:S01]  /*2390*/  UMOV UR49, UR45 ;  /* 0x0000002d00317c82 */ /* 0x000fe20008000000 */
[----:B------:R-:W-:Y:S01]  /*23a0*/  UMOV UR51, UR47 ;  /* 0x0000002f00337c82 */ /* 0x000fe20008000000 */
[----:B------:R-:W-:Y:S01]  /*23b0*/  UMOV UR17, UR45 ;  /* 0x0000002d00117c82 */ /* 0x000fe20008000000 */
[----:B------:R-:W-:Y:S02]  /*23c0*/  UMOV UR8, UR9 ;  /* 0x0000000900087c82 */ /* 0x000fe40008000000 */
[----:B------:R-:W-:Y:S01]  /*23d0*/  USHF.R.U32.HI UR11, URZ, UR33, UR8 ;  /* 0x00000021ff0b7299 */ /* 0x000fe20008011608 */
[----:B------:R-:W-:Y:S03]  /*23e0*/  UTMALDG.2D.2CTA [UR48], [UR36], desc[UR54] ;  /* 0x00003630240075b4 */ /* 0x000fe60008209000 */
[----:B------:R-:W-:Y:S02]  /*23f0*/  USEL UR11, UR47, UR11, !UP2 ;  /* 0x0000000b2f0b7287 */ /* 0x000fe4000d000000 */
[----:B------:R-:W-:Y:S02]  /*2400*/  UISETP.NE.AND UP2, UPT, UR29, 0x1, UPT ;  /* 0x000000011d00788c */ /* 0x000fe4000bf45270 */
[----:B------:R-:W-:Y:S02]  /*2410*/  UIMAD.WIDE.U32 UR8, UR11, UR26, URZ ;  /* 0x0000001a0b0872a5 */ /* 0x000fe4000f8e00ff */
[----:B------:R-:W-:Y:S04]  /*2420*/  UIADD3 UR13, UPT, UPT, -UR11, URZ, URZ ;  /* 0x000000ff0b0d7290 */ /* 0x000fe8000fffe1ff */
[----:B------:R-:W-:Y:S01]  /*2430*/  UIMAD UR14, UR28, UR13, UR47 ;  /* 0x0000000d1c0e72a4 */ /* 0x000fe2000f8e022f */
[----:B------:R-:W-:Y:S02]  /*2440*/  UMOV UR8, UR9 ;  /* 0x0000000900087c82 */ /* 0x000fe40008000000 */
[----:B------:R-:W-:Y:S04]  /*2450*/  USHF.R.U32.HI UR8, URZ, UR27, UR8 ;  /* 0x0000001bff087299 */ /* 0x000fe80008011608 */
[----:B------:R-:W-:Y:S04]  /*2460*/  USEL UR12, UR11, UR8, !UP2 ;  /* 0x000000080b0c7287 */ /* 0x000fe8000d000000 */
[----:B------:R-:W-:Y:S07]  /*2470*/  UIMAD.WIDE.U32 UR8, UR12, UR32, URZ ;  /* 0x000000200c0872a5 */ /* 0x000fee000f8e00ff */
[----:B------:R-:W-:Y:S01]  /*2480*/  UMOV UR8, UR9 ;  /* 0x0000000900087c82 */ /* 0x000fe20008000000 */
[----:B------:R-:W-:Y:S01]  /*2490*/  UMOV UR9, UR45 ;  /* 0x0000002d00097c82 */ /* 0x000fe20008000000 */
[----:B------:R-:W-:Y:S02]  /*24a0*/  USHF.R.U32.HI UR13, URZ, UR31, UR8 ;  /* 0x0000001fff0d7299 */ /* 0x000fe40008011608 */
[----:B------:R-:W-:Y:S02]  /*24b0*/  UIADD3 UR8, UPT, UPT, UR19, 0x22400, URZ ;  /* 0x0002240013087890 */ /* 0x000fe4000fffe0ff */
[----:B------:R-:W-:Y:S02]  /*24c0*/  USEL UR22, UR12, UR13, !UP3 ;  /* 0x0000000d0c167287 */ /* 0x000fe4000d800000 */
[----:B------:R-:W-:Y:S02]  /*24d0*/  UIADD3 UR13, UPT, UPT, -UR12, URZ, URZ ;  /* 0x000000ff0c0d7290 */ /* 0x000fe4000fffe1ff */
[----:B------:R-:W-:Y:S02]  /*24e0*/  UIMAD UR19, UR14, UR5, UR4 ;  /* 0x000000050e1372a4 */ /* 0x000fe4000f8e0204 */
[----:B------:R-:W-:Y:S02]  /*24f0*/  UIADD3 UR14, UPT, UPT, -UR22, URZ, URZ ;  /* 0x000000ff160e7290 */ /* 0x000fe4000fffe1ff */
[----:B------:R-:W-:Y:S02]  /*2500*/  UIMAD UR11, UR29, UR13, UR11 ;  /* 0x0000000d1d0b72a4 */ /* 0x000fe4000f8e020b */
[----:B------:R-:W-:Y:S02]  /*2510*/  UIMAD UR12, UR30, UR14, UR12 ;  /* 0x0000000e1e0c72a4 */ /* 0x000fe4000f8e020c */
[----:B------:R-:W-:Y:S02]  /*2520*/  UIMAD UR20, UR11, UR24, UR6 ;  /* 0x000000180b1472a4 */ /* 0x000fe4000f8e0206 */
[----:B------:R-:W-:Y:S01]  /*2530*/  UIMAD UR21, UR12, UR25, UR7 ;  /* 0x000000190c1572a4 */ /* 0x000fe2000f8e0207 */
[----:B------:R-:W-:Y:S01]  /*2540*/  UMOV UR11, UR19 ;  /* 0x00000013000b7c82 */ /* 0x000fe20008000000 */
[----:B------:R-:W-:Y:S03]  /*2550*/  UMOV UR14, UR22 ;  /* 0x00000016000e7c82 */ /* 0x000fe60008000000 */
[----:B------:R-:W-:Y:S02]  /*2560*/  UMOV UR12, UR20 ;  /* 0x00000014000c7c82 */ /* 0x000fe40008000000 */
[----:B------:R-:W-:Y:S02]  /*2570*/  UMOV UR13, UR21 ;  /* 0x00000015000d7c82 */ /* 0x000fe40008000000 */
[----:B------:R-:W-:Y:S01]  /*2580*/  UTMALDG.5D.IM2COL.2CTA [UR16], [UR40], UR23, desc[UR54] ;  /* 0x00003610280073b4 */ /* 0x000fe20008261017 */
[----:B------:R4:W-:Y:S02]  /*2590*/  UTMALDG.5D.IM2COL.2CTA [UR8], [UR40], UR23, desc[UR54] ;  /* 0x00003608280073b4 */ /* 0x0009e40008261017 */
[----:B----4-:R-:W-:Y:S01]  /*25a0*/  UMOV UR23, UR58 ;  /* 0x0000003a00177c82 */ /* 0x010fe20008000000 */
[----:B------:R-:W-:Y:S01]  /*25b0*/  UMOV UR13, UR38 ;  /* 0x00000026000d7c82 */ /* 0x000fe20008000000 */
[----:B-12---:R-:W-:Y:S05]  /*25c0*/  BRA.U UP0, `(.L_x_28) ;  /* 0xfffffff900b87547 */ /* 0x006fea000b83ffff */
.L_x_22:
[----:B------:R-:W-:Y:S01]  /*25d0*/  ULEA UR4, UR38, UR42, 0x3 ;  /* 0x0000002a26047291 */ /* 0x000fe2000f8e18ff */
[----:B------:R-:W-:Y:S01]  /*25e0*/  MOV R0, UR35 ;  /* 0x0000002300007c02 */ /* 0x000fe20008000f00 */
[----:B------:R-:W-:Y:S01]  /*25f0*/  @!P1 SYNCS.ARRIVE.TRANS64.A1T0 RZ, [UR42+0xa8], RZ ;  /* 0x0000a8ffffff99a7 */ /* 0x000fe2000810002a */
[----:B------:R-:W-:Y:S02]  /*2600*/  UISETP.GT.AND UP0, UPT, UR70, UR69, UPT ;  /* 0x000000454600728c */ /* 0x000fe4000bf04270 */
[----:B------:R-:W-:-:S04]  /*2610*/  SHF.L.U32 R0, R0, 0x1f, RZ ;  /* 0x0000001f00007819 */ /* 0x000fc800000006ff */
[----:B----4-:R2:W4:Y:S03]  /*2620*/  SYNCS.PHASECHK.TRANS64.TRYWAIT P0, [UR4+0x30], R0 ;  /* 0x00003000ff0075a7 */ /* 0x0105260008001104 */
[----:B------:R-:W-:Y:S05]  /*2630*/  BRA.U !UP0, `(.L_x_29) ;  /* 0x0000000508a07547 */ /* 0x000fea000b800000 */
[----:B-1----:R-:W1:Y:S01]  /*2640*/  LDCU.64 UR52, c[0x0][0x5c0] ;  /* 0x0000b800ff3477ac */ /* 0x002e620008000a00 */
[----:B------:R-:W1:Y:S01]  /*2650*/  LDCU.64 UR4, c[0x0][0x5f8] ;  /* 0x0000bf00ff0477ac */ /* 0x000e620008000a00 */
[----:B------:R-:W3:Y:S01]  /*2660*/  LDCU UR8, c[0x0][0x5c8] ;  /* 0x0000b900ff0877ac */ /* 0x000ee20008000800 */
[----:B------:R-:W2:Y:S01]  /*2670*/  LDCU UR29, c[0x0][0x5a8] ;  /* 0x0000b500ff1d77ac */ /* 0x000ea20008000800 */
[----:B------:R-:W2:Y:S01]  /*2680*/  LDCU UR28, c[0x0][0x59c] ;  /* 0x0000b380ff1c77ac */ /* 0x000ea20008000800 */
[----:B------:R-:W2:Y:S01]  /*2690*/  LDCU UR15, c[0x0][0x590] ;  /* 0x0000b200ff0f77ac */ /* 0x000ea20008000800 */
[----:B-1----:R-:W-:Y:S01]  /*26a0*/  UIMAD UR55, UR64, UR52, UR4 ;  /* 0x00000034403772a4 */ /* 0x002fe2000f8e0204 */
[----:B------:R-:W3:Y:S01]  /*26b0*/  LDCU UR52, c[0x0][0x600] ;  /* 0x0000c000ff3477ac */ /* 0x000ee20008000800 */
[----:B------:R-:W-:Y:S01]  /*26c0*/  UIMAD UR53, UR57, UR53, UR5 ;  /* 0x00000035393572a4 */ /* 0x000fe2000f8e0205 */
[----:B------:R-:W1:Y:S01]  /*26d0*/  LDCU UR33, c[0x0][0x594] ;  /* 0x0000b280ff2177ac */ /* 0x000e620008000800 */
[----:B------:R-:W1:Y:S01]  /*26e0*/  LDCU UR32, c[0x0][0x598] ;  /* 0x0000b300ff2077ac */ /* 0x000e620008000800 */
[----:B------:R-:W1:Y:S01]  /*26f0*/  LDCU UR31, c[0x0][0x5ac] ;  /* 0x0000b580ff1f77ac */ /* 0x000e620008000800 */
[----:B------:R-:W1:Y:S01]  /*2700*/  LDCU UR30, c[0x0][0x5b0] ;  /* 0x0000b600ff1e77ac */ /* 0x000e620008000800 */
[----:B------:R-:W1:Y:S01]  /*2710*/  LDCU UR5, c[0x0][0x5cc] ;  /* 0x0000b980ff0577ac */ /* 0x000e620008000800 */
[----:B------:R-:W1:Y:S01]  /*2720*/  LDCU UR4, c[0x0][0x5ec] ;  /* 0x0000bd80ff0477ac */ /* 0x000e620008000800 */
[----:B------:R-:W1:Y:S01]  /*2730*/  LDCU.64 UR26, c[0x0][0x5a0] ;  /* 0x0000b400ff1a77ac */ /* 0x000e620008000a00 */
[----:B------:R-:W1:Y:S01]  /*2740*/  LDCU.64 UR24, c[0x0][0x5d0] ;  /* 0x0000ba00ff1877ac */ /* 0x000e620008000a00 */
[----:B------:R-:W1:Y:S01]  /*2750*/  LDCU.64 UR6, c[0x0][0x5f0] ;  /* 0x0000be00ff0677ac */ /* 0x000e620008000a00 */
[----:B------:R-:W-:-:S02]  /*2760*/  UIADD3 UR54, UPT, UPT, UR71, UR23, URZ ;  /* 0x0000001747367290 */ /* 0x000fc4000fffe0ff */
[----:B------:R-:W-:Y:S02]  /*2770*/  UIADD3 UR50, UPT, UPT, UR46, 0x20, URZ ;  /* 0x000000202e327890 */ /* 0x000fe4000fffe0ff */
[----:B------:R-:W-:Y:S02]  /*2780*/  UIADD3 UR10, UPT, UPT, UR18, 0x20, URZ ;  /* 0x00000020120a7890 */ /* 0x000fe4000fffe0ff */
[----:B---3--:R-:W-:Y:S01]  /*2790*/  UIMAD UR52, UR56, UR8, UR52 ;  /* 0x00000008383472a4 */ /* 0x008fe2000f8e0234 */
[----:B--2---:R-:W-:-:S11]  /*27a0*/  UMOV UR12, UR38 ;  /* 0x00000026000c7c82 */ /* 0x004fd60008000000 */
.L_x_35:
[----:B---3--:R-:W-:Y:S01]  /*27b0*/  @!P3 MOV R3, 0x10000 ;  /* 0x000100000003b802 */ /* 0x008fe20000000f00 */
[----:B------:R-:W-:Y:S01]  /*27c0*/  ULEA UR11, UR12, UR42, 0x3 ;  /* 0x0000002a0c0b7291 */ /* 0x000fe2000f8e18ff */
[----:B----4-:R-:W-:Y:S11]  /*27d0*/  @P0 BRA `(.L_x_30) ;  /* 0x0000000000100947 */ /* 0x010ff60003800000 */
[----:B------:R-:W-:Y:S04]  /*27e0*/  MOV R4, UR35 ;  /* 0x0000002300047c02 */ /* 0x000fe80008000f00 */
[----:B------:R-:W-:Y:S04]  /*27f0*/  SHF.L.U32 R4, R4, 0x1f, RZ ;  /* 0x0000001f04047819 */ /* 0x000fe800000006ff */
[----:B------:R-:W2:Y:S02]  /*2800*/  SYNCS.PHASECHK.TRANS64.TRYWAIT P0, [UR11+0x30], R4 ;  /* 0x00003004ff0075a7 */ /* 0x000ea4000800110b */
[----:B--2---:R-:W-:Y:S05]  /*2810*/  @!P0 BRA `(.L_x_31) ;  /* 0x0000008000588947 */ /* 0x004fea0003800000 */
.L_x_30:
[----:B------:R3:W-:Y:S01]  /*2820*/  @!P3 SYNCS.ARRIVE.TRANS64 RZ, [UR11], R3 ;  /* 0x00000003ffffb9a7 */ /* 0x0007e2000800000b */
[----:B------:R-:W-:Y:S04]  /*2830*/  ULOP3.LUT UR8, UR59, 0x2, URZ, 0xfc, !UPT ;  /* 0x000000023b087892 */ /* 0x000fe8000f8efcff */
[----:B------:R-:W-:Y:S09]  /*2840*/  UISETP.NE.AND UP0, UPT, UR8, 0x2, UPT ;  /* 0x000000020800788c */ /* 0x000ff2000bf05270 */
[----:B------:R-:W-:Y:S05]  /*2850*/  BRA.U UP0, `(.L_x_32) ;  /* 0x0000000100047547 */ /* 0x000fea000b800000 */
[----:B-1----:R-:W-:Y:S05]  /*2860*/  BPT.TRAP 0x1 ;  /* 0x000000040000795c */ /* 0x002fea0000300000 */
.L_x_32:
[----:B------:R-:W-:Y:S04]  /*2870*/  BSSY.RECONVERGENT B0, `(.L_x_33) ;  /* 0x0000003000007945 */ /* 0x000fe80003800200 */
[----:B------:R-:W-:Y:S05]  /*2880*/  @P2 BRA `(.L_x_34) ;  /* 0x0000000000042947 */ /* 0x000fea0003800000 */
[----:B-1----:R-:W-:Y:S05]  /*2890*/  BPT.TRAP 0x1 ;  /* 0x000000040000795c */ /* 0x002fea0000300000 */
.L_x_34:
[----:B-1----:R-:W-:Y:S05]  /*28a0*/  BSYNC.RECONVERGENT B0 ;  /* 0x0000000000007941 */ /* 0x002fea0003800200 */
.L_x_33:
[----:B------:R-:W-:Y:S02]  /*28b0*/  UIADD3 UR8, UPT, UPT, UR12, 0x1, URZ ;  /* 0x000000010c087890 */ /* 0x000fe4000fffe0ff */
[----:B------:R-:W-:Y:S02]  /*28c0*/  USHF.L.U32 UR47, UR23, 0x6, URZ ;  /* 0x00000006172f7899 */ /* 0x000fe400080006ff */
[----:B------:R-:W-:Y:S02]  /*28d0*/  UISETP.NE.AND UP0, UPT, UR8, 0x6, UPT ;  /* 0x000000060800788c */ /* 0x000fe4000bf05270 */
[----:B------:R-:W-:Y:S02]  /*28e0*/  ULEA UR34, UR12, UR42, 0xe ;  /* 0x0000002a0c227291 */ /* 0x000fe4000f8e70ff */
[----:B------:R-:W-:Y:S02]  /*28f0*/  USEL UR9, URZ, 0x1, UP0 ;  /* 0x00000001ff097887 */ /* 0x000fe40008000000 */
[----:B------:R-:W-:Y:S02]  /*2900*/  USEL UR38, UR8, URZ, UP0 ;  /* 0x000000ff08267287 */ /* 0x000fe40008000000 */
[----:B------:R-:W-:Y:S02]  /*2910*/  ULOP3.LUT UR35, UR35, UR9, URZ, 0x3c, !UPT ;  /* 0x0000000923237292 */ /* 0x000fe4000f8e3cff */
[----:B------:R-:W-:Y:S02]  /*2920*/  ULEA UR8, UR38, UR42, 0x3 ;  /* 0x0000002a26087291 */ /* 0x000fe4000f8e18ff */
[----:B------:R-:W-:Y:S02]  /*2930*/  UISETP.NE.AND UP0, UPT, UR15, 0x1, UPT ;  /* 0x000000010f00788c */ /* 0x000fe4000bf05270 */
[----:B------:R-:W-:Y:S01]  /*2940*/  ULOP3.LUT UR45, UR11, 0xfefffff8, URZ, 0xc0, !UPT ;  /* 0xfefffff80b2d7892 */ /* 0x000fe2000f8ec0ff */
[----:B--2---:R-:W-:Y:S01]  /*2950*/  MOV R0, UR35 ;  /* 0x0000002300007c02 */ /* 0x004fe20008000f00 */
[----:B------:R-:W-:Y:S02]  /*2960*/  UISETP.NE.AND UP3, UPT, UR28, 0x1, UPT ;  /* 0x000000011c00788c */ /* 0x000fe4000bf65270 */
[----:B------:R-:W-:Y:S01]  /*2970*/  UIADD3 UR40, UP1, UPT, UR60, 0x80, URZ ;  /* 0x000000803c287890 */ /* 0x000fe2000ff3e0ff */
[----:B------:R-:W-:Y:S01]  /*2980*/  SHF.L.U32 R0, R0, 0x1f, RZ ;  /* 0x0000001f00007819 */ /* 0x000fe200000006ff */
[----:B------:R-:W-:Y:S02]  /*2990*/  UISETP.NE.AND UP2, UPT, UR29, 0x1, UPT ;  /* 0x000000011d00788c */ /* 0x000fe4000bf45270 */
[----:B------:R-:W-:Y:S01]  /*29a0*/  UIADD3.X UR41, UPT, UPT, URZ, UR61, URZ, UP1, !UPT ;  /* 0x0000003dff297290 */ /* 0x000fe20008ffe4ff */
[----:B------:R1:W2:Y:S01]  /*29b0*/  SYNCS.PHASECHK.TRANS64.TRYWAIT P0, [UR8+0x30], R0 ;  /* 0x00003000ff0075a7 */ /* 0x0002a20008001108 */
[----:B------:R-:W-:Y:S02]  /*29c0*/  UIMAD.WIDE.U32 UR8, UR47, UR33, URZ ;  /* 0x000000212f0872a5 */ /* 0x000fe4000f8e00ff */
[----:B------:R-:W-:Y:S02]  /*29d0*/  UIADD3 UR44, UPT, UPT, UR34, 0x8400, URZ ;  /* 0x00008400222c7890 */ /* 0x000fe4000fffe0ff */
[----:B------:R-:W-:Y:S02]  /*29e0*/  UIADD3 UR48, UPT, UPT, UR34, 0xa400, URZ ;  /* 0x0000a40022307890 */ /* 0x000fe4000fffe0ff */
[----:B------:R-:W-:Y:S02]  /*29f0*/  UIADD3 UR16, UPT, UPT, UR34, 0x20400, URZ ;  /* 0x0002040022107890 */ /* 0x000fe4000fffe0ff */
[----:B------:R-:W-:Y:S01]  /*2a00*/  UIADD3 UR23, UPT, UPT, UR23, 0x1, URZ ;  /* 0x0000000117177890 */ /* 0x000fe2000fffe0ff */
[----:B------:R-:W-:Y:S01]  /*2a10*/  UMOV UR56, 0x0 ;  /* 0x0000000000387882 */ /* 0x000fe20000000000 */
[----:B------:R-:W-:Y:S01]  /*2a20*/  UMOV UR57, 0x10000000 ;  /* 0x1000000000397882 */ /* 0x000fe20000000000 */
[----:B------:R-:W-:Y:S01]  /*2a30*/  UMOV UR49, UR45 ;  /* 0x0000002d00317c82 */ /* 0x000fe20008000000 */
[----:B------:R-:W-:Y:S01]  /*2a40*/  UTMALDG.2D.2CTA [UR44], [UR40], desc[UR56] ;  /* 0x0000382c280075b4 */ /* 0x000fe20008209000 */
[----:B------:R-:W-:Y:S01]  /*2a50*/  UMOV UR51, UR47 ;  /* 0x0000002f00337c82 */ /* 0x000fe20008000000 */
[----:B------:R-:W-:Y:S01]  /*2a60*/  UMOV UR17, UR45 ;  /* 0x0000002d00117c82 */ /* 0x000fe20008000000 */
[----:B------:R-:W-:Y:S01]  /*2a70*/  UMOV UR8, UR9 ;  /* 0x0000000900087c82 */ /* 0x000fe20008000000 */
[----:B------:R-:W-:Y:S02]  /*2a80*/  ULEA UR9, UR53, UR55, 0x5 ;  /* 0x0000003735097291 */ /* 0x000fe4000f8e28ff */
[----:B------:R-:W-:Y:S02]  /*2a90*/  USHF.R.U32.HI UR8, URZ, UR32, UR8 ;  /* 0x00000020ff087299 */ /* 0x000fe40008011608 */
[----:B------:R-:W-:Y:S01]  /*2aa0*/  ULEA UR43, UR52, UR9, 0xa ;  /* 0x00000009342b7291 */ /* 0x000fe2000f8e50ff */
[----:B------:R-:W-:Y:S01]  /*2ab0*/  UTMALDG.2D.2CTA [UR48], [UR40], desc[UR56] ;  /* 0x00003830280075b4 */ /* 0x000fe20008209000 */
[----:B------:R-:W-:Y:S02]  /*2ac0*/  USEL UR8, UR47, UR8, !UP0 ;  /* 0x000000082f087287 */ /* 0x000fe4000c000000 */
[----:B------:R-:W-:Y:S02]  /*2ad0*/  UIADD3 UR36, UP0, UPT, UR60, 0x180, URZ ;  /* 0x000001803c247890 */ /* 0x000fe4000ff1e0ff */
[----:B------:R-:W-:Y:S02]  /*2ae0*/  UIMAD.WIDE.U32 UR12, UR8, UR26, URZ ;  /* 0x0000001a080c72a5 */ /* 0x000fe4000f8e00ff */
[----:B------:R-:W-:Y:S02]  /*2af0*/  UIADD3 UR9, UPT, UPT, -UR8, URZ, URZ ;  /* 0x000000ff08097290 */ /* 0x000fe4000fffe1ff */
[----:B------:R-:W-:Y:S02]  /*2b00*/  UIADD3.X UR37, UPT, UPT, URZ, UR61, URZ, UP0, !UPT ;  /* 0x0000003dff257290 */ /* 0x000fe400087fe4ff */
[----:B------:R-:W-:Y:S02]  /*2b10*/  UIMAD UR14, UR15, UR9, UR47 ;  /* 0x000000090f0e72a4 */ /* 0x000fe4000f8e022f */
[----:B------:R-:W-:Y:S02]  /*2b20*/  UISETP.NE.AND UP0, UPT, UR23, UR54, UPT ;  /* 0x000000361700728c */ /* 0x000fe4000bf05270 */
[----:B------:R-:W-:Y:S01]  /*2b30*/  UIMAD UR19, UR14, UR5, UR4 ;  /* 0x000000050e1372a4 */ /* 0x000fe2000f8e0204 */
[----:B------:R-:W-:Y:S02]  /*2b40*/  UMOV UR11, UR13 ;  /* 0x0000000d000b7c82 */ /* 0x000fe40008000000 */
[----:B------:R-:W-:Y:S04]  /*2b50*/  USHF.R.U32.HI UR11, URZ, UR27, UR11 ;  /* 0x0000001bff0b7299 */ /* 0x000fe8000801160b */
[----:B------:R-:W-:Y:S04]  /*2b60*/  USEL UR11, UR8, UR11, !UP3 ;  /* 0x0000000b080b7287 */ /* 0x000fe8000d800000 */
[----:B------:R-:W-:Y:S07]  /*2b70*/  UIMAD.WIDE.U32 UR12, UR11, UR31, URZ ;  /* 0x0000001f0b0c72a5 */ /* 0x000fee000f8e00ff */
[----:B------:R-:W-:Y:S02]  /*2b80*/  UMOV UR9, UR13 ;  /* 0x0000000d00097c82 */ /* 0x000fe40008000000 */
[----:B------:R-:W-:Y:S03]  /*2b90*/  USHF.R.U32.HI UR12, URZ, UR30, UR9 ;  /* 0x0000001eff0c7299 */ /* 0x000fe60008011609 */
[----:B------:R-:W-:Y:S01]  /*2ba0*/  UMOV UR9, UR45 ;  /* 0x0000002d00097c82 */ /* 0x000fe20008000000 */
[----:B------:R-:W-:Y:S02]  /*2bb0*/  USEL UR22, UR11, UR12, !UP2 ;  /* 0x0000000c0b167287 */ /* 0x000fe4000d000000 */
[----:B------:R-:W-:Y:S02]  /*2bc0*/  UIADD3 UR12, UPT, UPT, -UR11, URZ, URZ ;  /* 0x000000ff0b0c7290 */ /* 0x000fe4000fffe1ff */
[----:B------:R-:W-:Y:S02]  /*2bd0*/  UIADD3 UR13, UPT, UPT, -UR22, URZ, URZ ;  /* 0x000000ff160d7290 */ /* 0x000fe4000fffe1ff */
[----:B------:R-:W-:Y:S02]  /*2be0*/  UIMAD UR8, UR28, UR12, UR8 ;  /* 0x0000000c1c0872a4 */ /* 0x000fe4000f8e0208 */
[----:B------:R-:W-:Y:S02]  /*2bf0*/  UIMAD UR11, UR29, UR13, UR11 ;  /* 0x0000000d1d0b72a4 */ /* 0x000fe4000f8e020b */
[----:B------:R-:W-:Y:S02]  /*2c00*/  UIMAD UR20, UR8, UR24, UR6 ;  /* 0x00000018081472a4 */ /* 0x000fe4000f8e0206 */
[----:B------:R-:W-:Y:S02]  /*2c10*/  UIADD3 UR8, UPT, UPT, UR34, 0x22400, URZ ;  /* 0x0002240022087890 */ /* 0x000fe4000fffe0ff */
[----:B------:R-:W-:Y:S02]  /*2c20*/  UIMAD UR21, UR11, UR25, UR7 ;  /* 0x000000190b1572a4 */ /* 0x000fe4000f8e0207 */
[----:B------:R-:W-:Y:S01]  /*2c30*/  UPRMT UR34, UR43, 0x5410, URZ ;  /* 0x000054102b227896 */ /* 0x000fe200080000ff */
[----:B------:R-:W-:Y:S01]  /*2c40*/  UMOV UR11, UR19 ;  /* 0x00000013000b7c82 */ /* 0x000fe20008000000 */
[----:B------:R-:W-:Y:S01]  /*2c50*/  UMOV UR12, UR20 ;  /* 0x00000014000c7c82 */ /* 0x000fe20008000000 */
[----:B------:R-:W-:Y:S02]  /*2c60*/  UMOV UR14, UR22 ;  /* 0x00000016000e7c82 */ /* 0x000fe40008000000 */
[----:B------:R-:W-:Y:S04]  /*2c70*/  UMOV UR13, UR21 ;  /* 0x00000015000d7c82 */ /* 0x000fe80008000000 */
[----:B------:R-:W-:Y:S01]  /*2c80*/  UTMALDG.5D.IM2COL.2CTA [UR16], [UR36], UR34, desc[UR56] ;  /* 0x00003810240073b4 */ /* 0x000fe20008261022 */
[----:B------:R4:W-:Y:S02]  /*2c90*/  UTMALDG.5D.IM2COL.2CTA [UR8], [UR36], UR34, desc[UR56] ;  /* 0x00003808240073b4 */ /* 0x0009e40008261022 */
[----:B----4-:R-:W-:Y:S01]  /*2ca0*/  UMOV UR12, UR38 ;  /* 0x00000026000c7c82 */ /* 0x010fe20008000000 */
[----:B-12---:R-:W-:Y:S05]  /*2cb0*/  BRA.U UP0, `(.L_x_35) ;  /* 0xfffffff900bc7547 */ /* 0x006fea000b83ffff */
.L_x_29:
[----:B---3--:R-:W-:Y:S01]  /*2cc0*/  SHF.L.U32 R3, R2, 0x1f, RZ ;  /* 0x0000001f02037819 */ /* 0x008fe200000006ff */
[----:B------:R-:W-:-:S03]  /*2cd0*/  NOP ;  /* 0x0000000000007918 */ /* 0x000fc60000000000 */
[----:B----4-:R-:W3:Y:S02]  /*2ce0*/  SYNCS.PHASECHK.TRANS64.TRYWAIT P0, [UR42+0xb0], R3 ;  /* 0x0000b003ff0075a7 */ /* 0x010ee4000800112a */
[----:B---3--:R-:W-:Y:S05]  /*2cf0*/  @!P0 BRA `(.L_x_36) ;  /* 0x0000007c00388947 */ /* 0x008fea0003800000 */
.L_x_147:
[----:B------:R-:W3:Y:S01]  /*2d00*/  LDS.128 R4, [UR42+0xf0] ;  /* 0x0000f02aff047984 */ /* 0x000ee20008000c00 */
[----:B------:R-:W-:Y:S02]  /*2d10*/  UIADD3 UR4, UPT, UPT, UR42, 0xb8, URZ ;  /* 0x000000b82a047890 */ /* 0x000fe4000fffe0ff */
[----:B------:R-:W-:Y:S01]  /*2d20*/  UISETP.GE.AND UP0, UPT, UR39, 0x1, UPT ;  /* 0x000000012700788c */ /* 0x000fe2000bf06270 */
[----:B------:R-:W-:Y:S01]  /*2d30*/  @!PT LDS RZ, [RZ] ;  /* 0x00000000fffff984 */ /* 0x000fe20000000800 */
[----:B------:R-:W-:Y:S01]  /*2d40*/  @!PT LDS RZ, [RZ] ;  /* 0x00000000fffff984 */ /* 0x000fe20000000800 */
[----:B------:R-:W-:Y:S01]  /*2d50*/  @!PT LDS RZ, [RZ] ;  /* 0x00000000fffff984 */ /* 0x000fe20000000800 */
[----:B------:R-:W-:Y:S01]  /*2d60*/  @!PT LDS RZ, [RZ] ;  /* 0x00000000fffff984 */ /* 0x000fe20000000800 */
[----:B------:R4:W-:Y:S06]  /*2d70*/  MEMBAR.ALL.CTA ;  /* 0x0000000000007992 */ /* 0x0009ec0000008000 */
[----:B----4-:R-:W4:Y:S01]  /*2d80*/  FENCE.VIEW.ASYNC.S ;  /* 0x00000000000073c6 */ /* 0x010f220000000000 */
[----:B------:R-:W-:-:S09]  /*2d90*/  UPRMT UR4, URZ, 0x654, UR4 ;  /* 0x00000654ff047896 */ /* 0x000fd20008000004 */
[----:B----4-:R-:W-:Y:S01]  /*2da0*/  SYNCS.ARRIVE.TRANS64.RED.A1T0 RZ, [UR4], RZ ;  /* 0x000000ffffff79a7 */ /* 0x010fe20008100404 */
[----:B---3--:R-:W-:-:S13]  /*2db0*/  LOP3.LUT P0, RZ, R6, 0x1, RZ, 0xc0, !PT ;  /* 0x0000000106ff7812 */ /* 0x008fda000780c0ff */
[----:B------:R-:W-:Y:S01]  /*2dc0*/  VOTEU.ANY UP1, P0 ;  /* 0x0000000000ff7886 */ /* 0x000fe20000020100 */
[----:B------:R-:W-:-:S13]  /*2dd0*/  PLOP3.LUT P0, PT, PT, PT, UP1, 0x80, 0x8 ;  /* 0x000000000008781c */ /* 0x000fda0003f0f018 */
[----:B--2---:R-:W-:Y:S02]  /*2de0*/  @P0 MOV R0, R4 ;  /* 0x0000000400000202 */ /* 0x004fe40000000f00 */
[----:B------:R-:W-:Y:S02]  /*2df0*/  @P0 LOP3.LUT R4, R5, 0xffff, RZ, 0xc0, !PT ;  /* 0x0000ffff05040812 */ /* 0x000fe400078ec0ff */
[----:B------:R-:W-:Y:S02]  /*2e00*/  @P0 R2UR UR6, R0 ;  /* 0x00000000000602ca */ /* 0x000fe400000e0000 */
[----:B------:R-:W-:-:S11]  /*2e10*/  @P0 R2UR UR5, R4 ;  /* 0x00000000040502ca */ /* 0x000fd600000e0000 */
[----:B------:R-:W-:Y:S02]  /*2e20*/  @UP1 UMOV UR63, UR6 ;  /* 0x00000006003f1c82 */ /* 0x000fe40008000000 */
[----:B------:R-:W-:Y:S01]  /*2e30*/  @UP1 UMOV UR62, UR5 ;  /* 0x00000005003e1c82 */ /* 0x000fe20008000000 */
[----:B------:R-:W-:Y:S05]  /*2e40*/  BRA.U !UP0, `(.L_x_37) ;  /* 0x0000000108d47547 */ /* 0x000fea000b800000 */
[----:B------:R-:W2:Y:S01]  /*2e50*/  LDCU.128 UR16, c[0x0][0xc10] ;  /* 0x00018200ff1077ac */ /* 0x000ea20008000c00 */
[----:B------:R-:W3:Y:S01]  /*2e60*/  LDCU UR20, c[0x0][0xc20] ;  /* 0x00018400ff1477ac */ /* 0x000ee20008000800 */
[----:B------:R-:W4:Y:S01]  /*2e70*/  LDCU UR13, c[0x0][0xc0c] ;  /* 0x00018180ff0d77ac */ /* 0x000f220008000800 */
[----:B------:R-:W1:Y:S01]  /*2e80*/  LDCU.64 UR14, c[0x0][0xc28] ;  /* 0x00018500ff0e77ac */ /* 0x000e620008000a00 */
[----:B------:R-:W-:Y:S02]  /*2e90*/  UISETP.NE.AND UP3, UPT, UR39, 0x1, UPT ;  /* 0x000000012700788c */ /* 0x000fe4000bf65270 */
[----:B--2---:R-:W-:Y:S02]  /*2ea0*/  UIMAD.WIDE.U32 UR4, UR66, UR19, URZ ;  /* 0x00000013420472a5 */ /* 0x004fe4000f8e00ff */
[----:B------:R-:W-:Y:S02]  /*2eb0*/  UIMAD.WIDE.U32 UR6, UR68, UR16, URZ ;  /* 0x00000010440672a5 */ /* 0x000fe4000f8e00ff */
[----:B------:R-:W-:-:S02]  /*2ec0*/  UISETP.NE.AND UP0, UPT, UR18, 0x1, UPT ;  /* 0x000000011200788c */ /* 0x000fc4000bf05270 */
[----:B------:R-:W-:Y:S01]  /*2ed0*/  UIMAD.WIDE.U32 UR10, UR62, UR19, URZ ;  /* 0x000000133e0a72a5 */ /* 0x000fe2000f8e00ff */
[----:B------:R-:W-:Y:S01]  /*2ee0*/  UMOV UR4, UR5 ;  /* 0x0000000500047c82 */ /* 0x000fe20008000000 */
[----:B----4-:R-:W-:Y:S02]  /*2ef0*/  UISETP.NE.AND UP2, UPT, UR13, 0x1, UPT ;  /* 0x000000010d00788c */ /* 0x010fe4000bf45270 */
[----:B---3--:R-:W-:Y:S02]  /*2f00*/  USHF.R.U32.HI UR5, URZ, UR20, UR4 ;  /* 0x00000014ff057299 */ /* 0x008fe40008011604 */
[----:B------:R-:W-:Y:S01]  /*2f10*/  UIMAD.WIDE.U32 UR8, UR63, UR16, URZ ;  /* 0x000000103f0872a5 */ /* 0x000fe2000f8e00ff */
[----:B------:R-:W-:Y:S01]  /*2f20*/  UMOV UR4, UR7 ;  /* 0x0000000700047c82 */ /* 0x000fe20008000000 */
[----:B------:R-:W-:Y:S02]  /*2f30*/  USEL UR5, UR66, UR5, !UP0 ;  /* 0x0000000542057287 */ /* 0x000fe4000c000000 */
[----:B------:R-:W-:-:S02]  /*2f40*/  USHF.R.U32.HI UR4, URZ, UR17, UR4 ;  /* 0x00000011ff047299 */ /* 0x000fc40008011604 */
[----:B-1----:R-:W-:Y:S02]  /*2f50*/  UIMAD.WIDE.U32 UR6, UR5, UR14, URZ ;  /* 0x0000000e050672a5 */ /* 0x002fe4000f8e00ff */
[----:B------:R-:W-:Y:S01]  /*2f60*/  USEL UR12, UR68, UR4, !UP2 ;  /* 0x00000004440c7287 */ /* 0x000fe2000d000000 */
[----:B------:R-:W-:Y:S02]  /*2f70*/  UMOV UR8, UR9 ;  /* 0x0000000900087c82 */ /* 0x000fe40008000000 */
[----:B------:R-:W-:Y:S01]  /*2f80*/  UMOV UR4, UR11 ;  /* 0x0000000b00047c82 */ /* 0x000fe20008000000 */
[----:B------:R-:W-:Y:S01]  /*2f90*/  UIMAD.WIDE.U32 UR10, UR12, UR14, URZ ;  /* 0x0000000e0c0a72a5 */ /* 0x000fe2000f8e00ff */
[----:B------:R-:W-:Y:S01]  /*2fa0*/  UMOV UR6, UR7 ;  /* 0x0000000700067c82 */ /* 0x000fe20008000000 */
[----:B------:R-:W-:Y:S02]  /*2fb0*/  USHF.R.U32.HI UR4, URZ, UR20, UR4 ;  /* 0x00000014ff047299 */ /* 0x000fe40008011604 */
[----:B------:R-:W-:-:S02]  /*2fc0*/  @UP3 USHF.R.U32.HI UR5, URZ, UR15, UR6 ;  /* 0x0000000fff053299 */ /* 0x000fc40008011606 */
[----:B------:R-:W-:Y:S01]  /*2fd0*/  USHF.R.U32.HI UR17, URZ, UR17, UR8 ;  /* 0x00000011ff117299 */ /* 0x000fe20008011608 */
[----:B------:R-:W-:Y:S01]  /*2fe0*/  UMOV UR6, UR11 ;  /* 0x0000000b00067c82 */ /* 0x000fe20008000000 */
[----:B------:R-:W-:Y:S02]  /*2ff0*/  USEL UR4, UR62, UR4, !UP0 ;  /* 0x000000043e047287 */ /* 0x000fe4000c000000 */
[----:B------:R-:W-:Y:S02]  /*3000*/  @UP3 USHF.R.U32.HI UR12, URZ, UR15, UR6 ;  /* 0x0000000fff0c3299 */ /* 0x000fe40008011606 */
[----:B------:R-:W-:Y:S02]  /*3010*/  UIMAD UR6, UR39, UR5, URZ ;  /* 0x00000005270672a4 */ /* 0x000fe4000f8e02ff */
[----:B------:R-:W-:Y:S02]  /*3020*/  USEL UR5, UR63, UR17, !UP2 ;  /* 0x000000113f057287 */ /* 0x000fe4000d000000 */
[----:B------:R-:W-:-:S02]  /*3030*/  UIMAD UR8, UR39, UR12, URZ ;  /* 0x0000000c270872a4 */ /* 0x000fc4000f8e02ff */
[----:B------:R-:W-:Y:S02]  /*3040*/  UISETP.GE.AND UP0, UPT, UR4, UR6, UPT ;  /* 0x000000060400728c */ /* 0x000fe4000bf06270 */
[----:B------:R-:W-:Y:S02]  /*3050*/  UIMAD.WIDE.U32 UR6, UR4, UR14, URZ ;  /* 0x0000000e040672a5 */ /* 0x000fe4000f8e00ff */
[----:B------:R-:W-:Y:S02]  /*3060*/  UISETP.GE.OR UP0, UPT, UR5, UR8, UP0 ;  /* 0x000000080500728c */ /* 0x000fe40008706670 */
[----:B------:R-:W-:Y:S02]  /*3070*/  UIMAD.WIDE.U32 UR8, UR5, UR14, URZ ;  /* 0x0000000e050872a5 */ /* 0x000fe4000f8e00ff */
[----:B------:R-:W-:Y:S01]  /*3080*/  UIADD3 UR10, UPT, UPT, -UR4, URZ, URZ ;  /* 0x000000ff040a7290 */ /* 0x000fe2000fffe1ff */
[----:B------:R-:W-:Y:S02]  /*3090*/  UMOV UR6, UR7 ;  /* 0x0000000700067c82 */ /* 0x000fe40008000000 */
[----:B------:R-:W-:-:S02]  /*30a0*/  USHF.R.U32.HI UR6, URZ, UR15, UR6 ;  /* 0x0000000fff067299 */ /* 0x000fc40008011606 */
[----:B------:R-:W-:Y:S02]  /*30b0*/  UIMAD UR10, UR18, UR10, UR62 ;  /* 0x0000000a120a72a4 */ /* 0x000fe4000f8e023e */
[----:B------:R-:W-:Y:S01]  /*30c0*/  USEL UR6, UR4, UR6, !UP3 ;  /* 0x0000000604067287 */ /* 0x000fe2000d800000 */
[----:B------:R-:W-:Y:S01]  /*30d0*/  @!UP0 UMOV UR7, UR9 ;  /* 0x0000000900078c82 */ /* 0x000fe20008000000 */
[----:B------:R-:W-:Y:S02]  /*30e0*/  UIADD3 UR9, UPT, UPT, -UR5, URZ, URZ ;  /* 0x000000ff05097290 */ /* 0x000fe4000fffe1ff */
[----:B------:R-:W-:Y:S02]  /*30f0*/  @!UP0 USHF.R.U32.HI UR7, URZ, UR15, UR7 ;  /* 0x0000000fff078299 */ /* 0x000fe40008011607 */
[----:B------:R-:W-:Y:S02]  /*3100*/  UIADD3 UR8, UPT, UPT, -UR6, URZ, URZ ;  /* 0x000000ff06087290 */ /* 0x000fe4000fffe1ff */
[----:B------:R-:W-:-:S02]  /*3110*/  @!UP0 USEL UR7, UR5, UR7, !UP3 ;  /* 0x0000000705078287 */ /* 0x000fc4000d800000 */
[----:B------:R-:W-:Y:S02]  /*3120*/  UIMAD UR8, UR39, UR8, UR4 ;  /* 0x00000008270872a4 */ /* 0x000fe4000f8e0204 */
[----:B------:R-:W-:Y:S02]  /*3130*/  @!UP0 UIADD3 UR6, UPT, UPT, UR6, -UR7, URZ ;  /* 0x8000000706068290 */ /* 0x000fe4000fffe0ff */
[----:B------:R-:W-:Y:S02]  /*3140*/  @!UP0 UIMAD UR7, UR8, UR12, UR7 ;  /* 0x0000000c080782a4 */ /* 0x000fe4000f8e0207 */
[----:B------:R-:W-:Y:S02]  /*3150*/  @!UP0 UIMAD UR4, UR39, UR6, UR5 ;  /* 0x00000006270482a4 */ /* 0x000fe4000f8e0205 */
[----:B------:R-:W-:Y:S02]  /*3160*/  UIMAD UR6, UR13, UR9, UR63 ;  /* 0x000000090d0672a4 */ /* 0x000fe4000f8e023f */
[----:B------:R-:W-:Y:S01]  /*3170*/  UIMAD UR62, UR4, UR18, UR10 ;  /* 0x00000012043e72a4 */ /* 0x000fe2000f8e020a */
[----:B------:R-:W-:-:S02]  /*3180*/  @!UP0 UMOV UR5, UR7 ;  /* 0x0000000700058c82 */ /* 0x000fc40008000000 */
[----:B------:R-:W-:-:S12]  /*3190*/  UIMAD UR63, UR5, UR13, UR6 ;  /* 0x0000000d053f72a4 */ /* 0x000fd8000f8e0206 */
.L_x_37:
[----:B------:R-:W2:Y:S02]  /*31a0*/  LDCU UR4, c[0x0][0xc30] ;  /* 0x00018600ff0477ac */ /* 0x000ea40008000800 */
[----:B--2---:R-:W-:-:S09]  /*31b0*/  UISETP.NE.AND UP0, UPT, UR4, 0x1, UPT ;  /* 0x000000010400788c */ /* 0x004fd2000bf05270 */
[----:B------:R-:W-:Y:S05]  /*31c0*/  BRA.U UP0, `(.L_x_38) ;  /* 0x0000000100447547 */ /* 0x000fea000b800000 */
[----:B------:R-:W2:Y:S01]  /*31d0*/  LDCU.128 UR8, c[0x0][0xc10] ;  /* 0x00018200ff0877ac */ /* 0x000ea20008000c00 */
[----:B------:R-:W3:Y:S01]  /*31e0*/  LDCU UR12, c[0x0][0xc0c] ;  /* 0x00018180ff0c77ac */ /* 0x000ee20008000800 */
[----:B------:R-:W4:Y:S01]  /*31f0*/  LDCU UR13, c[0x0][0xc20] ;  /* 0x00018400ff0d77ac */ /* 0x000f220008000800 */
[----:B--2---:R-:W-:Y:S02]  /*3200*/  UIMAD.WIDE.U32 UR6, UR63, UR8, URZ ;  /* 0x000000083f0672a5 */ /* 0x004fe4000f8e00ff */
[----:B------:R-:W-:Y:S02]  /*3210*/  UIMAD.WIDE.U32 UR4, UR62, UR11, URZ ;  /* 0x0000000b3e0472a5 */ /* 0x000fe4000f8e00ff */
[----:B---3--:R-:W-:Y:S02]  /*3220*/  UISETP.NE.AND UP2, UPT, UR12, 0x1, UPT ;  /* 0x000000010c00788c */ /* 0x008fe4000bf45270 */
[----:B------:R-:W-:Y:S01]  /*3230*/  UISETP.NE.AND UP0, UPT, UR10, 0x1, UPT ;  /* 0x000000010a00788c */ /* 0x000fe2000bf05270 */
[----:B------:R-:W-:-:S02]  /*3240*/  UMOV UR6, UR7 ;  /* 0x0000000700067c82 */ /* 0x000fc40008000000 */
[----:B------:R-:W-:Y:S01]  /*3250*/  UMOV UR4, UR5 ;  /* 0x0000000500047c82 */ /* 0x000fe20008000000 */
[----:B------:R-:W-:Y:S02]  /*3260*/  USHF.R.U32.HI UR6, URZ, UR9, UR6 ;  /* 0x00000009ff067299 */ /* 0x000fe40008011606 */
[----:B----4-:R-:W-:Y:S02]  /*3270*/  USHF.R.U32.HI UR4, URZ, UR13, UR4 ;  /* 0x0000000dff047299 */ /* 0x010fe40008011604 */
[----:B------:R-:W-:Y:S02]  /*3280*/  USEL UR5, UR63, UR6, !UP2 ;  /* 0x000000063f057287 */ /* 0x000fe4000d000000 */
[----:B------:R-:W-:-:S04]  /*3290*/  USEL UR4, UR62, UR4, !UP0 ;  /* 0x000000043e047287 */ /* 0x000fc8000c000000 */
[----:B------:R-:W-:Y:S02]  /*32a0*/  UIADD3 UR6, UPT, UPT, UR5, -UR4, URZ ;  /* 0x8000000405067290 */ /* 0x000fe4000fffe0ff */
[----:B------:R-:W-:Y:S02]  /*32b0*/  UIADD3 UR4, UPT, UPT, -UR5, UR4, URZ ;  /* 0x0000000405047290 */ /* 0x000fe4000fffe1ff */
[----:B------:R-:W-:Y:S02]  /*32c0*/  UIMAD UR62, UR6, UR10, UR62 ;  /* 0x0000000a063e72a4 */ /* 0x000fe4000f8e023e */
[----:B------:R-:W-:-:S12]  /*32d0*/  UIMAD UR63, UR4, UR12, UR63 ;  /* 0x0000000c043f72a4 */ /* 0x000fd8000f8e023f */
.L_x_38:
[----:B------:R-:W-:Y:S02]  /*32e0*/  R2UR UR5, R55 ;  /* 0x00000000370572ca */ /* 0x000fe400000e0000 */
[----:B------:R-:W-:Y:S02]  /*32f0*/  R2UR UR4, R54 ;  /* 0x00000000360472ca */ /* 0x000fe400000e0000 */
[----:B------:R-:W-:Y:S02]  /*3300*/  PLOP3.LUT P1, PT, PT, PT, PT, 0x80, 0x8 ;  /* 0x000000000008781c */ /* 0x000fe40003f2f070 */
[----:B------:R-:W-:-:S07]  /*3310*/  LOP3.LUT R2, R2, 0x1, RZ, 0x3c, !PT ;  /* 0x0000000102027812 */ /* 0x000fce00078e3cff */
[----:B------:R-:W-:Y:S02]  /*3320*/  UIADD3 UR20, UPT, UPT, UR63, UR5, URZ ;  /* 0x000000053f147290 */ /* 0x000fe4000fffe0ff */
[----:B------:R-:W-:Y:S01]  /*3330*/  UIADD3 UR19, UPT, UPT, UR62, UR4, URZ ;  /* 0x000000043e137290 */ /* 0x000fe2000fffe0ff */
[----:B------:R-:W-:Y:S11]  /*3340*/  BRA.U UP1, `(.L_x_39) ;  /* 0xffffffe501287547 */ /* 0x000ff6000b83ffff */
[----:B------:R-:W-:Y:S01]  /*3350*/  UIADD3 UR42, UPT, UPT, UR42, 0x30, URZ ;  /* 0x000000302a2a7890 */ /* 0x000fe2000fffe0ff */
[----:B------:R-:W-:-:S03]  /*3360*/  MOV R2, UR35 ;  /* 0x0000002300027c02 */ /* 0x000fc60008000f00 */
[----:B------:R-:W-:Y:S01]  /*3370*/  ULEA UR4, UR38, UR42, 0x3 ;  /* 0x0000002a26047291 */ /* 0x000fe2000f8e18ff */
[----:B------:R-:W-:-:S08]  /*3380*/  SHF.L.U32 R2, R2, 0x1f, RZ ;  /* 0x0000001f02027819 */ /* 0x000fd000000006ff */
[----:B------:R-:W2:Y:S02]  /*3390*/  SYNCS.PHASECHK.TRANS64.TRYWAIT P0, [UR4], R2 ;  /* 0x00000002ff0075a7 */ /* 0x000ea40008001104 */
[----:B--2---:R-:W-:Y:S05]  /*33a0*/  @!P0 BRA `(.L_x_40) ;  /* 0x0000007400a48947 */ /* 0x004fea0003800000 */
.L_x_149:
[----:B------:R-:W-:-:S04]  /*33b0*/  UIADD3 UR4, UPT, UPT, UR38, 0x1, URZ ;  /* 0x0000000126047890 */ /* 0x000fc8000fffe0ff */
[----:B------:R-:W-:-:S04]  /*33c0*/  UISETP.NE.AND UP0, UPT, UR4, 0x6, UPT ;  /* 0x000000060400788c */ /* 0x000fc8000bf05270 */
[----:B------:R-:W-:Y:S02]  /*33d0*/  USEL UR5, URZ, 0x1, UP0 ;  /* 0x00000001ff057887 */ /* 0x000fe40008000000 */
[----:B------:R-:W-:Y:S02]  /*33e0*/  USEL UR4, UR4, URZ, UP0 ;  /* 0x000000ff04047287 */ /* 0x000fe40008000000 */
[----:B------:R-:W-:Y:S02]  /*33f0*/  ULOP3.LUT UR6, UR35, UR5, URZ, 0x3c, !UPT ;  /* 0x0000000523067292 */ /* 0x000fe4000f8e3cff */
[----:B------:R-:W-:-:S04]  /*3400*/  ULEA UR5, UR4, UR42, 0x3 ;  /* 0x0000002a04057291 */ /* 0x000fc8000f8e18ff */
[----:B--2---:R-:W-:-:S04]  /*3410*/  MOV R2, UR6 ;  /* 0x0000000600027c02 */ /* 0x004fc80008000f00 */
[----:B------:R-:W-:-:S04]  /*3420*/  SHF.L.U32 R2, R2, 0x1f, RZ ;  /* 0x0000001f02027819 */ /* 0x000fc800000006ff */
[----:B------:R-:W2:Y:S02]  /*3430*/  SYNCS.PHASECHK.TRANS64.TRYWAIT P0, [UR5], R2 ;  /* 0x00000002ff0075a7 */ /* 0x000ea40008001105 */
[----:B--2---:R-:W-:Y:S05]  /*3440*/  @!P0 BRA `(.L_x_41) ;  /* 0x0000007400948947 */ /* 0x004fea0003800000 */
.L_x_151:
        /* <DEDUP_REMOVED lines=10> */
.L_x_153:
        /* <DEDUP_REMOVED lines=10> */
.L_x_155:
        /* <DEDUP_REMOVED lines=10> */
.L_x_157:
[----:B------:R-:W-:-:S04]  /*3630*/  UIADD3 UR4, UPT, UPT, UR4, 0x1, URZ ;  /* 0x0000000104047890 */ /* 0x000fc8000fffe0ff */
[----:B------:R-:W-:-:S04]  /*3640*/  UISETP.NE.AND UP0, UPT, UR4, 0x6, UPT ;  /* 0x000000060400788c */ /* 0x000fc8000bf05270 */
[----:B------:R-:W-:Y:S02]  /*3650*/  USEL UR5, URZ, 0x1, UP0 ;  /* 0x00000001ff057887 */ /* 0x000fe40008000000 */
[----:B------:R-:W-:Y:S02]  /*3660*/  USEL UR4, UR4, URZ, UP0 ;  /* 0x000000ff04047287 */ /* 0x000fe40008000000 */
[----:B------:R-:W-:Y:S02]  /*3670*/  ULOP3.LUT UR5, UR6, UR5, URZ, 0x3c, !UPT ;  /* 0x0000000506057292 */ /* 0x000fe4000f8e3cff */
[----:B------:R-:W-:-:S04]  /*3680*/  ULEA UR4, UR4, UR42, 0x3 ;  /* 0x0000002a04047291 */ /* 0x000fc8000f8e18ff */
[----:B--2---:R-:W-:Y:S02]  /*3690*/  IMAD.U32 R2, RZ, RZ, UR5 ;  /* 0x00000005ff027e24 */ /* 0x004fe4000f8e00ff */
[----:B------:R-:W-:-:S03]  /*36a0*/  MOV R0, UR4 ;  /* 0x0000000400007c02 */ /* 0x000fc60008000f00 */
[----:B------:R-:W-:-:S07]  /*36b0*/  SHF.L.U32 R2, R2, 0x1f, RZ ;  /* 0x0000001f02027819 */ /* 0x000fce00000006ff */
.L_x_45:
[----:B--2---:R2:W3:Y:S02]  /*36c0*/  SYNCS.PHASECHK.TRANS64.TRYWAIT P0, [R0+URZ], R2 ;  /* 0x00000002000075a7 */ /* 0x0044e400080011ff */
[----:B---3--:R-:W-:Y:S05]  /*36d0*/  @!P0 NANOSLEEP.SYNCS 0x989680 ;  /* 0x009896800000895d */ /* 0x008fea0003900000 */
[----:B------:R-:W3:Y:S02]  /*36e0*/  @!P0 SYNCS.PHASECHK.TRANS64 P0, [R0+URZ], R2 ;  /* 0x00000002000085a7 */ /* 0x000ee400080010ff */
[----:B-1-3--:R-:W-:Y:S05]  /*36f0*/  @P0 EXIT ;  /* 0x000000000000094d */ /* 0x00afea0003800000 */
[----:B------:R-:W-:Y:S05]  /*3700*/  BRA `(.L_x_45) ;  /* 0xfffffffc00ec7947 */ /* 0x000fea000383ffff */
.L_x_21:
[----:B------:R-:W2:Y:S02]  /*3710*/  S2UR UR4, SR_CgaCtaId ;  /* 0x00000000000479c3 */ /* 0x000ea40000008800 */
[----:B--2---:R-:W-:-:S04]  /*3720*/  UISETP.NE.AND UP0, UPT, UR4, URZ, UPT ;  /* 0x000000ff0400728c */ /* 0x004fc8000bf05270 */
[----:B------:R-:W-:-:S09]  /*3730*/  UISETP.NE.OR UP0, UPT, UR18, 0x1, UP0 ;  /* 0x000000011200788c */ /* 0x000fd20008705670 */
[----:B------:R-:W-:Y:S05]  /*3740*/  BRA.U UP0, `(.L_x_46) ;  /* 0x0000000100b47547 */ /* 0x000fea000b800000 */
[----:B------:R-:W2:Y:S01]  /*3750*/  S2UR UR5, SR_CgaCtaId ;  /* 0x00000000000579c3 */ /* 0x000ea20000008800 */
[----:B------:R-:W-:Y:S01]  /*3760*/  UMOV UR4, 0x400 ;  /* 0x0000040000047882 */ /* 0x000fe20000000000 */
[----:B------:R-:W-:Y:S01]  /*3770*/  HFMA2 R2, -RZ, RZ, 0, 5.9604644775390625e-08 ;  /* 0x00000001ff027431 */ /* 0x000fe200000001ff */
[----:B------:R-:W-:Y:S01]  /*3780*/  ISETP.GE.U32.AND P0, PT, R3, 0x2, PT ;  /* 0x000000020300780c */ /* 0x000fe20003f06070 */
[----:B------:R-:W-:Y:S01]  /*3790*/  IMAD.MOV.U32 R8, RZ, RZ, RZ ;  /* 0x000000ffff087224 */ /* 0x000fe200078e00ff */
[----:B--2---:R-:W-:-:S04]  /*37a0*/  ULEA UR4, UR5, UR4, 0x18 ;  /* 0x0000000405047291 */ /* 0x004fc8000f8ec0ff */
[----:B------:R-:W-:Y:S02]  /*37b0*/  UIADD3 UR5, UPT, UPT, UR4, 0xb8, URZ ;  /* 0x000000b804057890 */ /* 0x000fe4000fffe0ff */
[----:B------:R-:W-:Y:S02]  /*37c0*/  UIADD3 UR8, UPT, UPT, UR4, 0xb0, URZ ;  /* 0x000000b004087890 */ /* 0x000fe4000fffe0ff */
[----:B------:R-:W-:-:S12]  /*37d0*/  UPRMT UR5, URZ, 0x654, UR5 ;  /* 0x00000654ff057896 */ /* 0x000fd80008000005 */
.L_x_49:
[----:B------:R-:W-:Y:S01]  /*37e0*/  SHF.L.U32 R6, R2, 0x1f, RZ ;  /* 0x0000001f02067819 */ /* 0x000fe200000006ff */
[----:B------:R-:W-:Y:S02]  /*37f0*/  IMAD.U32 R4, RZ, RZ, UR8 ;  /* 0x00000008ff047e24 */ /* 0x000fe4000f8e00ff */
[----:B------:R-:W-:Y:S01]  /*3800*/  @!P0 IMAD.MOV.U32 R5, RZ, RZ, 0x10 ;  /* 0x00000010ff058424 */ /* 0x000fe200078e00ff */
[----:B------:R-:W2:Y:S02]  /*3810*/  SYNCS.PHASECHK.TRANS64.TRYWAIT P1, [UR4+0xb8], R6 ;  /* 0x0000b806ff0075a7 */ /* 0x000ea40008021104 */
[----:B------:R-:W-:-:S04]  /*3820*/  PRMT R4, R3, 0x654, R4 ;  /* 0x0000065403047816 */ /* 0x000fc80000000004 */
[----:B------:R-:W-:Y:S01]  /*3830*/  SEL R0, R4, R0, !P0 ;  /* 0x0000000004007207 */ /* 0x000fe20004000000 */
[----:B--2---:R-:W-:Y:S06]  /*3840*/  @!P1 BRA `(.L_x_47) ;  /* 0x0000007000f49947 */ /* 0x004fec0003800000 */
.L_x_159:
[----:B------:R-:W-:Y:S01]  /*3850*/  UIADD3 UR6, UPT, UPT, UR4, 0xf0, URZ ;  /* 0x000000f004067890 */ /* 0x000fe2000fffe0ff */
[----:B------:R3:W-:Y:S01]  /*3860*/  @!P0 SYNCS.ARRIVE.TRANS64.RED RZ, [R0+URZ], R5 ;  /* 0x0000000500ff89a7 */ /* 0x0007e200080004ff */
[----:B------:R-:W-:Y:S01]  /*3870*/  UIADD3 UR7, UPT, UPT, UR4, 0xb0, URZ ;  /* 0x000000b004077890 */ /* 0x000fe2000fffe0ff */
[----:B------:R-:W-:-:S08]  /*3880*/  LOP3.LUT R2, R2, 0x1, RZ, 0x3c, !PT ;  /* 0x0000000102027812 */ /* 0x000fd000078e3cff */
[----:B------:R-:W-:Y:S06]  /*3890*/  UGETNEXTWORKID.BROADCAST [UR6], [UR7] ;  /* 0x00000000060073ca */ /* 0x000fec0008000100 */
[----:B---3--:R-:W-:-:S04]  /*38a0*/  SHF.L.U32 R5, R8, 0x1f, RZ ;  /* 0x0000001f08057819 */ /* 0x008fc800000006ff */
[----:B------:R-:W3:Y:S02]  /*38b0*/  SYNCS.PHASECHK.TRANS64.TRYWAIT P1, [UR4+0xb0], R5 ;  /* 0x0000b005ff0075a7 */ /* 0x000ee40008021104 */
[----:B---3--:R-:W-:Y:S05]  /*38c0*/  @!P1 BRA `(.L_x_48) ;  /* 0x0000007000ec9947 */ /* 0x008fea0003800000 */
.L_x_161:
[----:B--2---:R-:W2:Y:S01]  /*38d0*/  LDS.128 R4, [UR4+0xf0] ;  /* 0x0000f004ff047984 */ /* 0x004ea20008000c00 */
[----:B------:R-:W-:Y:S01]  /*38e0*/  LOP3.LUT R8, R8, 0x1, RZ, 0x3c, !PT ;  /* 0x0000000108087812 */ /* 0x000fe200078e3cff */
[----:B------:R-:W-:Y:S01]  /*38f0*/  @!PT LDS RZ, [RZ] ;  /* 0x00000000fffff984 */ /* 0x000fe20000000800 */
[----:B------:R-:W-:Y:S01]  /*3900*/  @!PT LDS RZ, [RZ] ;  /* 0x00000000fffff984 */ /* 0x000fe20000000800 */
[----:B------:R-:W-:Y:S01]  /*3910*/  @!PT LDS RZ, [RZ] ;  /* 0x00000000fffff984 */ /* 0x000fe20000000800 */
[----:B------:R-:W-:Y:S01]  /*3920*/  @!PT LDS RZ, [RZ] ;  /* 0x00000000fffff984 */ /* 0x000fe20000000800 */
[----:B------:R3:W-:Y:S06]  /*3930*/  MEMBAR.ALL.CTA ;  /* 0x0000000000007992 */ /* 0x0007ec0000008000 */
[----:B---3--:R-:W3:Y:S02]  /*3940*/  FENCE.VIEW.ASYNC.S ;  /* 0x00000000000073c6 */ /* 0x008ee40000000000 */
[----:B---3--:R-:W-:Y:S01]  /*3950*/  SYNCS.ARRIVE.TRANS64.RED.A1T0 RZ, [UR5], RZ ;  /* 0x000000ffffff79a7 */ /* 0x008fe20008100405 */
[----:B--2---:R-:W-:-:S13]  /*3960*/  LOP3.LUT P1, RZ, R6, 0x1, RZ, 0xc0, !PT ;  /* 0x0000000106ff7812 */ /* 0x004fda000782c0ff */
[----:B------:R-:W-:Y:S05]  /*3970*/  @P1 BRA `(.L_x_49) ;  /* 0xfffffffc00981947 */ /* 0x000fea000383ffff */
[----:B------:R-:W-:-:S04]  /*3980*/  SHF.L.U32 R0, R2, 0x1f, RZ ;  /* 0x0000001f02007819 */ /* 0x000fc800000006ff */
[----:B------:R-:W2:Y:S02]  /*3990*/  SYNCS.PHASECHK.TRANS64 P0, [UR4+0xb8], R0 ;  /* 0x0000b800ff0075a7 */ /* 0x000ea40008001004 */
[----:B-12---:R-:W-:Y:S05]  /*39a0*/  @P0 EXIT ;  /* 0x000000000000094d */ /* 0x006fea0003800000 */
[----:B------:R-:W-:-:S07]  /*39b0*/  MOV R0, UR4 ;  /* 0x0000000400007c02 */ /* 0x000fce0008000f00 */
.L_x_50:
[----:B-1----:R-:W-:-:S04]  /*39c0*/  SHF.L.U32 R3, R2, 0x1f, RZ ;  /* 0x0000001f02037819 */ /* 0x002fc800000006ff */
[----:B------:R1:W2:Y:S03]  /*39d0*/  SYNCS.PHASECHK.TRANS64.TRYWAIT P0, [R0+URZ+0xb8], R3 ;  /* 0x0000b803000075a7 */ /* 0x0002a600080011ff */
[----:B--2---:R-:W-:Y:S05]  /*39e0*/  @!P0 NANOSLEEP.SYNCS 0x989680 ;  /* 0x009896800000895d */ /* 0x004fea0003900000 */
[----:B------:R-:W2:Y:S02]  /*39f0*/  @!P0 SYNCS.PHASECHK.TRANS64 P0, [R0+URZ+0xb8], R3 ;  /* 0x0000b803000085a7 */ /* 0x000ea400080010ff */
[----:B--2---:R-:W-:Y:S05]  /*3a00*/  @P0 EXIT ;  /* 0x000000000000094d */ /* 0x004fea0003800000 */
[----:B------:R-:W-:Y:S05]  /*3a10*/  BRA `(.L_x_50) ;  /* 0xfffffffc00e87947 */ /* 0x000fea000383ffff */
.L_x_46:
[----:B------:R-:W-:Y:S05]  /*3a20*/  BRA.U UP4, `(.L_x_51) ;  /* 0x0000001504247547 */ /* 0x000fea000b800000 */
[----:B------:R-:W2:Y:S01]  /*3a30*/  S2UR UR4, SR_CgaCtaId ;  /* 0x00000000000479c3 */ /* 0x000ea20000008800 */
[----:B------:R-:W-:Y:S01]  /*3a40*/  UMOV UR5, 0x40 ;  /* 0x0000004000057882 */ /* 0x000fe20000000000 */
[----:B------:R-:W-:Y:S01]  /*3a50*/  NOP ;  /* 0x0000000000007918 */ /* 0x000fe20000000000 */
[----:B------:R-:W-:Y:S01]  /*3a60*/  UMOV UR6, 0x400 ;  /* 0x0000040000067882 */ /* 0x000fe20000000000 */
[----:B--2---:R-:W-:Y:S02]  /*3a70*/  ULEA UR5, UR4, UR5, 0x18 ;  /* 0x0000000504057291 */ /* 0x004fe4000f8ec0ff */
[----:B------:R-:W-:-:S07]  /*3a80*/  ULEA UR6, UR4, UR6, 0x18 ;  /* 0x0000000604067291 */ /* 0x000fce000f8ec0ff */
[----:B------:R-:W2:Y:S02]  /*3a90*/  LDS.U8 R3, [UR5+0x1c] ;  /* 0x00001c05ff037984 */ /* 0x000ea40008000000 */
[----:B--2---:R-:W-:-:S13]  /*3aa0*/  ISETP.NE.AND P0, PT, R3, RZ, PT ;  /* 0x000000ff0300720c */ /* 0x004fda0003f05270 */
[----:B------:R-:W-:Y:S05]  /*3ab0*/  @P0 BRA `(.L_x_52) ;  /* 0x0000000400080947 */ /* 0x000fea0003800000 */
[----:B------:R-:W-:Y:S02]  /*3ac0*/  UISETP.NE.U32.AND UP1, UPT, UR51, 0x1, UPT ;  /* 0x000000013300788c */ /* 0x000fe4000bf25070 */
[----:B------:R-:W-:-:S07]  /*3ad0*/  UIADD3 UR7, UPT, UPT, UR5, 0x8, URZ ;  /* 0x0000000805077890 */ /* 0x000fce000fffe0ff */
[----:B------:R-:W-:Y:S05]  /*3ae0*/  BRA.U !UP1, `(.L_x_53) ;  /* 0x00000001099c7547 */ /* 0x000fea000b800000 */
[----:B------:R-:W-:Y:S01]  /*3af0*/  ELECT P0, URZ, PT ;  /* 0x0000000000ff782f */ /* 0x000fe20003800000 */
[----:B------:R-:W-:-:S12]  /*3b00*/  BSSY B0, `(.L_x_53) ;  /* 0x0000025000007945 */ /* 0x000fd80003800000 */
[----:B------:R-:W-:Y:S05]  /*3b10*/  @!P0 BRA `(.L_x_54) ;  /* 0x00000000008c8947 */ /* 0x000fea0003800000 */
[----:B------:R-:W-:-:S05]  /*3b20*/  UMOV UR4, 0x10 ;  /* 0x0000001000047882 */ /* 0x000fca0000000000 */
[----:B------:R-:W-:Y:S04]  /*3b30*/  DEPBAR.LE SB2, 0x36 ;  /* 0x0000ad800000791a */ /* 0x000fe80000000000 */
[----:B------:R-:W2:Y:S02]  /*3b40*/  UTCATOMSWS.2CTA.FIND_AND_SET.ALIGN UP0, UR4, UR4 ;  /* 0x00000004000475e3 */ /* 0x000ea40008200800 */
[----:B--2---:R-:W-:Y:S01]  /*3b50*/  MOV R10, UR4 ;  /* 0x00000004000a7c02 */ /* 0x004fe20008000f00 */
[----:B------:R-:W-:Y:S06]  /*3b60*/  BRA.U UP0, `(.L_x_55) ;  /* 0x0000000100187547 */ /* 0x000fec000b800000 */
.L_x_56:
[----:B------:R-:W-:Y:S05]  /*3b70*/  NANOSLEEP 0x64 ;  /* 0x000000640000795d */ /* 0x000fea0003800000 */
[----:B------:R-:W-:-:S05]  /*3b80*/  UMOV UR4, 0x10 ;  /* 0x0000001000047882 */ /* 0x000fca0000000000 */
[----:B------:R-:W-:Y:S04]  /*3b90*/  DEPBAR.LE SB2, 0x36 ;  /* 0x0000ad800000791a */ /* 0x000fe80000000000 */
[----:B------:R-:W2:Y:S02]  /*3ba0*/  UTCATOMSWS.2CTA.FIND_AND_SET.ALIGN UP0, UR4, UR4 ;  /* 0x00000004000475e3 */ /* 0x000ea40008200800 */
[----:B--2---:R-:W-:Y:S01]  /*3bb0*/  MOV R10, UR4 ;  /* 0x00000004000a7c02 */ /* 0x004fe20008000f00 */
[----:B------:R-:W-:Y:S05]  /*3bc0*/  BRA.U !UP0, `(.L_x_56) ;  /* 0xfffffffd08e87547 */ /* 0x000fea000b83ffff */
.L_x_55:
[----:B------:R-:W2:Y:S01]  /*3bd0*/  LDS R6, [UR5+0x10] ;  /* 0x00001005ff067984 */ /* 0x000ea20008000800 */
[----:B------:R-:W-:Y:S01]  /*3be0*/  IMAD.U32 R3, RZ, RZ, UR6 ;  /* 0x00000006ff037e24 */ /* 0x000fe2000f8e00ff */
[----:B------:R-:W-:-:S03]  /*3bf0*/  MOV R4, UR50 ;  /* 0x0000003200047c02 */ /* 0x000fc60008000f00 */
[----:B------:R-:W-:Y:S01]  /*3c00*/  VIADD R3, R3, 0x100 ;  /* 0x0000010003037836 */ /* 0x000fe20000000000 */
[----:B--2---:R-:W-:-:S04]  /*3c10*/  SHF.L.U32 R6, R6, 0x1f, RZ ;  /* 0x0000001f06067819 */ /* 0x004fc800000006ff */
[----:B------:R-:W2:Y:S02]  /*3c20*/  SYNCS.PHASECHK.TRANS64.TRYWAIT P0, [UR5+0x8], R6 ;  /* 0x00000806ff0075a7 */ /* 0x000ea40008001105 */
[----:B--2---:R-:W-:Y:S05]  /*3c30*/  @P0 BRA `(.L_x_57) ;  /* 0x0000000000080947 */ /* 0x004fea0003800000 */
[----:B------:R-:W2:Y:S02]  /*3c40*/  SYNCS.PHASECHK.TRANS64.TRYWAIT P0, [UR5+0x8], R6 ;  /* 0x00000806ff0075a7 */ /* 0x000ea40008001105 */
[----:B--2---:R-:W-:Y:S05]  /*3c50*/  @!P0 BRA `(.L_x_58) ;  /* 0x0000007000208947 */ /* 0x004fea0003800000 */
.L_x_57:
[----:B------:R-:W-:Y:S01]  /*3c60*/  PRMT R4, R4, 0x654, R3 ;  /* 0x0000065404047816 */ /* 0x000fe20000000003 */
[----:B------:R-:W-:Y:S01]  /*3c70*/  HFMA2 R3, -RZ, RZ, 0, 5.9604644775390625e-08 ;  /* 0x00000001ff037431 */ /* 0x000fe200000001ff */
[----:B------:R-:W-:Y:S01]  /*3c80*/  UPRMT UR4, UR50, 0x654, UR7 ;  /* 0x0000065432047896 */ /* 0x000fe20008000007 */
[----:B------:R-:W-:Y:S02]  /*3c90*/  IMAD.MOV.U32 R8, RZ, RZ, 0xffff ;  /* 0x0000ffffff087424 */ /* 0x000fe400078e00ff */
[----:B--2---:R-:W-:Y:S02]  /*3ca0*/  IMAD.MOV.U32 R6, RZ, RZ, 0x4 ;  /* 0x00000004ff067424 */ /* 0x004fe400078e00ff */
[----:B------:R-:W-:Y:S01]  /*3cb0*/  IMAD.SHL.U32 R9, R10, 0x20, RZ ;  /* 0x000000200a097824 */ /* 0x000fe200078e00ff */
[----:B------:R-:W-:Y:S02]  /*3cc0*/  MOV R5, UR4 ;  /* 0x0000000400057c02 */ /* 0x000fe40008000f00 */
[-C--:B------:R-:W-:Y:S01]  /*3cd0*/  SHF.L.U32 R8, R8, R10.reuse, RZ ;  /* 0x0000000a08087219 */ /* 0x080fe200000006ff */
[----:B------:R2:W-:Y:S01]  /*3ce0*/  SYNCS.ARRIVE.TRANS64.RED RZ, [UR4], R6 ;  /* 0x00000006ffff79a7 */ /* 0x0005e20008000404 */
[----:B------:R-:W-:Y:S01]  /*3cf0*/  SHF.L.U32 R7, R3, R10, RZ ;  /* 0x0000000a03077219 */ /* 0x000fe200000006ff */
[----:B------:R2:W-:Y:S04]  /*3d00*/  STS [UR6+0x100], R9 ;  /* 0x00010009ff007988 */ /* 0x0005e80008000806 */
[----:B------:R2:W-:Y:S04]  /*3d10*/  STAS [R4.64], R10 ;  /* 0x0000000a04007dbd */ /* 0x0005e8000c0008ff */
[----:B------:R2:W-:Y:S04]  /*3d20*/  ATOMS.OR RZ, [UR5+0x14], R8 ;  /* 0x00001408ffff798c */ /* 0x0005e8000b000005 */
[----:B------:R2:W-:Y:S04]  /*3d30*/  ATOMS.OR RZ, [UR5+0x18], R7 ;  /* 0x00001807ffff798c */ /* 0x0005e8000b000005 */
[----:B------:R2:W-:Y:S02]  /*3d40*/  ATOMS.XOR RZ, [UR5+0x10], R3 ;  /* 0x00001003ffff798c */ /* 0x0005e4000b800005 */
.L_x_54:
[----:B-1----:R-:W-:Y:S05]  /*3d50*/  BSYNC B0 ;  /* 0x0000000000007941 */ /* 0x002fea0003800000 */
.L_x_53:
[----:B------:R-:W-:Y:S05]  /*3d60*/  BRA.U UP1, `(.L_x_59) ;  /* 0x00000001016c7547 */ /* 0x000fea000b800000 */
[----:B------:R-:W-:-:S03]  /*3d70*/  UMOV UR4, 0xffffffff ;  /* 0xffffffff00047882 */ /* 0x000fc60000000000 */
[----:B------:R-:W-:Y:S05]  /*3d80*/  BRA.DIV UR4, `(.L_x_60) ;  /* 0x0000006e04ec7947 */ /* 0x000fea000b800000 */
[----:B------:R-:W-:-:S13]  /*3d90*/  ELECT P0, URZ, PT ;  /* 0x0000000000ff782f */ /* 0x000fda0003800000 */
.L_x_164:
[----:B------:R-:W-:Y:S05]  /*3da0*/  @!P0 BRA `(.L_x_59) ;  /* 0x00000000005c8947 */ /* 0x000fea0003800000 */
[----:B--2---:R-:W2:Y:S02]  /*3db0*/  LDS R4, [UR5+0x10] ;  /* 0x00001005ff047984 */ /* 0x004ea40008000800 */
[----:B--2---:R-:W-:-:S04]  /*3dc0*/  SHF.L.U32 R4, R4, 0x1f, RZ ;  /* 0x0000001f04047819 */ /* 0x004fc800000006ff */
[----:B------:R-:W2:Y:S02]  /*3dd0*/  SYNCS.PHASECHK.TRANS64.TRYWAIT P0, [UR5+0x8], R4 ;  /* 0x00000804ff0075a7 */ /* 0x000ea40008001105 */
[----:B--2---:R-:W-:Y:S05]  /*3de0*/  @P0 BRA `(.L_x_61) ;  /* 0x0000000000080947 */ /* 0x004fea0003800000 */
[----:B------:R-:W2:Y:S02]  /*3df0*/  SYNCS.PHASECHK.TRANS64.TRYWAIT P0, [UR5+0x8], R4 ;  /* 0x00000804ff0075a7 */ /* 0x000ea40008001105 */
[----:B--2---:R-:W-:Y:S05]  /*3e00*/  @!P0 BRA `(.L_x_62) ;  /* 0x0000006c00f08947 */ /* 0x004fea0003800000 */
.L_x_61:
[----:B------:R-:W3:Y:S01]  /*3e10*/  LDS R6, [UR6+0x100] ;  /* 0x00010006ff067984 */ /* 0x000ee20008000800 */
[----:B--2---:R-:W-:Y:S02]  /*3e20*/  HFMA2 R3, -RZ, RZ, 0, 5.9604644775390625e-08 ;  /* 0x00000001ff037431 */ /* 0x004fe400000001ff */
[----:B------:R-:W-:Y:S01]  /*3e30*/  IMAD.MOV.U32 R4, RZ, RZ, 0xffff ;  /* 0x0000ffffff047424 */ /* 0x000fe200078e00ff */
[----:B------:R-:W-:Y:S01]  /*3e40*/  UPRMT UR4, UR50, 0x654, UR7 ;  /* 0x0000065432047896 */ /* 0x000fe20008000007 */
[----:B---3--:R-:W-:-:S03]  /*3e50*/  IMAD.SHL.U32 R5, R6, 0x20, RZ ;  /* 0x0000002006057824 */ /* 0x008fc600078e00ff */
[-C--:B------:R-:W-:Y:S02]  /*3e60*/  SHF.L.U32 R4, R4, R6.reuse, RZ ;  /* 0x0000000604047219 */ /* 0x080fe400000006ff */
[----:B------:R-:W-:Y:S01]  /*3e70*/  SHF.L.U32 R6, R3, R6, RZ ;  /* 0x0000000603067219 */ /* 0x000fe200000006ff */
[----:B------:R3:W-:Y:S04]  /*3e80*/  STS [UR6+0x100], R5 ;  /* 0x00010005ff007988 */ /* 0x0007e80008000806 */
[----:B------:R3:W-:Y:S04]  /*3e90*/  ATOMS.OR RZ, [UR5+0x14], R4 ;  /* 0x00001404ffff798c */ /* 0x0007e8000b000005 */
[----:B------:R3:W-:Y:S01]  /*3ea0*/  ATOMS.OR RZ, [UR5+0x18], R6 ;  /* 0x00001806ffff798c */ /* 0x0007e2000b000005 */
[----:B------:R-:W-:Y:S03]  /*3eb0*/  SYNCS.ARRIVE.TRANS64.RED.A1T0 RZ, [UR4], RZ ;  /* 0x000000ffffff79a7 */ /* 0x000fe60008100404 */
[----:B------:R3:W-:Y:S01]  /*3ec0*/  ATOMS.XOR RZ, [UR5+0x10], R3 ;  /* 0x00001003ffff798c */ /* 0x0007e2000b800005 */
[----:B------:R-:W-:Y:S05]  /*3ed0*/  BRA `(.L_x_59) ;  /* 0x0000000000107947 */ /* 0x000fea0003800000 */
.L_x_52:
[----:B------:R-:W-:Y:S02]  /*3ee0*/  MOV R3, 0xffffffff ;  /* 0xffffffff00037802 */ /* 0x000fe40000000f00 */
[----:B------:R-:W-:-:S03]  /*3ef0*/  MOV R4, 0x3f20 ;  /* 0x00003f2000047802 */ /* 0x000fc60000000f00 */
[----:B------:R2:W-:Y:S04]  /*3f00*/  STS [UR6+0x100], R3 ;  /* 0x00010003ff007988 */ /* 0x0005e80008000806 */
[----:B-12--5:R-:W-:Y:S05]  /*3f10*/  CALL.REL.NOINC `($__internal_1_$__cuda_sm10x_tcgen05_guardrail_trap_phase_invalid_during_alloc) ;  /* 0x0000007400a07944 */ /* 0x026fea0003c00000 */
.L_x_59:
[----:B------:R-:W-:Y:S05]  /*3f20*/  WARPSYNC.ALL ;  /* 0x0000000000007948 */ /* 0x000fea0003800000 */
[----:B------:R-:W4:Y:S01]  /*3f30*/  S2UR UR23, SR_CgaCtaId ;  /* 0x00000000001779c3 */ /* 0x000f220000008800 */
[----:B------:R-:W-:Y:S01]  /*3f40*/  UMOV UR4, 0x400 ;  /* 0x0000040000047882 */ /* 0x000fe20000000000 */
[----:B------:R-:W-:-:S06]  /*3f50*/  NOP ;  /* 0x0000000000007918 */ /* 0x000fcc0000000000 */
[----:B------:R-:W-:Y:S06]  /*3f60*/  BAR.ARV 0x6, 0xa0 ;  /* 0x0182800000007b1d */ /* 0x000fec0000002000 */
[----:B------:R-:W1:Y:S01]  /*3f70*/  LDCU UR7, c[0x0][0x394] ;  /* 0x00007280ff0777ac */ /* 0x000e620008000800 */
[----:B------:R-:W-:Y:S01]  /*3f80*/  LOP3.LUT R2, R2, 0xffff, RZ, 0xc0, !PT ;  /* 0x0000ffff02027812 */ /* 0x000fe200078ec0ff */
[----:B--2---:R-:W-:Y:S01]  /*3f90*/  IMAD.MOV.U32 R8, RZ, RZ, 0x1 ;  /* 0x00000001ff087424 */ /* 0x004fe200078e00ff */
[----:B------:R-:W-:Y:S01]  /*3fa0*/  LOP3.LUT R0, R0, 0xffff, RZ, 0xc0, !PT ;  /* 0x0000ffff00007812 */ /* 0x000fe200078ec0ff */
[----:B------:R-:W-:Y:S01]  /*3fb0*/  UMOV UR27, URZ ;  /* 0x000000ff001b7c82 */ /* 0x000fe20008000000 */
[----:B------:R-:W-:Y:S01]  /*3fc0*/  R2UR UR24, R2 ;  /* 0x00000000021872ca */ /* 0x000fe200000e0000 */
[----:B------:R-:W-:Y:S01]  /*3fd0*/  IMAD.MOV.U32 R2, RZ, RZ, RZ ;  /* 0x000000ffff027224 */ /* 0x000fe200078e00ff */
[----:B------:R-:W-:Y:S01]  /*3fe0*/  R2UR UR47, R0 ;  /* 0x00000000002f72ca */ /* 0x000fe200000e0000 */
[----:B------:R-:W-:Y:S01]  /*3ff0*/  IMAD.MOV.U32 R0, RZ, RZ, RZ ;  /* 0x000000ffff007224 */ /* 0x000fe200078e00ff */
[----:B------:R-:W-:Y:S01]  /*4000*/  UMOV UR20, URZ ;  /* 0x000000ff00147c82 */ /* 0x000fe20008000000 */
[----:B----4-:R-:W-:-:S02]  /*4010*/  ULEA UR23, UR23, UR4, 0x18 ;  /* 0x0000000417177291 */ /* 0x010fc4000f8ec0ff */
[----:B------:R-:W-:Y:S02]  /*4020*/  UISETP.NE.AND UP4, UPT, UR51, URZ, UPT ;  /* 0x000000ff3300728c */ /* 0x000fe4000bf85270 */
[----:B------:R-:W-:Y:S02]  /*4030*/  UIADD3 UR6, UPT, UPT, UR23, 0x8400, URZ ;  /* 0x0000840017067890 */ /* 0x000fe4000fffe0ff */
[----:B------:R-:W-:Y:S02]  /*4040*/  UIADD3 UR5, UPT, UPT, UR23, 0x20400, URZ ;  /* 0x0002040017057890 */ /* 0x000fe4000fffe0ff */
[----:B-1----:R-:W-:Y:S01]  /*4050*/  UIADD3 UR7, UPT, UPT, UR7, 0x3f, URZ ;  /* 0x0000003f07077890 */ /* 0x002fe2000fffe0ff */
[----:B---3--:R-:W1:Y:S01]  /*4060*/  LDS R3, [UR23+0x100] ;  /* 0x00010017ff037984 */ /* 0x008e620008000800 */
[----:B------:R-:W-:Y:S02]  /*4070*/  USHF.R.U32.HI UR6, URZ, 0x4, UR6 ;  /* 0x00000004ff067899 */ /* 0x000fe40008011606 */
[----:B------:R-:W-:-:S02]  /*4080*/  USHF.R.S32.HI UR4, URZ, 0x1f, UR7 ;  /* 0x0000001fff047899 */ /* 0x000fc40008011407 */
[----:B------:R-:W-:Y:S02]  /*4090*/  USHF.R.U32.HI UR5, URZ, 0x4, UR5 ;  /* 0x00000004ff057899 */ /* 0x000fe40008011605 */
[----:B------:R-:W-:Y:S02]  /*40a0*/  ULEA.HI UR4, UR4, UR7, URZ, 0x6 ;  /* 0x0000000704047291 */ /* 0x000fe4000f8f30ff */
[----:B------:R-:W-:Y:S02]  /*40b0*/  UIADD3 UR46, UPT, UPT, UR23, 0xb8, URZ ;  /* 0x000000b8172e7890 */ /* 0x000fe4000fffe0ff */
[----:B------:R-:W-:Y:S02]  /*40c0*/  USHF.R.S32.HI UR29, URZ, 0x6, UR4 ;  /* 0x00000006ff1d7899 */ /* 0x000fe40008011404 */
[----:B------:R-:W-:Y:S02]  /*40d0*/  ULOP3.LUT UR25, UR6, 0x3fff, URZ, 0xc0, !UPT ;  /* 0x00003fff06197892 */ /* 0x000fe4000f8ec0ff */
[----:B------:R-:W-:-:S02]  /*40e0*/  UISETP.LT.AND UP0, UPT, UR29, 0x1, UPT ;  /* 0x000000011d00788c */ /* 0x000fc4000bf01270 */
[----:B------:R-:W-:Y:S02]  /*40f0*/  ULOP3.LUT UR26, UR5, 0x3fff, URZ, 0xc0, !UPT ;  /* 0x00003fff051a7892 */ /* 0x000fe4000f8ec0ff */
[----:B------:R-:W-:Y:S01]  /*4100*/  USEL UR48, UR29, 0x1, !UP0 ;  /* 0x000000011d307887 */ /* 0x000fe2000c000000 */
[----:B------:R-:W-:Y:S01]  /*4110*/  UMOV UR44, 0x0 ;  /* 0x00000000002c7882 */ /* 0x000fe20000000000 */
[----:B------:R-:W-:Y:S01]  /*4120*/  UMOV UR45, 0x8218910 ;  /* 0x08218910002d7882 */ /* 0x000fe20000000000 */
[----:B------:R-:W-:Y:S01]  /*4130*/  UMOV UR42, 0x0 ;  /* 0x00000000002a7882 */ /* 0x000fe20000000000 */
[----:B------:R-:W-:Y:S01]  /*4140*/  UMOV UR43, 0x8218910 ;  /* 0x08218910002b7882 */ /* 0x000fe20000000000 */
[----:B------:R-:W-:Y:S01]  /*4150*/  UMOV UR40, 0x0 ;  /* 0x0000000000287882 */ /* 0x000fe20000000000 */
[----:B------:R-:W-:Y:S01]  /*4160*/  UMOV UR41, 0x8218910 ;  /* 0x0821891000297882 */ /* 0x000fe20000000000 */
[----:B------:R-:W-:Y:S01]  /*4170*/  UMOV UR38, 0x0 ;  /* 0x0000000000267882 */ /* 0x000fe20000000000 */
[----:B------:R-:W-:Y:S01]  /*4180*/  UMOV UR39, 0x8218910 ;  /* 0x0821891000277882 */ /* 0x000fe20000000000 */
[----:B------:R-:W-:-:S02]  /*4190*/  UPRMT UR46, URZ, 0x654, UR46 ;  /* 0x00000654ff2e7896 */ /* 0x000fc4000800002e */
[----:B------:R-:W-:Y:S02]  /*41a0*/  ULOP3.LUT UR25, UR25, 0x2000000, URZ, 0xfc, !UPT ;  /* 0x0200000019197892 */ /* 0x000fe4000f8efcff */
[----:B------:R-:W-:Y:S02]  /*41b0*/  ULOP3.LUT UR26, UR26, 0x2000000, URZ, 0xfc, !UPT ;  /* 0x020000001a1a7892 */ /* 0x000fe4000f8efcff */
[----:B------:R-:W-:Y:S01]  /*41c0*/  UIADD3 UR48, UPT, UPT, -UR48, URZ, URZ ;  /* 0x000000ff30307290 */ /* 0x000fe2000fffe1ff */
[----:B------:R-:W-:Y:S01]  /*41d0*/  UMOV UR36, 0x0 ;  /* 0x0000000000247882 */ /* 0x000fe20000000000 */
[----:B------:R-:W-:Y:S01]  /*41e0*/  UMOV UR37, 0x8218910 ;  /* 0x0821891000257882 */ /* 0x000fe20000000000 */
[----:B------:R-:W-:Y:S01]  /*41f0*/  UMOV UR34, 0x0 ;  /* 0x0000000000227882 */ /* 0x000fe20000000000 */
[C---:B-1----:R-:W-:Y:S01]  /*4200*/  VIADD R5, R3.reuse, 0x40 ;  /* 0x0000004003057836 */ /* 0x042fe20000000000 */
[----:B------:R-:W-:Y:S01]  /*4210*/  LOP3.LUT R4, R3, 0xffff, RZ, 0xc0, !PT ;  /* 0x0000ffff03047812 */ /* 0x000fe200078ec0ff */
[----:B------:R-:W-:Y:S01]  /*4220*/  UMOV UR35, 0x8218910 ;  /* 0x0821891000237882 */ /* 0x000fe20000000000 */
[----:B------:R-:W-:Y:S01]  /*4230*/  UMOV UR32, 0x0 ;  /* 0x0000000000207882 */ /* 0x000fe20000000000 */
[----:B------:R-:W-:Y:S01]  /*4240*/  UMOV UR33, 0x8218910 ;  /* 0x0821891000217882 */ /* 0x000fe20000000000 */
[----:B------:R-:W-:Y:S01]  /*4250*/  LOP3.LUT R5, R5, 0xffff, RZ, 0xc0, !PT ;  /* 0x0000ffff05057812 */ /* 0x000fe200078ec0ff */
[----:B------:R-:W-:Y:S01]  /*4260*/  UMOV UR30, 0x0 ;  /* 0x00000000001e7882 */ /* 0x000fe20000000000 */
[----:B------:R-:W-:-:S03]  /*4270*/  UMOV UR31, 0x8218910 ;  /* 0x08218910001f7882 */ /* 0x000fc60000000000 */
[----:B------:R1:W-:Y:S02]  /*4280*/  STL.64 [R1], R4 ;  /* 0x0000000401007387 */ /* 0x0003e40000100a00 */
.L_x_71:
[----:B-1----:R-:W-:-:S04]  /*4290*/  SHF.L.U32 R5, R2, 0x1f, RZ ;  /* 0x0000001f02057819 */ /* 0x002fc800000006ff */
[----:B------:R-:W1:Y:S02]  /*42a0*/  SYNCS.PHASECHK.TRANS64.TRYWAIT P0, [UR23+0xb0], R5 ;  /* 0x0000b005ff0075a7 */ /* 0x000e640008001117 */
[----:B-1-3--:R-:W-:Y:S05]  /*42b0*/  @!P0 BRA `(.L_x_63) ;  /* 0x0000006800dc8947 */ /* 0x00afea0003800000 */
.L_x_166:
[----:B-1----:R-:W1:Y:S01]  /*42c0*/  LDS.128 R4, [UR23+0xf0] ;  /* 0x0000f017ff047984 */ /* 0x002e620008000c00 */
[----:B------:R-:W-:Y:S01]  /*42d0*/  ULEA UR28, UR27, UR23, 0x3 ;  /* 0x000000171b1c7291 */ /* 0x000fe2000f8e18ff */
[----:B------:R-:W-:Y:S01]  /*42e0*/  @!PT LDS RZ, [RZ] ;  /* 0x00000000fffff984 */ /* 0x000fe20000000800 */
[----:B------:R-:W-:Y:S01]  /*42f0*/  @!PT LDS RZ, [RZ] ;  /* 0x00000000fffff984 */ /* 0x000fe20000000800 */
[----:B------:R-:W-:Y:S01]  /*4300*/  @!PT LDS RZ, [RZ] ;  /* 0x00000000fffff984 */ /* 0x000fe20000000800 */
[----:B------:R-:W-:Y:S01]  /*4310*/  @!PT LDS RZ, [RZ] ;  /* 0x00000000fffff984 */ /* 0x000fe20000000800 */
[----:B------:R2:W-:Y:S06]  /*4320*/  MEMBAR.ALL.CTA ;  /* 0x0000000000007992 */ /* 0x0005ec0000008000 */
[----:B--2---:R-:W2:Y:S02]  /*4330*/  FENCE.VIEW.ASYNC.S ;  /* 0x00000000000073c6 */ /* 0x004ea40000000000 */
[----:B--2---:R-:W-:Y:S01]  /*4340*/  SYNCS.ARRIVE.TRANS64.RED.A1T0 RZ, [UR46], RZ ;  /* 0x000000ffffff79a7 */ /* 0x004fe2000810042e */
[----:B-1----:R-:W-:Y:S01]  /*4350*/  LOP3.LUT P3, RZ, R6, 0x1, RZ, 0xc0, !PT ;  /* 0x0000000106ff7812 */ /* 0x002fe2000786c0ff */
[----:B------:R-:W-:-:S12]  /*4360*/  BRA.U UP4, `(.L_x_64) ;  /* 0x00000001040c7547 */ /* 0x000fd8000b800000 */
[----:B------:R-:W-:-:S04]  /*4370*/  SHF.L.U32 R5, R8, 0x1f, RZ ;  /* 0x0000001f08057819 */ /* 0x000fc800000006ff */
[----:B------:R-:W1:Y:S02]  /*4380*/  SYNCS.PHASECHK.TRANS64.TRYWAIT P0, [UR28+0xd0], R5 ;  /* 0x0000d005ff0075a7 */ /* 0x000e64000800111c */
[----:B-1----:R-:W-:Y:S05]  /*4390*/  @!P0 BRA `(.L_x_65) ;  /* 0x0000006800bc8947 */ /* 0x002fea0003800000 */
.L_x_64:
[----:B------:R-:W-:Y:S05]  /*43a0*/  BRA.U UP4, `(.L_x_66) ;  /* 0x00000005046c7547 */ /* 0x000fea000b800000 */
[----:B------:R-:W2:Y:S02]  /*43b0*/  LDCU UR4, c[0x0][0x394] ;  /* 0x00007280ff0477ac */ /* 0x000ea40008000800 */
[----:B--2---:R-:W-:-:S09]  /*43c0*/  UISETP.GE.AND UP0, UPT, UR4, 0x1, UPT ;  /* 0x000000010400788c */ /* 0x004fd2000bf06270 */
[----:B------:R-:W-:Y:S05]  /*43d0*/  BRA.U !UP0, `(.L_x_67) ;  /* 0x0000000508547547 */ /* 0x000fea000b800000 */
[----:B------:R-:W-:Y:S01]  /*43e0*/  ULEA UR4, UR27, UR49, 0x2 ;  /* 0x000000311b047291 */ /* 0x000fe2000f8e10ff */
[----:B-1----:R-:W-:-:S08]  /*43f0*/  SHF.L.U32 R4, R0, 0x1f, RZ ;  /* 0x0000001f00047819 */ /* 0x002fd000000006ff */
[----:B------:R-:W5:Y:S01]  /*4400*/  LDL R5, [UR4] ;  /* 0x00000004ff057983 */ /* 0x000f620008100800 */
[----:B------:R-:W-:Y:S02]  /*4410*/  ULEA UR4, UR20, UR23, 0x3 ;  /* 0x0000001714047291 */ /* 0x000fe4000f8e18ff */
[----:B------:R-:W-:Y:S01]  /*4420*/  UPLOP3.LUT UP2, UPT, UPT, UPT, UPT, 0x40, 0x4 ;  /* 0x000000000004789c */ /* 0x000fe20003f4e870 */
[----:B------:R-:W-:Y:S01]  /*4430*/  UMOV UR22, UR48 ;  /* 0x0000003000167c82 */ /* 0x000fe20008000000 */
[----:B------:R-:W-:-:S05]  /*4440*/  UMOV UR21, UR29 ;  /* 0x0000001d00157c82 */ /* 0x000fca0008000000 */
[----:B------:R1:W2:Y:S01]  /*4450*/  SYNCS.PHASECHK.TRANS64.TRYWAIT P2, [UR4], R4 ;  /* 0x00000004ff0075a7 */ /* 0x0002a20008041104 */
[----:B------:R-:W-:-:S05]  /*4460*/  UMOV UR4, UR20 ;  /* 0x0000001400047c82 */ /* 0x000fca0008000000 */
.L_x_70:
[----:B------:R-:W-:Y:S02]  /*4470*/  UIADD3 UR22, UPT, UPT, UR22, 0x1, URZ ;  /* 0x0000000116167890 */ /* 0x000fe4000fffe0ff */
[----:B------:R-:W-:Y:S02]  /*4480*/  ULEA UR19, UR4, UR23, 0x3 ;  /* 0x0000001704137291 */ /* 0x000fe4000f8e18ff */
[----:B------:R-:W-:Y:S01]  /*4490*/  UISETP.NE.AND UP3, UPT, UR22, URZ, UPT ;  /* 0x000000ff1600728c */ /* 0x000fe2000bf65270 */
[----:B--23--:R-:W-:Y:S10]  /*44a0*/  @P2 BRA `(.L_x_68) ;  /* 0x00000000000c2947 */ /* 0x00cff40003800000 */
[----:B------:R-:W-:Y:S04]  /*44b0*/  SHF.L.U32 R6, R0, 0x1f, RZ ;  /* 0x0000001f00067819 */ /* 0x000fe800000006ff */
[----:B------:R-:W2:Y:S02]  /*44c0*/  SYNCS.PHASECHK.TRANS64.TRYWAIT P0, [UR19], R6 ;  /* 0x00000006ff0075a7 */ /* 0x000ea40008001113 */
[----:B--2---:R-:W-:Y:S05]  /*44d0*/  @!P0 BRA `(.L_x_69) ;  /* 0x0000006800848947 */ /* 0x004fea0003800000 */
.L_x_68:
[----:B------:R-:W-:Y:S01]  /*44e0*/  UISETP.NE.AND UP0, UPT, UR21, 0x1, UPT ;  /* 0x000000011500788c */ /* 0x000fe2000bf05270 */
[----:B------:R-:W-:Y:S01]  /*44f0*/  PLOP3.LUT P2, PT, PT, PT, PT, 0x80, 0x8 ;  /* 0x000000000008781c */ /* 0x000fe20003f4f070 */
[----:B------:R-:W-:Y:S02]  /*4500*/  UIADD3 UR5, UPT, UPT, UR4, 0x1, URZ ;  /* 0x0000000104057890 */ /* 0x000fe4000fffe0ff */
[----:B------:R-:W-:Y:S02]  /*4510*/  ULEA UR16, UR4, UR26, 0xa ;  /* 0x0000001a04107291 */ /* 0x000fe4000f8e50ff */
[----:B------:R-:W-:Y:S01]  /*4520*/  UISETP.NE.AND UP1, UPT, UR5, 0x6, UPT ;  /* 0x000000060500788c */ /* 0x000fe2000bf25270 */
[----:B------:R-:W-:Y:S01]  /*4530*/  PLOP3.LUT P0, PT, PT, PT, UP0, 0x80, 0x8 ;  /* 0x000000000008781c */ /* 0x000fe20003f0f008 */
[----:B------:R-:W-:Y:S02]  /*4540*/  ULEA UR14, UR4, UR25, 0xa ;  /* 0x00000019040e7291 */ /* 0x000fe4000f8e50ff */
[----:B------:R-:W-:Y:S02]  /*4550*/  USEL UR6, URZ, 0x1, UP1 ;  /* 0x00000001ff067887 */ /* 0x000fe40008800000 */
[----:B------:R-:W-:Y:S01]  /*4560*/  USEL UR20, UR5, URZ, UP1 ;  /* 0x000000ff05147287 */ /* 0x000fe20008800000 */
[----:B------:R-:W-:Y:S11]  /*4570*/  ELECT P1, URZ, PT ;  /* 0x0000000000ff782f */ /* 0x000ff60003820000 */
[----:B------:R-:W-:Y:S02]  /*4580*/  @!UPT UIADD3 URZ, UPT, UPT, URZ, URZ, URZ ;  /* 0x000000fffffff290 */ /* 0x000fe4000fffe0ff */
[C---:B-----5:R-:W-:Y:S01]  /*4590*/  @P1 R2UR.BROADCAST UR4, R5.reuse ;  /* 0x00000000050412ca */ /* 0x060fe200008e0000 */
[----:B------:R-:W-:Y:S01]  /*45a0*/  @UP0 ULEA UR5, UR20, UR23, 0x3 ;  /* 0x0000001714050291 */ /* 0x000fe2000f8e18ff */
[----:B------:R-:W-:Y:S01]  /*45b0*/  LOP3.LUT R0, R0, UR6, RZ, 0x3c, !PT ;  /* 0x0000000600007c12 */ /* 0x000fe2000f8e3cff */
[----:B------:R-:W-:Y:S02]  /*45c0*/  UIADD3 UR10, UPT, UPT, UR16, 0x40, URZ ;  /* 0x00000040100a7890 */ /* 0x000fe4000fffe0ff */
[----:B------:R-:W-:Y:S01]  /*45d0*/  UIADD3 UR6, UPT, UPT, UR14, 0x40, URZ ;  /* 0x000000400e067890 */ /* 0x000fe2000fffe0ff */
[----:B-1----:R-:W-:Y:S01]  /*45e0*/  @P0 SHF.L.U32 R4, R0, 0x1f, RZ ;  /* 0x0000001f00040819 */ /* 0x002fe200000006ff */
[----:B------:R-:W-:Y:S02]  /*45f0*/  UIADD3 UR8, UPT, UPT, UR16, 0x80, URZ ;  /* 0x0000008010087890 */ /* 0x000fe4000fffe0ff */
[----:B------:R-:W-:Y:S01]  /*4600*/  UIADD3 UR12, UPT, UPT, UR16, 0xc0, URZ ;  /* 0x000000c0100c7890 */ /* 0x000fe2000fffe0ff */
[----:B------:R3:W4:Y:S01]  /*4610*/  @P0 SYNCS.PHASECHK.TRANS64.TRYWAIT P2, [UR5], R4 ;  /* 0x00000004ff0005a7 */ /* 0x0007220008041105 */
[----:B------:R-:W-:Y:S11]  /*4620*/  ELECT P0, URZ, PT ;  /* 0x0000000000ff782f */ /* 0x000ff60003800000 */
[----:B------:R-:W-:Y:S02]  /*4630*/  @!UPT UIADD3 URZ, UPT, UPT, URZ, URZ, URZ ;  /* 0x000000fffffff290 */ /* 0x000fe4000fffe0ff */
[C---:B------:R-:W-:Y:S02]  /*4640*/  @P0 R2UR.BROADCAST UR18, R5.reuse ;  /* 0x00000000051202ca */ /* 0x040fe400008e0000 */
[----:B------:R-:W-:Y:S01]  /*4650*/  ELECT P0, URZ, PT ;  /* 0x0000000000ff782f */ /* 0x000fe20003800000 */
[----:B------:R-:W-:Y:S01]  /*4660*/  UIADD3 UR21, UPT, UPT, UR21, -0x1, URZ ;  /* 0xffffffff15157890 */ /* 0x000fe2000fffe0ff */
[----:B------:R-:W-:Y:S01]  /*4670*/  UMOV UR17, 0x20004020 ;  /* 0x2000402000117882 */ /* 0x000fe20000000000 */
[----:B------:R-:W-:Y:S01]  /*4680*/  UMOV UR15, 0x20004020 ;  /* 0x20004020000f7882 */ /* 0x000fe20000000000 */
[----:B------:R-:W-:Y:S01]  /*4690*/  UMOV UR11, 0x20004020 ;  /* 0x20004020000b7882 */ /* 0x000fe20000000000 */
[----:B------:R1:W-:Y:S01]  /*46a0*/  UTCHMMA.2CTA gdesc[UR14], gdesc[UR16], tmem[UR4], tmem[UR44], idesc[UR45], UP2 ;  /* 0x00ff2c100e0075ea */ /* 0x0003e20009200004 */
[----:B------:R-:W-:Y:S01]  /*46b0*/  UPLOP3.LUT UP2, UPT, UPT, UPT, UPT, 0x80, 0x8 ;  /* 0x000000000008789c */ /* 0x000fe20003f4f070 */
[----:B------:R-:W-:Y:S01]  /*46c0*/  UMOV UR7, 0x20004020 ;  /* 0x2000402000077882 */ /* 0x000fe20000000000 */
[----:B------:R-:W-:Y:S03]  /*46d0*/  UMOV UR9, 0x20004020 ;  /* 0x2000402000097882 */ /* 0x000fe60000000000 */
[----:B------:R2:W-:Y:S01]  /*46e0*/  UTCHMMA.2CTA gdesc[UR6], gdesc[UR10], tmem[UR18], tmem[UR42], idesc[UR43], UPT ;  /* 0x00ff2a0a060075ea */ /* 0x0005e2000ba00012 */
[----:B------:R-:W-:Y:S01]  /*46f0*/  UMOV UR5, 0x20004020 ;  /* 0x2000402000057882 */ /* 0x000fe20000000000 */
[----:B------:R-:W-:Y:S01]  /*4700*/  UMOV UR13, 0x20004020 ;  /* 0x20004020000d7882 */ /* 0x000fe20000000000 */
[----:B-1----:R-:W-:Y:S01]  /*4710*/  UIADD3 UR4, UPT, UPT, UR14, 0x80, URZ ;  /* 0x000000800e047890 */ /* 0x002fe2000fffe0ff */
[C---:B------:R-:W-:Y:S02]  /*4720*/  @P0 R2UR.BROADCAST UR15, R5.reuse ;  /* 0x00000000050f02ca */ /* 0x040fe400008e0000 */
[----:B------:R-:W-:Y:S11]  /*4730*/  ELECT P0, URZ, PT ;  /* 0x0000000000ff782f */ /* 0x000ff60003800000 */
[----:B------:R-:W-:Y:S02]  /*4740*/  @!UPT UIADD3 URZ, UPT, UPT, URZ, URZ, URZ ;  /* 0x000000fffffff290 */ /* 0x000fe4000fffe0ff */
[C---:B------:R-:W-:Y:S02]  /*4750*/  @P0 R2UR.BROADCAST UR17, R5.reuse ;  /* 0x00000000051102ca */ /* 0x040fe400008e0000 */
[----:B------:R-:W-:Y:S01]  /*4760*/  ELECT P0, URZ, PT ;  /* 0x0000000000ff782f */ /* 0x000fe20003800000 */
[----:B--2---:R-:W-:Y:S02]  /*4770*/  UIADD3 UR6, UPT, UPT, UR14, 0xc0, URZ ;  /* 0x000000c00e067890 */ /* 0x004fe4000fffe0ff */
[----:B------:R-:W-:Y:S01]  /*4780*/  UIADD3 UR10, UPT, UPT, UR16, 0x100, URZ ;  /* 0x00000100100a7890 */ /* 0x000fe2000fffe0ff */
[----:B------:R1:W-:Y:S07]  /*4790*/  UTCHMMA.2CTA gdesc[UR4], gdesc[UR8], tmem[UR15], tmem[UR40], idesc[UR41], UPT ;  /* 0x00ff2808040075ea */ /* 0x0003ee000ba0000f */
[----:B------:R2:W-:Y:S01]  /*47a0*/  UTCHMMA.2CTA gdesc[UR6], gdesc[UR12], tmem[UR17], tmem[UR38], idesc[UR39], UPT ;  /* 0x00ff260c060075ea */ /* 0x0005e2000ba00011 */
[----:B-1----:R-:W-:Y:S01]  /*47b0*/  UIADD3 UR4, UPT, UPT, UR14, 0x100, URZ ;  /* 0x000001000e047890 */ /* 0x002fe2000fffe0ff */
[C---:B------:R-:W-:Y:S02]  /*47c0*/  @P0 R2UR.BROADCAST UR15, R5.reuse ;  /* 0x00000000050f02ca */ /* 0x040fe400008e0000 */
[----:B------:R-:W-:Y:S11]  /*47d0*/  ELECT P0, URZ, PT ;  /* 0x0000000000ff782f */ /* 0x000ff60003800000 */
[----:B------:R-:W-:Y:S02]  /*47e0*/  @!UPT UIADD3 URZ, UPT, UPT, URZ, URZ, URZ ;  /* 0x000000fffffff290 */ /* 0x000fe4000fffe0ff */
[C---:B--2---:R-:W-:Y:S01]  /*47f0*/  @P0 R2UR.BROADCAST UR17, R5.reuse ;  /* 0x00000000051102ca */ /* 0x044fe200008e0000 */
[----:B------:R-:W-:Y:S02]  /*4800*/  UIADD3 UR8, UPT, UPT, UR16, 0x140, URZ ;  /* 0x0000014010087890 */ /* 0x000fe4000fffe0ff */
[----:B------:R-:W-:Y:S01]  /*4810*/  UIADD3 UR6, UPT, UPT, UR14, 0x140, URZ ;  /* 0x000001400e067890 */ /* 0x000fe2000fffe0ff */
[----:B------:R-:W-:Y:S01]  /*4820*/  ELECT P0, URZ, PT ;  /* 0x0000000000ff782f */ /* 0x000fe20003800000 */
[----:B------:R-:W-:Y:S01]  /*4830*/  UIADD3 UR12, UPT, UPT, UR16, 0x180, URZ ;  /* 0x00000180100c7890 */ /* 0x000fe2000fffe0ff */
[----:B------:R1:W-:Y:S07]  /*4840*/  UTCHMMA.2CTA gdesc[UR4], gdesc[UR10], tmem[UR15], tmem[UR36], idesc[UR37], UPT ;  /* 0x00ff240a040075ea */ /* 0x0003ee000ba0000f */
[----:B------:R2:W-:Y:S01]  /*4850*/  UTCHMMA.2CTA gdesc[UR6], gdesc[UR8], tmem[UR17], tmem[UR34], idesc[UR35], UPT ;  /* 0x00ff2208060075ea */ /* 0x0005e2000ba00011 */
[----:B-1----:R-:W-:Y:S03]  /*4860*/  UIADD3 UR4, UPT, UPT, UR14, 0x180, URZ ;  /* 0x000001800e047890 */ /* 0x002fe6000fffe0ff */
[C---:B------:R-:W-:Y:S02]  /*4870*/  @P0 R2UR.BROADCAST UR15, R5.reuse ;  /* 0x00000000050f02ca */ /* 0x040fe400008e0000 */
[----:B------:R-:W-:Y:S11]  /*4880*/  ELECT P0, URZ, PT ;  /* 0x0000000000ff782f */ /* 0x000ff60003800000 */
[----:B------:R-:W-:Y:S02]  /*4890*/  @!UPT UIADD3 URZ, UPT, UPT, URZ, URZ, URZ ;  /* 0x000000fffffff290 */ /* 0x000fe4000fffe0ff */
[----:B--2---:R-:W-:Y:S01]  /*48a0*/  @P0 R2UR.BROADCAST UR9, R5 ;  /* 0x00000000050902ca */ /* 0x004fe200008e0000 */
[----:B------:R-:W-:Y:S02]  /*48b0*/  UIADD3 UR10, UPT, UPT, UR16, 0x1c0, URZ ;  /* 0x000001c0100a7890 */ /* 0x000fe4000fffe0ff */
[----:B------:R-:W-:Y:S02]  /*48c0*/  UIADD3 UR6, UPT, UPT, UR14, 0x1c0, URZ ;  /* 0x000001c00e067890 */ /* 0x000fe4000fffe0ff */
[----:B------:R-:W-:Y:S01]  /*48d0*/  UIADD3 UR8, UPT, UPT, UR19, 0x30, URZ ;  /* 0x0000003013087890 */ /* 0x000fe2000fffe0ff */
[----:B------:R1:W-:Y:S07]  /*48e0*/  UTCHMMA.2CTA gdesc[UR4], gdesc[UR12], tmem[UR15], tmem[UR32], idesc[UR33], UPT ;  /* 0x00ff200c040075ea */ /* 0x0003ee000ba0000f */
[----:B------:R3:W-:Y:S01]  /*48f0*/  UTCHMMA.2CTA gdesc[UR6], gdesc[UR10], tmem[UR9], tmem[UR30], idesc[UR31], UPT ;  /* 0x00ff1e0a060075ea */ /* 0x0007e2000ba00009 */
[----:B------:R3:W-:Y:S01]  /*4900*/  UTCBAR.2CTA.MULTICAST [UR8], URZ, UR24 ;  /* 0x000000ff080073e9 */ /* 0x0007e20008200818 */
[----:B-1----:R-:W-:Y:S01]  /*4910*/  UMOV UR4, UR20 ;  /* 0x0000001400047c82 */ /* 0x002fe20008000000 */
[----:B----4-:R-:W-:Y:S05]  /*4920*/  BRA.U UP3, `(.L_x_70) ;  /* 0xfffffff903d07547 */ /* 0x010fea000b83ffff */
.L_x_67:
[----:B------:R-:W-:-:S09]  /*4930*/  UIADD3 UR4, UPT, UPT, UR28, 0xc0, URZ ;  /* 0x000000c01c047890 */ /* 0x000fd2000fffe0ff */
[----:B------:R2:W-:Y:S01]  /*4940*/  UTCBAR.2CTA.MULTICAST [UR4], URZ, UR47 ;  /* 0x000000ff040073e9 */ /* 0x0005e2000820082f */
[----:B------:R-:W-:Y:S02]  /*4950*/  NOP ;  /* 0x0000000000007918 */ /* 0x000fe40000000000 */
.L_x_66:
[----:B--2---:R-:W-:Y:S01]  /*4960*/  UIADD3 UR4, UPT, UPT, UR27, 0x1, URZ ;  /* 0x000000011b047890 */ /* 0x004fe2000fffe0ff */
[----:B------:R-:W-:-:S03]  /*4970*/  LOP3.LUT R2, R2, 0x1, RZ, 0x3c, !PT ;  /* 0x0000000102027812 */ /* 0x000fc600078e3cff */
[----:B------:R-:W-:-:S04]  /*4980*/  UISETP.NE.AND UP0, UPT, UR4, 0x2, UPT ;  /* 0x000000020400788c */ /* 0x000fc8000bf05270 */
[----:B------:R-:W-:Y:S02]  /*4990*/  USEL UR5, URZ, 0x1, UP0 ;  /* 0x00000001ff057887 */ /* 0x000fe40008000000 */
[----:B------:R-:W-:-:S04]  /*49a0*/  USEL UR27, UR4, URZ, UP0 ;  /* 0x000000ff041b7287 */ /* 0x000fc80008000000 */
[----:B------:R-:W-:Y:S01]  /*49b0*/  LOP3.LUT R8, R8, UR5, RZ, 0x3c, !PT ;  /* 0x0000000508087c12 */ /* 0x000fe2000f8e3cff */
[----:B------:R-:W-:Y:S07]  /*49c0*/  @P3 BRA `(.L_x_71) ;  /* 0xfffffff800303947 */ /* 0x000fee000383ffff */
[----:B---3--:R-:W2:Y:S01]  /*49d0*/  S2UR UR8, SR_CgaCtaId ;  /* 0x00000000000879c3 */ /* 0x008ea20000008800 */
[----:B------:R-:W-:Y:S01]  /*49e0*/  ELECT P0, URZ, PT ;  /* 0x0000000000ff782f */ /* 0x000fe20003800000 */
[----:B------:R-:W-:Y:S01]  /*49f0*/  HFMA2 R0, -RZ, RZ, 0, 5.9604644775390625e-08 ;  /* 0x00000001ff007431 */ /* 0x000fe200000001ff */
[----:B------:R-:W-:-:S05]  /*4a00*/  UMOV UR4, 0x40 ;  /* 0x0000004000047882 */ /* 0x000fca0000000000 */
[----:B------:R-:W-:Y:S01]  /*4a10*/  UVIRTCOUNT.DEALLOC.SMPOOL 0x80 ;  /* 0x000000800000784c */ /* 0x000fe20000000000 */
[----:B------:R-:W-:Y:S02]  /*4a20*/  UISETP.NE.AND UP0, UPT, UR51, URZ, UPT ;  /* 0x000000ff3300728c */ /* 0x000fe4000bf05270 */
[----:B--2---:R-:W-:-:S09]  /*4a30*/  ULEA UR8, UR8, UR4, 0x18 ;  /* 0x0000000408087291 */ /* 0x004fd2000f8ec0ff */
[----:B------:R2:W-:Y:S01]  /*4a40*/  @P0 STS.U8 [UR8+0x1c], R0 ;  /* 0x00001c00ff000988 */ /* 0x0005e20008000008 */
[----:B------:R-:W-:Y:S05]  /*4a50*/  BRA.U UP0, `(.L_x_72) ;  /* 0x0000000100587547 */ /* 0x000fea000b800000 */
[----:B------:R-:W-:Y:S01]  /*4a60*/  UIADD3 UR5, UPT, UPT, UR23, 0xd0, URZ ;  /* 0x000000d017057890 */ /* 0x000fe2000fffe0ff */
[----:B------:R-:W-:-:S03]  /*4a70*/  SHF.L.U32 R2, R8, 0x1f, RZ ;  /* 0x0000001f08027819 */ /* 0x000fc600000006ff */
[----:B------:R-:W-:-:S09]  /*4a80*/  ULEA UR4, UR27, UR5, 0x3 ;  /* 0x000000051b047291 */ /* 0x000fd2000f8e18ff */
[----:B------:R-:W3:Y:S02]  /*4a90*/  SYNCS.PHASECHK.TRANS64.TRYWAIT P0, [UR4], R2 ;  /* 0x00000002ff0075a7 */ /* 0x000ee40008001104 */
[----:B---3--:R-:W-:Y:S05]  /*4aa0*/  @!P0 BRA `(.L_x_73) ;  /* 0x0000006400288947 */ /* 0x008fea0003800000 */
.L_x_170:
[----:B------:R-:W-:-:S04]  /*4ab0*/  UIADD3 UR4, UPT, UPT, UR27, 0x1, URZ ;  /* 0x000000011b047890 */ /* 0x000fc8000fffe0ff */
[----:B------:R-:W-:-:S04]  /*4ac0*/  UISETP.NE.AND UP1, UPT, UR4, 0x2, UPT ;  /* 0x000000020400788c */ /* 0x000fc8000bf25270 */
[----:B------:R-:W-:Y:S02]  /*4ad0*/  USEL UR6, URZ, 0x1, UP1 ;  /* 0x00000001ff067887 */ /* 0x000fe40008800000 */
[----:B------:R-:W-:-:S04]  /*4ae0*/  USEL UR4, UR4, URZ, UP1 ;  /* 0x000000ff04047287 */ /* 0x000fc80008800000 */
[----:B------:R-:W-:Y:S01]  /*4af0*/  ULEA UR4, UR4, UR5, 0x3 ;  /* 0x0000000504047291 */ /* 0x000fe2000f8e18ff */
[----:B--2---:R-:W-:-:S04]  /*4b00*/  LOP3.LUT R2, R8, UR6, RZ, 0x3c, !PT ;  /* 0x0000000608027c12 */ /* 0x004fc8000f8e3cff */
[----:B------:R-:W-:Y:S01]  /*4b10*/  SHF.L.U32 R2, R2, 0x1f, RZ ;  /* 0x0000001f02027819 */ /* 0x000fe200000006ff */
[----:B------:R-:W-:-:S04]  /*4b20*/  IMAD.U32 R0, RZ, RZ, UR4 ;  /* 0x00000004ff007e24 */ /* 0x000fc8000f8e00ff */
[----:B------:R2:W3:Y:S03]  /*4b30*/  SYNCS.PHASECHK.TRANS64.TRYWAIT P0, [R0+URZ], R2 ;  /* 0x00000002000075a7 */ /* 0x0004e600080011ff */
[----:B---3--:R-:W-:Y:S05]  /*4b40*/  @!P0 NANOSLEEP.SYNCS 0x989680 ;  /* 0x009896800000895d */ /* 0x008fea0003900000 */
[----:B------:R-:W3:Y:S02]  /*4b50*/  @!P0 SYNCS.PHASECHK.TRANS64 P0, [R0+URZ], R2 ;  /* 0x00000002000085a7 */ /* 0x000ee400080010ff */
[----:B---3--:R-:W-:Y:S05]  /*4b60*/  @P0 BRA `(.L_x_74) ;  /* 0x0000000000200947 */ /* 0x008fea0003800000 */
.L_x_75:
[----:B---3--:R3:W4:Y:S02]  /*4b70*/  SYNCS.PHASECHK.TRANS64.TRYWAIT P0, [R0+URZ], R2 ;  /* 0x00000002000075a7 */ /* 0x00872400080011ff */
[----:B----4-:R-:W-:Y:S05]  /*4b80*/  @!P0 NANOSLEEP.SYNCS 0x989680 ;  /* 0x009896800000895d */ /* 0x010fea0003900000 */
[----:B------:R-:W4:Y:S02]  /*4b90*/  @!P0 SYNCS.PHASECHK.TRANS64 P0, [R0+URZ], R2 ;  /* 0x00000002000085a7 */ /* 0x000f2400080010ff */
[----:B----4-:R-:W-:Y:S05]  /*4ba0*/  @!P0 BRA `(.L_x_75) ;  /* 0xfffffffc00f08947 */ /* 0x010fea000383ffff */
[----:B------:R-:W-:Y:S05]  /*4bb0*/  BRA `(.L_x_74) ;  /* 0x00000000000c7947 */ /* 0x000fea0003800000 */
.L_x_72:
[----:B------:R-:W-:-:S04]  /*4bc0*/  UIADD3 UR4, UPT, UPT, UR23, 0xe0, URZ ;  /* 0x000000e017047890 */ /* 0x000fc8000fffe0ff */
[----:B------:R-:W-:-:S09]  /*4bd0*/  UPRMT UR4, UR50, 0x654, UR4 ;  /* 0x0000065432047896 */ /* 0x000fd20008000004 */
[----:B------:R-:W-:Y:S03]  /*4be0*/  SYNCS.ARRIVE.TRANS64.RED.A1T0 RZ, [UR4], RZ ;  /* 0x000000ffffff79a7 */ /* 0x000fe60008100404 */
.L_x_74:
[----:B--23--:R-:W-:Y:S01]  /*4bf0*/  SHF.L.U32 R2, RZ, 0x1f, RZ ;  /* 0x0000001fff027819 */ /* 0x00cfe200000006ff */
[----:B------:R-:W-:Y:S01]  /*4c00*/  UIADD3 UR4, UPT, UPT, UR23, 0xe0, URZ ;  /* 0x000000e017047890 */ /* 0x000fe2000fffe0ff */
[----:B------:R-:W-:Y:S02]  /*4c10*/  PLOP3.LUT P0, PT, PT, PT, UP0, 0x80, 0x8 ;  /* 0x000000000008781c */ /* 0x000fe40003f0f008 */
[----:B------:R-:W2:Y:S02]  /*4c20*/  SYNCS.PHASECHK.TRANS64.TRYWAIT P1, [UR23+0xe0], R2 ;  /* 0x0000e002ff0075a7 */ /* 0x000ea40008021117 */
[----:B--2---:R-:W-:Y:S09]  /*4c30*/  @!P1 BRA `(.L_x_76) ;  /* 0x0000006000dc9947 */ /* 0x004ff20003800000 */
.L_x_172:
[----:B------:R-:W-:Y:S01]  /*4c40*/  @!UP0 UPRMT UR4, UR50, 0x654, UR4 ;  /* 0x0000065432048896 */ /* 0x000fe20008000004 */
[----:B------:R-:W-:Y:S01]  /*4c50*/  LOP3.LUT R3, R3, 0xffff, RZ, 0xc0, !PT ;  /* 0x0000ffff03037812 */ /* 0x000fe200078ec0ff */
[----:B--2---:R-:W-:-:S03]  /*4c60*/  IMAD.MOV.U32 R2, RZ, RZ, 0xffff ;  /* 0x0000ffffff027424 */ /* 0x004fc600078e00ff */
[----:B------:R-:W-:-:S04]  /*4c70*/  SHF.R.U32.HI R3, RZ, 0x5, R3 ;  /* 0x00000005ff037819 */ /* 0x000fc80000011603 */
[----:B------:R-:W-:Y:S01]  /*4c80*/  @!P0 SYNCS.ARRIVE.TRANS64.RED.A1T0 RZ, [UR4], RZ ;  /* 0x000000ffffff89a7 */ /* 0x000fe20008100404 */
[----:B------:R-:W-:Y:S01]  /*4c90*/  NOP ;  /* 0x0000000000007918 */ /* 0x000fe20000000000 */
[----:B------:R-:W2:Y:S01]  /*4ca0*/  LDS R0, [UR8+0x14] ;  /* 0x00001408ff007984 */ /* 0x000ea20008000800 */
[----:B------:R-:W-:-:S04]  /*4cb0*/  SHF.L.U32 R2, R2, R3, RZ ;  /* 0x0000000302027219 */ /* 0x000fc800000006ff */
[----:B--2---:R-:W-:-:S04]  /*4cc0*/  LOP3.LUT R0, R0, R2, RZ, 0xc0, !PT ;  /* 0x0000000200007212 */ /* 0x004fc800078ec0ff */
[----:B------:R-:W-:Y:S01]  /*4cd0*/  ISETP.NE.AND P0, PT, R0, R2, PT ;  /* 0x000000020000720c */ /* 0x000fe20003f05270 */
[----:B------:R-:W-:-:S05]  /*4ce0*/  IMAD.MOV.U32 R0, RZ, RZ, 0x1 ;  /* 0x00000001ff007424 */ /* 0x000fca00078e00ff */
[----:B------:R-:W-:-:S07]  /*4cf0*/  SHF.L.U32 R0, R0, R3, RZ ;  /* 0x0000000300007219 */ /* 0x000fce00000006ff */
[----:B------:R-:W-:Y:S05]  /*4d00*/  @P0 BRA `(.L_x_77) ;  /* 0x00000000005c0947 */ /* 0x000fea0003800000 */
[----:B------:R-:W2:Y:S02]  /*4d10*/  LDS R3, [UR8+0x18] ;  /* 0x00001808ff037984 */ /* 0x000ea40008000800 */
[----:B--2---:R-:W-:-:S04]  /*4d20*/  LOP3.LUT R3, R3, R0, RZ, 0xc0, !PT ;  /* 0x0000000003037212 */ /* 0x004fc800078ec0ff */
[----:B------:R-:W-:-:S13]  /*4d30*/  ISETP.NE.AND P0, PT, R3, R0, PT ;  /* 0x000000000300720c */ /* 0x000fda0003f05270 */
[----:B------:R-:W-:Y:S05]  /*4d40*/  @P0 BRA `(.L_x_78) ;  /* 0x0000000000400947 */ /* 0x000fea0003800000 */
[----:B------:R-:W-:Y:S01]  /*4d50*/  R2UR UR4, R2 ;  /* 0x00000000020472ca */ /* 0x000fe200000e0000 */
[----:B------:R-:W2:Y:S01]  /*4d60*/  S2R R3, SR_LANEID ;  /* 0x0000000000037919 */ /* 0x000ea20000000000 */
[----:B------:R-:W-:-:S04]  /*4d70*/  LOP3.LUT R0, RZ, R0, RZ, 0x33, !PT ;  /* 0x00000000ff007212 */ /* 0x000fc800078e33ff */
[----:B------:R-:W3:Y:S07]  /*4d80*/  REDUX UR6, R0 ;  /* 0x00000000000673c4 */ /* 0x000eee0000000000 */
[----:B------:R-:W-:-:S03]  /*4d90*/  ULOP3.LUT UR5, URZ, UR4, URZ, 0x33, !UPT ;  /* 0x00000004ff057292 */ /* 0x000fc6000f8e33ff */
[----:B------:R-:W-:Y:S02]  /*4da0*/  VOTEU.ANY UR4, UPT, PT ;  /* 0x0000000000047886 */ /* 0x000fe400038e0100 */
[----:B------:R-:W-:Y:S01]  /*4db0*/  UFLO.U32 UR4, UR4 ;  /* 0x00000004000472bd */ /* 0x000fe200080e0000 */
[----:B------:R-:W-:-:S04]  /*4dc0*/  IMAD.U32 R2, RZ, RZ, UR5 ;  /* 0x00000005ff027e24 */ /* 0x000fc8000f8e00ff */
[----:B------:R-:W4:Y:S02]  /*4dd0*/  REDUX UR7, R2 ;  /* 0x00000000020773c4 */ /* 0x000f240000000000 */
[----:B------:R1:W-:Y:S01]  /*4de0*/  UTCATOMSWS.AND URZ, UR5 ;  /* 0x0000000500ff79e3 */ /* 0x0003e20008000000 */
[----:B---3--:R-:W-:Y:S01]  /*4df0*/  IMAD.U32 R0, RZ, RZ, UR6 ;  /* 0x00000006ff007e24 */ /* 0x008fe2000f8e00ff */
[----:B--2---:R-:W-:Y:S01]  /*4e00*/  ISETP.EQ.U32.AND P0, PT, R3, UR4, PT ;  /* 0x0000000403007c0c */ /* 0x004fe2000bf02070 */
[----:B----4-:R-:W-:-:S12]  /*4e10*/  IMAD.U32 R2, RZ, RZ, UR7 ;  /* 0x00000007ff027e24 */ /* 0x010fd8000f8e00ff */
[----:B------:R1:W-:Y:S04]  /*4e20*/  @P0 ATOMS.AND RZ, [UR8+0x14], R2 ;  /* 0x00001402ffff098c */ /* 0x0003e8000a800008 */
[----:B------:R1:W-:Y:S01]  /*4e30*/  @P0 ATOMS.AND RZ, [UR8+0x18], R0 ;  /* 0x00001800ffff098c */ /* 0x0003e2000a800008 */
[----:B------:R-:W-:Y:S05]  /*4e40*/  BRA `(.L_x_79) ;  /* 0x0000000000147947 */ /* 0x000fea0003800000 */
.L_x_78:
[----:B------:R-:W-:Y:S02]  /*4e50*/  MOV R2, 0x4e70 ;  /* 0x00004e7000027802 */ /* 0x000fe40000000f00 */
[----:B-1---5:R-:W-:Y:S05]  /*4e60*/  CALL.REL.NOINC `($__internal_0_$__cuda_sm10x_tcgen05_guardrail_trap_col_being_dealloced_not_returned_by_alloc) ;  /* 0x0000006400c07944 */ /* 0x022fea0003c00000 */
[----:B------:R-:W-:Y:S05]  /*4e70*/  BRA `(.L_x_79) ;  /* 0x0000000000087947 */ /* 0x000fea0003800000 */
.L_x_77:
[----:B------:R-:W-:Y:S02]  /*4e80*/  MOV R2, 0x4ea0 ;  /* 0x00004ea000027802 */ /* 0x000fe40000000f00 */
[----:B-1---5:R-:W-:Y:S05]  /*4e90*/  CALL.REL.NOINC `($__internal_2_$__cuda_sm10x_tcgen05_guardrail_trap_unallocated_columns_being_dealloced) ;  /* 0x0000006400cc7944 */ /* 0x022fea0003c00000 */
.L_x_79:
[----:B------:R-:W-:Y:S01]  /*4ea0*/  NOP ;  /* 0x0000000000007918 */ /* 0x000fe20000000000 */
[----:B-1----:R-:W-:Y:S05]  /*4eb0*/  EXIT ;  /* 0x000000000000794d */ /* 0x002fea0003800000 */
.L_x_51:
[----:B------:R-:W2:Y:S01]  /*4ec0*/  LDCU UR5, c[0x0][0x384] ;  /* 0x00007080ff0577ac */ /* 0x000ea20008000800 */
[----:B------:R-:W-:Y:S02]  /*4ed0*/  UISETP.NE.OR UP0, UPT, UR18, 0x3, !UP3 ;  /* 0x000000031200788c */ /* 0x000fe4000df05670 */
[----:B--2---:R-:W-:-:S07]  /*4ee0*/  UIADD3 UR5, UPT, UPT, UR5, 0x7f, URZ ;  /* 0x0000007f05057890 */ /* 0x004fce000fffe0ff */
[----:B------:R-:W-:Y:S05]  /*4ef0*/  BRA.U UP0, `(.L_x_80) ;  /* 0x00000019007c7547 */ /* 0x000fea000b800000 */
[----:B------:R-:W2:Y:S01]  /*4f00*/  LDCU UR68, c[0x0][0x388] ;  /* 0x00007100ff4477ac */ /* 0x000ea20008000800 */
[----:B------:R-:W3:Y:S01]  /*4f10*/  S2UR UR10, SR_CgaCtaId ;  /* 0x00000000000a79c3 */ /* 0x000ee20000008800 */
[----:B------:R-:W-:Y:S01]  /*4f20*/  IMAD.MOV.U32 R10, RZ, RZ, 0x1 ;  /* 0x00000001ff0a7424 */ /* 0x000fe200078e00ff */
[----:B------:R-:W-:Y:S01]  /*4f30*/  USHF.R.S32.HI UR4, URZ, 0x1f, UR5 ;  /* 0x0000001fff047899 */ /* 0x000fe20008011405 */
[----:B------:R-:W-:Y:S01]  /*4f40*/  IMAD.MOV.U32 R9, RZ, RZ, RZ ;  /* 0x000000ffff097224 */ /* 0x000fe200078e00ff */
[----:B------:R-:W4:Y:S04]  /*4f50*/  LDCU UR51, c[0x0][0x370] ;  /* 0x00006e00ff3377ac */ /* 0x000f280008000800 */
[----:B------:R-:W1:Y:S01]  /*4f60*/  LDC.64 R14, c[0x0][0x348] ;  /* 0x0000d200ff0e7b82 */ /* 0x000e620000000a00 */
[----:B------:R-:W-:Y:S01]  /*4f70*/  ULEA.HI UR4, UR4, UR5, URZ, 0x7 ;  /* 0x0000000504047291 */ /* 0x000fe2000f8f38ff */
[----:B------:R-:W4:Y:S03]  /*4f80*/  LDCU.128 UR56, c[0x0][0xc10] ;  /* 0x00018200ff3877ac */ /* 0x000f260008000c00 */
[----:B------:R-:W-:Y:S01]  /*4f90*/  USHF.R.S32.HI UR45, URZ, 0x7, UR4 ;  /* 0x00000007ff2d7899 */ /* 0x000fe20008011404 */
[----:B--2---:R-:W-:Y:S01]  /*4fa0*/  IMAD.U32 R0, RZ, RZ, UR68 ;  /* 0x00000044ff007e24 */ /* 0x004fe2000f8e00ff */
[----:B------:R-:W2:Y:S04]  /*4fb0*/  LDCU UR50, c[0x0][0x374] ;  /* 0x00006e80ff3277ac */ /* 0x000ea80008000800 */
[----:B------:R-:W-:Y:S01]  /*4fc0*/  IMAD.U32 R3, RZ, RZ, UR45 ;  /* 0x0000002dff037e24 */ /* 0x000fe2000f8e00ff */
[----:B------:R-:W-:Y:S01]  /*4fd0*/  IABS R0, R0 ;  /* 0x0000000000007213 */ /* 0x000fe20000000000 */
[----:B------:R-:W4:Y:S03]  /*4fe0*/  LDCU.64 UR4, c[0x0][0x988] ;  /* 0x00013100ff0477ac */ /* 0x000f260008000a00 */
[----:B------:R-:W-:Y:S01]  /*4ff0*/  IABS R2, R3 ;  /* 0x0000000300027213 */ /* 0x000fe20000000000 */
[----:B------:R-:W2:Y:S01]  /*5000*/  LDCU.64 UR48, c[0x0][0x990] ;  /* 0x00013200ff3077ac */ /* 0x000ea20008000a00 */
[----:B------:R-:W-:-:S02]  /*5010*/  R2UR UR43, R0 ;  /* 0x00000000002b72ca */ /* 0x000fc400000e0000 */
[----:B------:R-:W-:Y:S01]  /*5020*/  R2UR UR44, R2 ;  /* 0x00000000022c72ca */ /* 0x000fe200000e0000 */
[----:B------:R-:W-:Y:S01]  /*5030*/  UMOV UR42, 0x400 ;  /* 0x00000400002a7882 */ /* 0x000fe20000000000 */
[----:B------:R-:W1:Y:S01]  /*5040*/  LDCU UR31, c[0x0][0xc0c] ;  /* 0x00018180ff1f77ac */ /* 0x000e620008000800 */
[----:B---3--:R-:W-:Y:S01]  /*5050*/  ULEA UR42, UR10, UR42, 0x18 ;  /* 0x0000002a0a2a7291 */ /* 0x008fe2000f8ec0ff */
[----:B------:R-:W3:Y:S07]  /*5060*/  LDCU UR70, c[0x0][0xc20] ;  /* 0x00018400ff4677ac */ /* 0x000eee0008000800 */
[----:B------:R-:W2:Y:S01]  /*5070*/  I2F.RP R0, UR43 ;  /* 0x0000002b00007d06 */ /* 0x000ea20008209400 */
[----:B----4-:R-:W-:Y:S01]  /*5080*/  UISETP.NE.U32.AND UP0, UPT, UR4, URZ, UPT ;  /* 0x000000ff0400728c */ /* 0x010fe2000bf05070 */
[----:B------:R-:W4:Y:S01]  /*5090*/  LDCU UR4, c[0x0][0xc30] ;  /* 0x00018600ff0477ac */ /* 0x000f220008000800 */
[----:B------:R-:W4:Y:S05]  /*50a0*/  LDCU UR47, c[0x0][0x38c] ;  /* 0x00007180ff2f77ac */ /* 0x000f2a0008000800 */
[----:B------:R-:W3:Y:S01]  /*50b0*/  I2F.RP R2, UR44 ;  /* 0x0000002c00027d06 */ /* 0x000ee20008209400 */
[----:B------:R-:W-:-:S02]  /*50c0*/  UISETP.NE.AND.EX UP0, UPT, UR5, URZ, UPT, UP0 ;  /* 0x000000ff0500728c */ /* 0x000fc4000bf05300 */
[----:B------:R-:W-:Y:S02]  /*50d0*/  UIADD3 UR63, UPT, UPT, UR42, 0x78, URZ ;  /* 0x000000782a3f7890 */ /* 0x000fe4000fffe0ff */
[----:B------:R-:W-:-:S03]  /*50e0*/  UIADD3 UR46, UPT, UPT, UR42, 0x60, URZ ;  /* 0x000000602a2e7890 */ /* 0x000fc6000fffe0ff */
[----:B--2---:R-:W2:Y:S01]  /*50f0*/  MUFU.RCP R0, R0 ;  /* 0x0000000000007308 */ /* 0x004ea20000001000 */
[----:B------:R-:W-:Y:S02]  /*5100*/  UIADD3 UR33, UPT, UPT, UR42, 0x68, URZ ;  /* 0x000000682a217890 */ /* 0x000fe4000fffe0ff */
[----:B------:R-:W-:Y:S02]  /*5110*/  UIADD3 UR25, UPT, UPT, UR42, 0x70, URZ ;  /* 0x000000702a197890 */ /* 0x000fe4000fffe0ff */
[----:B------:R-:W-:Y:S02]  /*5120*/  UPRMT UR63, UR10, 0x654, UR63 ;  /* 0x000006540a3f7896 */ /* 0x000fe4000800003f */
[----:B------:R-:W-:Y:S01]  /*5130*/  UPRMT UR66, UR10, 0x654, UR46 ;  /* 0x000006540a427896 */ /* 0x000fe2000800002e */
[----:B---3--:R-:W3:Y:S01]  /*5140*/  MUFU.RCP R2, R2 ;  /* 0x0000000200027308 */ /* 0x008ee20000001000 */
[----:B------:R-:W-:Y:S02]  /*5150*/  UPRMT UR65, UR10, 0x654, UR33 ;  /* 0x000006540a417896 */ /* 0x000fe40008000021 */
[----:B------:R-:W-:-:S02]  /*5160*/  UPRMT UR64, UR10, 0x654, UR25 ;  /* 0x000006540a407896 */ /* 0x000fc40008000019 */
[----:B------:R-:W-:Y:S02]  /*5170*/  UIMAD.WIDE.U32 UR12, UR51, UR56, URZ ;  /* 0x00000038330c72a5 */ /* 0x000fe4000f8e00ff */
[----:B------:R-:W-:Y:S01]  /*5180*/  UIMAD.WIDE.U32 UR14, UR50, UR59, URZ ;  /* 0x0000003b320e72a5 */ /* 0x000fe2000f8e00ff */
[----:B--2---:R-:W-:Y:S01]  /*5190*/  VIADD R0, R0, 0xffffffe ;  /* 0x0ffffffe00007836 */ /* 0x004fe20000000000 */
[----:B------:R-:W-:Y:S01]  /*51a0*/  UMOV UR8, URZ ;  /* 0x000000ff00087c82 */ /* 0x000fe20008000000 */
[----:B------:R-:W-:Y:S02]  /*51b0*/  UP2UR UR67, UPR, URZ, 0x1 ;  /* 0x00000001ff437883 */ /* 0x000fe40008000000 */
[----:B------:R-:W-:Y:S02]  /*51c0*/  UISETP.NE.AND UP0, UPT, UR39, 0x1, UPT ;  /* 0x000000012700788c */ /* 0x000fe4000bf05270 */
[----:B------:R-:W2:Y:S01]  /*51d0*/  F2I.FTZ.U32.TRUNC.NTZ R0, R0 ;  /* 0x0000000000007305 */ /* 0x000ea2000021f000 */
[----:B------:R-:W-:Y:S01]  /*51e0*/  UISETP.NE.U32.AND UP0, UPT, UR48, URZ, UPT ;  /* 0x000000ff3000728c */ /* 0x000fe2000bf05070 */
[----:B---3--:R-:W-:Y:S01]  /*51f0*/  VIADD R2, R2, 0xffffffe ;  /* 0x0ffffffe02027836 */ /* 0x008fe20000000000 */
[----:B------:R-:W-:-:S02]  /*5200*/  UIADD3 UR61, UPT, UPT, UR42, 0xb8, URZ ;  /* 0x000000b82a3d7890 */ /* 0x000fc4000fffe0ff */
[----:B------:R-:W-:Y:S02]  /*5210*/  UISETP.GE.AND UP3, UPT, UR39, 0x1, UPT ;  /* 0x000000012700788c */ /* 0x000fe4000bf66270 */
[----:B------:R-:W-:Y:S01]  /*5220*/  UISETP.NE.AND.EX UP5, UPT, UR49, URZ, UPT, UP0 ;  /* 0x000000ff3100728c */ /* 0x000fe2000bfa5300 */
[----:B------:R-:W3:Y:S01]  /*5230*/  F2I.FTZ.U32.TRUNC.NTZ R2, R2 ;  /* 0x0000000200027305 */ /* 0x000ee2000021f000 */
[----:B------:R-:W-:Y:S01]  /*5240*/  UMOV UR60, UR13 ;  /* 0x0000000d003c7c82 */ /* 0x000fe20008000000 */
[----:B------:R-:W-:Y:S01]  /*5250*/  UMOV UR55, UR15 ;  /* 0x0000000f00377c82 */ /* 0x000fe20008000000 */
[----:B-1----:R-:W-:Y:S02]  /*5260*/  UISETP.NE.AND UP3, UPT, UR31, 0x1, UPT ;  /* 0x000000011f00788c */ /* 0x002fe4000bf65270 */
[----:B------:R-:W-:Y:S01]  /*5270*/  UISETP.NE.AND UP0, UPT, UR58, 0x1, UPT ;  /* 0x000000013a00788c */ /* 0x000fe2000bf05270 */
[----:B--2---:R-:W-:Y:S01]  /*5280*/  R2UR UR7, R0 ;  /* 0x00000000000772ca */ /* 0x004fe200000e0000 */
[----:B------:R-:W-:Y:S01]  /*5290*/  UPLOP3.LUT UP2, UPT, UPT, UPT, UPT, 0x40, 0x4 ;  /* 0x000000000004789c */ /* 0x000fe20003f4e870 */
[----:B------:R-:W-:Y:S01]  /*52a0*/  IABS R0, R3 ;  /* 0x0000000300007213 */ /* 0x000fe20000000000 */
[----:B------:R-:W1:Y:S04]  /*52b0*/  LDCU.64 UR40, c[0x0][0xc28] ;  /* 0x00018500ff2877ac */ /* 0x000e680008000a00 */
[----:B------:R-:W-:Y:S01]  /*52c0*/  IMAD.MOV R0, RZ, RZ, -R0 ;  /* 0x000000ffff007224 */ /* 0x000fe200078e0a00 */
[----:B---3--:R-:W-:Y:S01]  /*52d0*/  R2UR UR9, R2 ;  /* 0x00000000020972ca */ /* 0x008fe200000e0000 */
[----:B------:R-:W-:Y:S01]  /*52e0*/  IMAD.MOV.U32 R2, RZ, RZ, 0x2000 ;  /* 0x00002000ff027424 */ /* 0x000fe200078e00ff */
[----:B------:R-:W-:-:S02]  /*52f0*/  UPRMT UR61, URZ, 0x654, UR61 ;  /* 0x00000654ff3d7896 */ /* 0x000fc4000800003d */
[----:B------:R-:W-:Y:S01]  /*5300*/  R2UR UR62, R0 ;  /* 0x00000000003e72ca */ /* 0x000fe200000e0000 */
[----:B------:R-:W-:Y:S02]  /*5310*/  UIADD3 UR5, UPT, UPT, URZ, -UR7, URZ ;  /* 0x80000007ff057290 */ /* 0x000fe4000fffe0ff */
[----:B------:R-:W-:Y:S02]  /*5320*/  USHF.R.U32.HI UR60, URZ, UR57, UR60 ;  /* 0x00000039ff3c7299 */ /* 0x000fe4000801163c */
[----:B------:R-:W-:Y:S02]  /*5330*/  UIMAD UR5, UR5, UR43, URZ ;  /* 0x0000002b050572a4 */ /* 0x000fe4000f8e02ff */
[----:B------:R-:W-:Y:S02]  /*5340*/  USHF.R.U32.HI UR55, URZ, UR70, UR55 ;  /* 0x00000046ff377299 */ /* 0x000fe40008011637 */
[----:B------:R-:W-:Y:S02]  /*5350*/  UIADD3 UR6, UPT, UPT, URZ, -UR9, URZ ;  /* 0x80000009ff067290 */ /* 0x000fe4000fffe0ff */
[----:B----4-:R-:W-:-:S02]  /*5360*/  UISETP.NE.AND UP4, UPT, UR4, 0x1, UPT ;  /* 0x000000010400788c */ /* 0x010fc4000bf85270 */
[----:B------:R-:W-:Y:S02]  /*5370*/  UIMAD UR10, UR6, UR44, URZ ;  /* 0x0000002c060a72a4 */ /* 0x000fe4000f8e02ff */
[----:B------:R-:W-:Y:S01]  /*5380*/  UISETP.NE.AND UP3, UPT, UR68, URZ, UPT ;  /* 0x000000ff4400728c */ /* 0x000fe2000bf65270 */
[----:B------:R-:W-:Y:S01]  /*5390*/  UMOV UR6, URZ ;  /* 0x000000ff00067c82 */ /* 0x000fe20008000000 */
[----:B------:R-:W-:Y:S02]  /*53a0*/  UIMAD.WIDE.U32 UR8, UR9, UR10, UR8 ;  /* 0x0000000a090872a5 */ /* 0x000fe4000f8e0008 */
[----:B------:R-:W-:Y:S02]  /*53b0*/  UIMAD.WIDE.U32 UR6, UR7, UR5, UR6 ;  /* 0x00000005070672a5 */ /* 0x000fe4000f8e0006 */
[----:B------:R-:W-:Y:S02]  /*53c0*/  UISETP.NE.AND UP0, UPT, UR47, URZ, UPT ;  /* 0x000000ff2f00728c */ /* 0x000fe4000bf05270 */
[----:B------:R-:W-:Y:S01]  /*53d0*/  UISETP.NE.AND UP6, UPT, UR45, URZ, UPT ;  /* 0x000000ff2d00728c */ /* 0x000fe2000bfc5270 */
[----:B------:R-:W-:-:S02]  /*53e0*/  UMOV UR54, UR9 ;  /* 0x0000000900367c82 */ /* 0x000fc40008000000 */
[----:B-1----:R-:W-:-:S08]  /*53f0*/  UMOV UR53, UR7 ;  /* 0x0000000700357c82 */ /* 0x002fd00008000000 */
.L_x_91:
[----:B------:R-:W-:Y:S04]  /*5400*/  SHF.L.U32 R3, R9, 0x1f, RZ ;  /* 0x0000001f09037819 */ /* 0x000fe800000006ff */
[----:B------:R-:W1:Y:S02]  /*5410*/  SYNCS.PHASECHK.TRANS64.TRYWAIT P0, [UR42+0xb0], R3 ;  /* 0x0000b003ff0075a7 */ /* 0x000e64000800112a */
[----:B-12---:R-:W-:Y:S05]  /*5420*/  @!P0 BRA `(.L_x_81) ;  /* 0x0000005800f88947 */ /* 0x006fea0003800000 */
.L_x_174:
[----:B------:R-:W2:Y:S01]  /*5430*/  LDS.128 R4, [UR42+0xf0] ;  /* 0x0000f02aff047984 */ /* 0x000ea20008000c00 */
[----:B------:R-:W-:Y:S01]  /*5440*/  UISETP.GE.AND UP0, UPT, UR39, 0x1, UPT ;  /* 0x000000012700788c */ /* 0x000fe2000bf06270 */
[----:B------:R-:W-:Y:S01]  /*5450*/  @!PT LDS RZ, [RZ] ;  /* 0x00000000fffff984 */ /* 0x000fe20000000800 */
[----:B------:R-:W-:Y:S01]  /*5460*/  @!PT LDS RZ, [RZ] ;  /* 0x00000000fffff984 */ /* 0x000fe20000000800 */
[----:B------:R-:W-:Y:S01]  /*5470*/  @!PT LDS RZ, [RZ] ;  /* 0x00000000fffff984 */ /* 0x000fe20000000800 */
[----:B------:R-:W-:Y:S01]  /*5480*/  @!PT LDS RZ, [RZ] ;  /* 0x00000000fffff984 */ /* 0x000fe20000000800 */
[----:B------:R3:W-:Y:S06]  /*5490*/  MEMBAR.ALL.CTA ;  /* 0x0000000000007992 */ /* 0x0007ec0000008000 */
[----:B---3--:R-:W3:Y:S02]  /*54a0*/  FENCE.VIEW.ASYNC.S ;  /* 0x00000000000073c6 */ /* 0x008ee40000000000 */
[----:B---3--:R-:W-:Y:S01]  /*54b0*/  SYNCS.ARRIVE.TRANS64.RED.A1T0 RZ, [UR61], RZ ;  /* 0x000000ffffff79a7 */ /* 0x008fe2000810043d */
[----:B--2---:R-:W-:Y:S11]  /*54c0*/  LOP3.LUT P0, RZ, R6, 0x1, RZ, 0xc0, !PT ;  /* 0x0000000106ff7812 */ /* 0x004ff6000780c0ff */
[----:B------:R-:W-:Y:S02]  /*54d0*/  @!UPT UIADD3 URZ, UPT, UPT, URZ, URZ, URZ ;  /* 0x000000fffffff290 */ /* 0x000fe4000fffe0ff */
[----:B------:R-:W-:Y:S01]  /*54e0*/  VOTEU.ANY UP3, P0 ;  /* 0x0000000000ff7886 */ /* 0x000fe20000060100 */
[----:B------:R-:W-:Y:S11]  /*54f0*/  PLOP3.LUT P0, PT, PT, PT, UP3, 0x80, 0x8 ;  /* 0x000000000008781c */ /* 0x000ff60003f0f038 */
[----:B------:R-:W-:Y:S02]  /*5500*/  @!UPT UIADD3 URZ, UPT, UPT, URZ, URZ, URZ ;  /* 0x000000fffffff290 */ /* 0x000fe4000fffe0ff */
[----:B-1----:R-:W-:Y:S02]  /*5510*/  @P0 MOV R3, R4 ;  /* 0x0000000400030202 */ /* 0x002fe40000000f00 */
[----:B------:R-:W-:Y:S02]  /*5520*/  @P0 LOP3.LUT R0, R5, 0xffff, RZ, 0xc0, !PT ;  /* 0x0000ffff05000812 */ /* 0x000fe400078ec0ff */
[----:B------:R-:W-:Y:S02]  /*5530*/  @P0 R2UR UR5, R3 ;  /* 0x00000000030502ca */ /* 0x000fe400000e0000 */
[----:B------:R-:W-:Y:S11]  /*5540*/  @P0 R2UR UR4, R0 ;  /* 0x00000000000402ca */ /* 0x000ff600000e0000 */
[----:B------:R-:W-:Y:S02]  /*5550*/  @UP3 UMOV UR23, UR5 ;  /* 0x0000000500173c82 */ /* 0x000fe40008000000 */
[----:B------:R-:W-:Y:S01]  /*5560*/  @UP3 UMOV UR15, UR4 ;  /* 0x00000004000f3c82 */ /* 0x000fe20008000000 */
[----:B------:R-:W-:Y:S05]  /*5570*/  BRA.U !UP0, `(.L_x_82) ;  /* 0x0000000108c07547 */ /* 0x000fea000b800000 */
[----:B------:R-:W-:Y:S02]  /*5580*/  UIMAD.WIDE.U32 UR8, UR15, UR59, URZ ;  /* 0x0000003b0f0872a5 */ /* 0x000fe4000f8e00ff */
[----:B------:R-:W-:Y:S02]  /*5590*/  UP2UR UR14, UPR, URZ, 0x4 ;  /* 0x00000004ff0e7883 */ /* 0x000fe40008000000 */
[----:B------:R-:W-:Y:S02]  /*55a0*/  UISETP.NE.AND UP2, UPT, UR58, 0x1, UPT ;  /* 0x000000013a00788c */ /* 0x000fe4000bf45270 */
[----:B------:R-:W-:Y:S02]  /*55b0*/  UIMAD.WIDE.U32 UR10, UR23, UR56, URZ ;  /* 0x00000038170a72a5 */ /* 0x000fe4000f8e00ff */
[----:B------:R-:W-:Y:S02]  /*55c0*/  USEL UR4, UR50, UR55, !UP2 ;  /* 0x0000003732047287 */ /* 0x000fe4000d000000 */
[----:B------:R-:W-:Y:S02]  /*55d0*/  UISETP.NE.AND UP0, UPT, UR31, 0x1, UPT ;  /* 0x000000011f00788c */ /* 0x000fe4000bf05270 */
[----:B------:R-:W-:Y:S02]  /*55e0*/  UP2UR UR18, UPR, URZ, 0x2 ;  /* 0x00000002ff127883 */ /* 0x000fe40008000000 */
[----:B------:R-:W-:Y:S02]  /*55f0*/  UISETP.NE.AND UP1, UPT, UR39, 0x1, UPT ;  /* 0x000000012700788c */ /* 0x000fe4000bf25270 */
[----:B------:R-:W-:Y:S02]  /*5600*/  UIMAD.WIDE.U32 UR12, UR4, UR40, URZ ;  /* 0x00000028040c72a5 */ /* 0x000fe4000f8e00ff */
[----:B------:R-:W-:Y:S01]  /*5610*/  USEL UR7, UR51, UR60, !UP0 ;  /* 0x0000003c33077287 */ /* 0x000fe2000c000000 */
[----:B------:R-:W-:Y:S02]  /*5620*/  UMOV UR5, UR9 ;  /* 0x0000000900057c82 */ /* 0x000fe40008000000 */
[----:B------:R-:W-:Y:S02]  /*5630*/  USHF.R.U32.HI UR6, URZ, UR70, UR5 ;  /* 0x00000046ff067299 */ /* 0x000fe40008011605 */
[----:B------:R-:W-:Y:S02]  /*5640*/  UIMAD.WIDE.U32 UR16, UR7, UR40, URZ ;  /* 0x00000028071072a5 */ /* 0x000fe4000f8e00ff */
[----:B------:R-:W-:Y:S02]  /*5650*/  USEL UR6, UR15, UR6, !UP2 ;  /* 0x000000060f067287 */ /* 0x000fe4000d000000 */
[----:B------:R-:W-:Y:S01]  /*5660*/  UISETP.NE.AND UP2, UPT, UR14, URZ, UPT ;  /* 0x000000ff0e00728c */ /* 0x000fe2000bf45270 */
[----:B------:R-:W-:Y:S01]  /*5670*/  UMOV UR5, UR11 ;  /* 0x0000000b00057c82 */ /* 0x000fe20008000000 */
[----:B------:R-:W-:Y:S02]  /*5680*/  UIMAD.WIDE.U32 UR10, UR6, UR40, URZ ;  /* 0x00000028060a72a5 */ /* 0x000fe4000f8e00ff */
[----:B------:R-:W-:Y:S03]  /*5690*/  USHF.R.U32.HI UR8, URZ, UR57, UR5 ;  /* 0x00000039ff087299 */ /* 0x000fe60008011605 */
[----:B------:R-:W-:Y:S02]  /*56a0*/  UMOV UR5, UR13 ;  /* 0x0000000d00057c82 */ /* 0x000fe40008000000 */
[----:B------:R-:W-:Y:S03]  /*56b0*/  @UP1 USHF.R.U32.HI UR4, URZ, UR41, UR5 ;  /* 0x00000029ff041299 */ /* 0x000fe60008011605 */
[----:B------:R-:W-:Y:S01]  /*56c0*/  UMOV UR5, UR17 ;  /* 0x0000001100057c82 */ /* 0x000fe20008000000 */
[----:B------:R-:W-:Y:S02]  /*56d0*/  UIMAD UR4, UR39, UR4, URZ ;  /* 0x00000004270472a4 */ /* 0x000fe4000f8e02ff */
[----:B------:R-:W-:Y:S02]  /*56e0*/  @UP1 USHF.R.U32.HI UR7, URZ, UR41, UR5 ;  /* 0x00000029ff071299 */ /* 0x000fe40008011605 */
[----:B------:R-:W-:Y:S02]  /*56f0*/  USEL UR5, UR23, UR8, !UP0 ;  /* 0x0000000817057287 */ /* 0x000fe4000c000000 */
[----:B------:R-:W-:Y:S02]  /*5700*/  UIMAD UR8, UR39, UR7, URZ ;  /* 0x00000007270872a4 */ /* 0x000fe4000f8e02ff */
[----:B------:R-:W-:Y:S03]  /*5710*/  UISETP.GE.AND UP0, UPT, UR6, UR4, UPT ;  /* 0x000000040600728c */ /* 0x000fe6000bf06270 */
[----:B------:R-:W-:Y:S01]  /*5720*/  UMOV UR4, UR11 ;  /* 0x0000000b00047c82 */ /* 0x000fe20008000000 */
[----:B------:R-:W-:Y:S02]  /*5730*/  UISETP.GE.OR UP0, UPT, UR5, UR8, UP0 ;  /* 0x000000080500728c */ /* 0x000fe40008706670 */
[----:B------:R-:W-:Y:S02]  /*5740*/  USHF.R.U32.HI UR4, URZ, UR41, UR4 ;  /* 0x00000029ff047299 */ /* 0x000fe40008011604 */
[----:B------:R-:W-:Y:S02]  /*5750*/  UIMAD.WIDE.U32 UR8, UR5, UR40, URZ ;  /* 0x00000028050872a5 */ /* 0x000fe4000f8e00ff */
[----:B------:R-:W-:Y:S04]  /*5760*/  USEL UR10, UR6, UR4, !UP1 ;  /* 0x00000004060a7287 */ /* 0x000fe8000c800000 */
[----:B------:R-:W-:Y:S01]  /*5770*/  UIADD3 UR11, UPT, UPT, -UR10, URZ, URZ ;  /* 0x000000ff0a0b7290 */ /* 0x000fe2000fffe1ff */
[----:B------:R-:W-:Y:S02]  /*5780*/  @!UP0 UMOV UR4, UR9 ;  /* 0x0000000900048c82 */ /* 0x000fe40008000000 */
[----:B------:R-:W-:Y:S02]  /*5790*/  @!UP0 USHF.R.U32.HI UR4, URZ, UR41, UR4 ;  /* 0x00000029ff048299 */ /* 0x000fe40008011604 */
[----:B------:R-:W-:Y:S02]  /*57a0*/  UIMAD UR8, UR39, UR11, UR6 ;  /* 0x0000000b270872a4 */ /* 0x000fe4000f8e0206 */
[----:B------:R-:W-:Y:S02]  /*57b0*/  @!UP0 USEL UR4, UR5, UR4, !UP1 ;  /* 0x0000000405048287 */ /* 0x000fe4000c800000 */
[----:B------:R-:W-:Y:S02]  /*57c0*/  UISETP.NE.AND UP1, UPT, UR18, URZ, UPT ;  /* 0x000000ff1200728c */ /* 0x000fe4000bf25270 */
[----:B------:R-:W-:Y:S02]  /*57d0*/  @!UP0 UIMAD UR7, UR7, UR8, UR4 ;  /* 0x00000008070782a4 */ /* 0x000fe4000f8e0204 */
[----:B------:R-:W-:Y:S02]  /*57e0*/  @!UP0 UIADD3 UR9, UPT, UPT, UR10, -UR4, URZ ;  /* 0x800000040a098290 */ /* 0x000fe4000fffe0ff */
[----:B------:R-:W-:Y:S02]  /*57f0*/  UIADD3 UR8, UPT, UPT, -UR6, URZ, URZ ;  /* 0x000000ff06087290 */ /* 0x000fe4000fffe1ff */
[----:B------:R-:W-:Y:S02]  /*5800*/  UIADD3 UR4, UPT, UPT, -UR5, URZ, URZ ;  /* 0x000000ff05047290 */ /* 0x000fe4000fffe1ff */
[----:B------:R-:W-:Y:S03]  /*5810*/  @!UP0 UIMAD UR6, UR9, UR39, UR5 ;  /* 0x00000027090682a4 */ /* 0x000fe6000f8e0205 */
[----:B------:R-:W-:Y:S01]  /*5820*/  @!UP0 UMOV UR5, UR7 ;  /* 0x0000000700058c82 */ /* 0x000fe20008000000 */
[----:B------:R-:W-:Y:S02]  /*5830*/  UIMAD UR7, UR31, UR4, UR23 ;  /* 0x000000041f0772a4 */ /* 0x000fe4000f8e0217 */
[----:B------:R-:W-:Y:S02]  /*5840*/  UIMAD UR4, UR58, UR8, UR15 ;  /* 0x000000083a0472a4 */ /* 0x000fe4000f8e020f */
[----:B------:R-:W-:Y:S02]  /*5850*/  UIMAD UR23, UR5, UR31, UR7 ;  /* 0x0000001f051772a4 */ /* 0x000fe4000f8e0207 */
[----:B------:R-:W-:Y:S11]  /*5860*/  UIMAD UR15, UR6, UR58, UR4 ;  /* 0x0000003a060f72a4 */ /* 0x000ff6000f8e0204 */
[----:B------:R-:W-:Y:S01]  /*5870*/  @!UPT UIADD3 URZ, UPT, UPT, URZ, URZ, URZ ;  /* 0x000000fffffff290 */ /* 0x000fe2000fffe0ff */
.L_x_82:
[----:B------:R-:W1:Y:S01]  /*5880*/  @!UP4 LDCU.128 UR8, c[0x0][0xc10] ;  /* 0x00018200ff08c7ac */ /* 0x000e620008000c00 */
[----:B------:R-:W-:Y:S04]  /*5890*/  MOV R0, UR19 ;  /* 0x0000001300007c02 */ /* 0x000fe80008000f00 */
[----:B------:R-:W-:Y:S01]  /*58a0*/  IABS R0, R0 ;  /* 0x0000000000007213 */ /* 0x000fe20000000000 */
[----:B------:R-:W2:Y:S01]  /*58b0*/  @!UP4 LDCU UR5, c[0x0][0xc0c] ;  /* 0x00018180ff05c7ac */ /* 0x000ea20008000800 */
[----:B-1----:R-:W-:Y:S07]  /*58c0*/  UIMAD.WIDE.U32 UR6, UR23, UR8, URZ ;  /* 0x00000008170672a5 */ /* 0x002fee000f8e00ff */
[----:B------:R-:W-:Y:S01]  /*58d0*/  @!UP4 UMOV UR4, UR7 ;  /* 0x000000070004cc82 */ /* 0x000fe20008000000 */
[----:B--2---:R-:W-:Y:S02]  /*58e0*/  @!UP4 UISETP.NE.AND UP0, UPT, UR5, 0x1, UPT ;  /* 0x000000010500c88c */ /* 0x004fe4000bf05270 */
[----:B------:R-:W-:Y:S02]  /*58f0*/  @!UP4 USHF.R.U32.HI UR4, URZ, UR9, UR4 ;  /* 0x00000009ff04c299 */ /* 0x000fe40008011604 */
[----:B------:R-:W-:Y:S02]  /*5900*/  UIMAD.WIDE.U32 UR6, UR15, UR11, URZ ;  /* 0x0000000b0f0672a5 */ /* 0x000fe4000f8e00ff */
[----:B------:R-:W-:Y:S02]  /*5910*/  @!UP4 USEL UR8, UR23, UR4, !UP0 ;  /* 0x000000041708c287 */ /* 0x000fe4000c000000 */
[----:B------:R-:W-:Y:S03]  /*5920*/  @!UP4 UISETP.NE.AND UP0, UPT, UR10, 0x1, UPT ;  /* 0x000000010a00c88c */ /* 0x000fe6000bf05270 */
[----:B------:R-:W-:Y:S02]  /*5930*/  @!UP4 UMOV UR6, UR7 ;  /* 0x000000070006cc82 */ /* 0x000fe40008000000 */
[----:B------:R-:W1:Y:S02]  /*5940*/  @!UP4 LDCU UR4, c[0x0][0xc20] ;  /* 0x00018400ff04c7ac */ /* 0x000e640008000800 */
[----:B-1----:R-:W-:Y:S04]  /*5950*/  @!UP4 USHF.R.U32.HI UR6, URZ, UR4, UR6 ;  /* 0x00000004ff06c299 */ /* 0x002fe80008011606 */
[----:B------:R-:W-:Y:S04]  /*5960*/  @!UP4 USEL UR6, UR15, UR6, !UP0 ;  /* 0x000000060f06c287 */ /* 0x000fe8000c000000 */
[----:B------:R-:W-:Y:S02]  /*5970*/  @!UP4 UIADD3 UR4, UPT, UPT, -UR8, UR6, URZ ;  /* 0x000000060804c290 */ /* 0x000fe4000fffe1ff */
[----:B------:R-:W-:Y:S02]  /*5980*/  @!UP4 UIADD3 UR6, UPT, UPT, UR8, -UR6, URZ ;  /* 0x800000060806c290 */ /* 0x000fe4000fffe0ff */
[----:B------:R-:W-:Y:S02]  /*5990*/  @!UP4 UIMAD UR23, UR4, UR5, UR23 ;  /* 0x000000050417c2a4 */ /* 0x000fe4000f8e0217 */
[----:B------:R-:W-:Y:S01]  /*59a0*/  @!UP4 UIMAD UR15, UR6, UR10, UR15 ;  /* 0x0000000a060fc2a4 */ /* 0x000fe2000f8e020f */
[----:B------:R-:W-:Y:S11]  /*59b0*/  BRA.U UP2, `(.L_x_83) ;  /* 0x0000000102107547 */ /* 0x000ff6000b800000 */
[----:B------:R-:W-:Y:S04]  /*59c0*/  MOV R8, UR69 ;  /* 0x0000004500087c02 */ /* 0x000fe80008000f00 */
[----:B------:R-:W-:Y:S04]  /*59d0*/  SHF.L.U32 R8, R8, 0x1f, RZ ;  /* 0x0000001f08087819 */ /* 0x000fe800000006ff */
[----:B------:R-:W1:Y:S02]  /*59e0*/  SYNCS.PHASECHK.TRANS64.TRYWAIT P1, [UR42+0xa8], R8 ;  /* 0x0000a808ff0075a7 */ /* 0x000e64000802112a */
[----:B-1----:R-:W-:Y:S05]  /*59f0*/  @!P1 BRA `(.L_x_84) ;  /* 0x00000054009c9947 */ /* 0x002fea0003800000 */
.L_x_83:
[----:B------:R-:W-:Y:S01]  /*5a00*/  UISETP.NE.AND UP2, UPT, UR68, URZ, UPT ;  /* 0x000000ff4400728c */ /* 0x000fe2000bf45270 */
[----:B------:R-:W-:Y:S01]  /*5a10*/  R2UR UR4, R0 ;  /* 0x00000000000472ca */ /* 0x000fe200000e0000 */
[----:B------:R-:W-:Y:S01]  /*5a20*/  USHF.L.U32 UR11, UR20, 0x6, URZ ;  /* 0x00000006140b7899 */ /* 0x000fe200080006ff */
[----:B-1----:R-:W-:Y:S05]  /*5a30*/  IMAD.U32 R8, RZ, RZ, UR47 ;  /* 0x0000002fff087e24 */ /* 0x002fea000f8e00ff */
[----:B------:R-:W-:Y:S04]  /*5a40*/  IABS R8, R8 ;  /* 0x0000000800087213 */ /* 0x000fe80000000000 */
[----:B------:R-:W1:Y:S02]  /*5a50*/  I2F.RP R12, R8 ;  /* 0x00000008000c7306 */ /* 0x000e640000209400 */
[----:B------:R-:W-:Y:S07]  /*5a60*/  UIMAD.WIDE.U32 UR6, UR54, UR4, URZ ;  /* 0x00000004360672a5 */ /* 0x000fee000f8e00ff */
[----:B------:R-:W-:Y:S02]  /*5a70*/  UMOV UR12, UR7 ;  /* 0x00000007000c7c82 */ /* 0x000fe40008000000 */
[----:B------:R-:W-:Y:S04]  /*5a80*/  UIMAD UR4, UR12, UR62, UR4 ;  /* 0x0000003e0c0472a4 */ /* 0x000fe8000f8e0204 */
[----:B------:R-:W-:Y:S01]  /*5a90*/  UISETP.GT.U32.AND UP0, UPT, UR44, UR4, UPT ;  /* 0x000000042c00728c */ /* 0x000fe2000bf04070 */
[----:B-1----:R-:W1:Y:S10]  /*5aa0*/  MUFU.RCP R12, R12 ;  /* 0x0000000c000c7308 */ /* 0x002e740000001000 */
[----:B------:R-:W-:Y:S02]  /*5ab0*/  @!UP0 UIADD3 UR4, UPT, UPT, UR4, -UR44, URZ ;  /* 0x8000002c04048290 */ /* 0x000fe4000fffe0ff */
[----:B------:R-:W-:Y:S02]  /*5ac0*/  @!UP0 UIADD3 UR12, UPT, UPT, UR12, 0x1, URZ ;  /* 0x000000010c0c8890 */ /* 0x000fe4000fffe0ff */
[----:B------:R-:W-:Y:S02]  /*5ad0*/  UISETP.GE.U32.AND UP0, UPT, UR4, UR44, UPT ;  /* 0x0000002c0400728c */ /* 0x000fe4000bf06070 */
[----:B------:R-:W-:Y:S01]  /*5ae0*/  ULOP3.LUT UR4, UR19, UR45, URZ, 0x3c, !UPT ;  /* 0x0000002d13047292 */ /* 0x000fe2000f8e3cff */
[----:B-1----:R-:W-:Y:S04]  /*5af0*/  VIADD R12, R12, 0xffffffe ;  /* 0x0ffffffe0c0c7836 */ /* 0x002fe80000000000 */
[----:B------:R-:W1:Y:S04]  /*5b00*/  F2I.FTZ.U32.TRUNC.NTZ R13, R12 ;  /* 0x0000000c000d7305 */ /* 0x000e68000021f000 */
[----:B------:R-:W-:Y:S02]  /*5b10*/  @UP0 UIADD3 UR12, UPT, UPT, UR12, 0x1, URZ ;  /* 0x000000010c0c0890 */ /* 0x000fe4000fffe0ff */
[----:B------:R-:W-:Y:S01]  /*5b20*/  UISETP.GE.AND UP0, UPT, UR4, URZ, UPT ;  /* 0x000000ff0400728c */ /* 0x000fe2000bf06270 */
[----:B-1----:R-:W-:Y:S01]  /*5b30*/  IADD3 R3, PT, PT, RZ, -R13, RZ ;  /* 0x8000000dff037210 */ /* 0x002fe20007ffe0ff */
[----:B------:R-:W-:Y:S09]  /*5b40*/  IMAD.MOV.U32 R12, RZ, RZ, RZ ;  /* 0x000000ffff0c7224 */ /* 0x000ff200078e00ff */
[----:B------:R-:W-:Y:S02]  /*5b50*/  @!UP0 UIADD3 UR12, UPT, UPT, -UR12, URZ, URZ ;  /* 0x000000ff0c0c8290 */ /* 0x000fe4000fffe1ff */
[----:B------:R-:W-:Y:S01]  /*5b60*/  @!UP6 ULOP3.LUT UR12, URZ, UR45, URZ, 0x33, !UPT ;  /* 0x0000002dff0ce292 */ /* 0x000fe2000f8e33ff */
[----:B------:R-:W-:Y:S04]  /*5b70*/  IMAD R3, R3, R8, RZ ;  /* 0x0000000803037224 */ /* 0x000fe800078e02ff */
[----:B------:R-:W-:Y:S04]  /*5b80*/  IMAD.HI.U32 R13, R13, R3, R12 ;  /* 0x000000030d0d7227 */ /* 0x000fe800078e000c */
[----:B------:R-:W-:Y:S05]  /*5b90*/  IMAD.U32 R0, RZ, RZ, UR12 ;  /* 0x0000000cff007e24 */ /* 0x000fea000f8e00ff */
[----:B------:R-:W-:Y:S04]  /*5ba0*/  IABS R0, R0 ;  /* 0x0000000000007213 */ /* 0x000fe80000000000 */
[----:B------:R-:W-:Y:S11]  /*5bb0*/  R2UR UR4, R0 ;  /* 0x00000000000472ca */ /* 0x000ff600000e0000 */
[----:B------:R-:W-:Y:S02]  /*5bc0*/  @!UPT UIADD3 URZ, UPT, UPT, URZ, URZ, URZ ;  /* 0x000000fffffff290 */ /* 0x000fe4000fffe0ff */
[----:B------:R-:W-:Y:S07]  /*5bd0*/  UIMAD.WIDE.U32 UR6, UR53, UR4, URZ ;  /* 0x00000004350672a5 */ /* 0x000fee000f8e00ff */
[----:B------:R-:W-:Y:S02]  /*5be0*/  UMOV UR13, UR7 ;  /* 0x00000007000d7c82 */ /* 0x000fe40008000000 */
[----:B------:R-:W-:Y:S04]  /*5bf0*/  UIADD3 UR5, UPT, UPT, -UR13, URZ, URZ ;  /* 0x000000ff0d057290 */ /* 0x000fe8000fffe1ff */
[----:B------:R-:W-:Y:S04]  /*5c00*/  UIMAD UR4, UR43, UR5, UR4 ;  /* 0x000000052b0472a4 */ /* 0x000fe8000f8e0204 */
[----:B------:R-:W-:Y:S11]  /*5c10*/  UISETP.GT.U32.AND UP0, UPT, UR43, UR4, UPT ;  /* 0x000000042b00728c */ /* 0x000ff6000bf04070 */
[----:B------:R-:W-:Y:S02]  /*5c20*/  @!UP0 UIADD3 UR4, UPT, UPT, UR4, -UR43, URZ ;  /* 0x8000002b04048290 */ /* 0x000fe4000fffe0ff */
[----:B------:R-:W-:Y:S02]  /*5c30*/  @!UP0 UIADD3 UR13, UPT, UPT, UR13, 0x1, URZ ;  /* 0x000000010d0d8890 */ /* 0x000fe4000fffe0ff */
[----:B------:R-:W-:Y:S02]  /*5c40*/  UISETP.GE.U32.AND UP0, UPT, UR4, UR43, UPT ;  /* 0x0000002b0400728c */ /* 0x000fe4000bf06070 */
[----:B------:R-:W-:Y:S09]  /*5c50*/  ULOP3.LUT UR4, UR12, UR68, URZ, 0x3c, !UPT ;  /* 0x000000440c047292 */ /* 0x000ff2000f8e3cff */
[----:B------:R-:W-:Y:S02]  /*5c60*/  @UP0 UIADD3 UR13, UPT, UPT, UR13, 0x1, URZ ;  /* 0x000000010d0d0890 */ /* 0x000fe4000fffe0ff */
[----:B------:R-:W-:Y:S11]  /*5c70*/  UISETP.GE.AND UP0, UPT, UR4, URZ, UPT ;  /* 0x000000ff0400728c */ /* 0x000ff6000bf06270 */
[----:B------:R-:W-:Y:S02]  /*5c80*/  @!UP0 UIADD3 UR13, UPT, UPT, -UR13, URZ, URZ ;  /* 0x000000ff0d0d8290 */ /* 0x000fe4000fffe1ff */
[----:B------:R-:W-:Y:S02]  /*5c90*/  @!UP2 ULOP3.LUT UR13, URZ, UR68, URZ, 0x33, !UPT ;  /* 0x00000044ff0da292 */ /* 0x000fe4000f8e33ff */
[----:B------:R-:W-:Y:S02]  /*5ca0*/  UISETP.NE.AND UP2, UPT, UR47, URZ, UPT ;  /* 0x000000ff2f00728c */ /* 0x000fe4000bf45270 */
[----:B------:R-:W-:Y:S02]  /*5cb0*/  ULOP3.LUT UR4, UR13, UR47, URZ, 0x3c, !UPT ;  /* 0x0000002f0d047292 */ /* 0x000fe4000f8e3cff */
[----:B------:R-:W-:Y:S01]  /*5cc0*/  UIADD3 UR5, UPT, UPT, -UR13, URZ, URZ ;  /* 0x000000ff0d057290 */ /* 0x000fe2000fffe1ff */
[----:B------:R-:W-:Y:S01]  /*5cd0*/  IMAD.U32 R0, RZ, RZ, UR13 ;  /* 0x0000000dff007e24 */ /* 0x000fe2000f8e00ff */
[----:B------:R-:W-:Y:S02]  /*5ce0*/  UISETP.GE.AND UP0, UPT, UR4, URZ, UPT ;  /* 0x000000ff0400728c */ /* 0x000fe4000bf06270 */
[----:B------:R-:W-:Y:S02]  /*5cf0*/  UIADD3 UR4, UPT, UPT, -UR12, URZ, URZ ;  /* 0x000000ff0c047290 */ /* 0x000fe4000fffe1ff */
[----:B------:R-:W-:Y:S01]  /*5d00*/  IABS R0, R0 ;  /* 0x0000000000007213 */ /* 0x000fe20000000000 */
[----:B------:R-:W-:Y:S02]  /*5d10*/  UIMAD UR12, UR68, UR5, UR12 ;  /* 0x00000005440c72a4 */ /* 0x000fe4000f8e020c */
[----:B------:R-:W-:Y:S02]  /*5d20*/  UIMAD UR4, UR45, UR4, UR19 ;  /* 0x000000042d0472a4 */ /* 0x000fe4000f8e0213 */
[----:B------:R-:W-:Y:S02]  /*5d30*/  IMAD.HI.U32 R13, R13, R0, RZ ;  /* 0x000000000d0d7227 */ /* 0x000fe400078e00ff */
[----:B------:R-:W-:Y:S03]  /*5d40*/  USHF.L.U32 UR4, UR4, 0x7, URZ ;  /* 0x0000000704047899 */ /* 0x000fe600080006ff */
[C---:B------:R-:W-:Y:S05]  /*5d50*/  IADD3 R3, PT, PT, -R13.reuse, RZ, RZ ;  /* 0x000000ff0d037210 */ /* 0x040fea0007ffe1ff */
[C---:B------:R-:W-:Y:S05]  /*5d60*/  IMAD R0, R8.reuse, R3, R0 ;  /* 0x0000000308007224 */ /* 0x040fea00078e0200 */
[----:B------:R-:W-:Y:S11]  /*5d70*/  ISETP.GT.U32.AND P1, PT, R8, R0, PT ;  /* 0x000000000800720c */ /* 0x000ff60003f24070 */
[----:B------:R-:W-:Y:S02]  /*5d80*/  @!UPT UIADD3 URZ, UPT, UPT, URZ, URZ, URZ ;  /* 0x000000fffffff290 */ /* 0x000fe4000fffe0ff */
[----:B------:R-:W-:Y:S02]  /*5d90*/  @!P1 IMAD.IADD R0, R0, 0x1, -R8 ;  /* 0x0000000100009824 */ /* 0x000fe400078e0a08 */
[----:B------:R-:W-:Y:S01]  /*5da0*/  @!P1 VIADD R13, R13, 0x1 ;  /* 0x000000010d0d9836 */ /* 0x000fe20000000000 */
[----:B------:R-:W-:Y:S02]  /*5db0*/  ISETP.NE.U32.AND P1, PT, RZ, UR48, PT ;  /* 0x00000030ff007c0c */ /* 0x000fe4000bf25070 */
[----:B------:R-:W-:Y:S02]  /*5dc0*/  ISETP.GE.U32.AND P2, PT, R0, R8, PT ;  /* 0x000000080000720c */ /* 0x000fe40003f46070 */
[----:B------:R-:W-:Y:S02]  /*5dd0*/  ISETP.NE.AND.EX P1, PT, RZ, UR49, PT, P1 ;  /* 0x00000031ff007c0c */ /* 0x000fe4000bf25310 */
[----:B------:R-:W-:Y:S09]  /*5de0*/  SHF.L.U32 R8, R10, 0x1f, RZ ;  /* 0x0000001f0a087819 */ /* 0x000ff200000006ff */
[----:B------:R-:W-:Y:S04]  /*5df0*/  @P2 IADD3 R13, PT, PT, R13, 0x1, RZ ;  /* 0x000000010d0d2810 */ /* 0x000fe80007ffe0ff */
[----:B------:R-:W-:Y:S11]  /*5e00*/  R2UR UR14, R13 ;  /* 0x000000000d0e72ca */ /* 0x000ff600000e0000 */
[----:B------:R-:W-:Y:S02]  /*5e10*/  @!UPT UIADD3 URZ, UPT, UPT, URZ, URZ, URZ ;  /* 0x000000fffffff290 */ /* 0x000fe4000fffe0ff */
[----:B------:R-:W-:Y:S02]  /*5e20*/  @!UP0 UIADD3 UR14, UPT, UPT, -UR14, URZ, URZ ;  /* 0x000000ff0e0e8290 */ /* 0x000fe4000fffe1ff */
[----:B------:R-:W-:Y:S04]  /*5e30*/  @!UP2 ULOP3.LUT UR14, URZ, UR47, URZ, 0x33, !UPT ;  /* 0x0000002fff0ea292 */ /* 0x000fe8000f8e33ff */
[----:B------:R-:W-:Y:S04]  /*5e40*/  UIADD3 UR6, UPT, UPT, -UR14, URZ, URZ ;  /* 0x000000ff0e067290 */ /* 0x000fe8000fffe1ff */
[----:B------:R-:W-:Y:S01]  /*5e50*/  UIMAD UR13, UR47, UR6, UR13 ;  /* 0x000000062f0d72a4 */ /* 0x000fe2000f8e020d */
[----:B------:R-:W-:Y:S11]  /*5e60*/  BRA.U !UP5, `(.L_x_85) ;  /* 0x000000010d387547 */ /* 0x000ff6000b800000 */
[----:B------:R-:W-:Y:S01]  /*5e70*/  UISETP.NE.AND UP1, UPT, UR67, URZ, UPT ;  /* 0x000000ff4300728c */ /* 0x000fe2000bf25270 */
[----:B------:R-:W-:Y:S01]  /*5e80*/  HFMA2 R0, -RZ, RZ, 0, 5.9604644775390625e-08 ;  /* 0x00000001ff007431 */ /* 0x000fe200000001ff */
[----:B------:R-:W1:Y:S01]  /*5e90*/  LDCU.64 UR8, c[0x0][0x358] ;  /* 0x00006b00ff0877ac */ /* 0x000e620008000a00 */
[----:B------:R-:W-:Y:S03]  /*5ea0*/  IMAD.MOV.U32 R52, RZ, RZ, 0x1 ;  /* 0x00000001ff347424 */ /* 0x000fe600078e00ff */
[----:B------:R-:W-:Y:S05]  /*5eb0*/  PLOP3.LUT P2, PT, PT, PT, UP1, 0x80, 0x8 ;  /* 0x000000000008781c */ /* 0x000fea0003f4f018 */
[----:B------:R-:W2:Y:S01]  /*5ec0*/  @UP1 LDCU.64 UR6, c[0x0][0x988] ;  /* 0x00013100ff0617ac */ /* 0x000ea20008000a00 */
[----:B------:R-:W-:Y:S07]  /*5ed0*/  @UP1 UIMAD UR5, UR52, UR48, URZ ;  /* 0x00000030340512a4 */ /* 0x000fee000f8e02ff */
[----:B------:R-:W-:Y:S01]  /*5ee0*/  @!P2 PRMT R52, R0, 0x7610, R52 ;  /* 0x000076100034a816 */ /* 0x000fe20000000034 */
[----:B--2---:R-:W-:Y:S03]  /*5ef0*/  @UP1 UIMAD.WIDE UR6, UR5, 0x4, UR6 ;  /* 0x00000004050618a5 */ /* 0x004fe6000f8e0206 */
[----:B------:R-:W2:Y:S03]  /*5f00*/  @!UP1 LDCU UR5, c[0x0][0x980] ;  /* 0x00013000ff0597ac */ /* 0x000ea60008000800 */
[----:B------:R-:W-:Y:S01]  /*5f10*/  IMAD.U32 R12, RZ, RZ, UR6 ;  /* 0x00000006ff0c7e24 */ /* 0x000fe2000f8e00ff */
[----:B------:R-:W-:Y:S05]  /*5f20*/  MOV R13, UR7 ;  /* 0x00000007000d7c02 */ /* 0x000fea0008000f00 */
[----:B-1---5:R1:W5:Y:S02]  /*5f30*/  @P2 LDG.E R27, desc[UR8][R12.64] ;  /* 0x000000080c1b2981 */ /* 0x022364000c1e1900 */
[----:B-12---:R-:W-:Y:S07]  /*5f40*/  @!P2 IMAD.U32 R27, RZ, RZ, UR5 ;  /* 0x00000005ff1bae24 */ /* 0x006fee000f8e00ff */
.L_x_85:
[----:B-----5:R-:W-:Y:S01]  /*5f50*/  @!P1 FSETP.EQ.AND P3, PT, R27, RZ, PT ;  /* 0x000000ff1b00920b */ /* 0x020fe20003f62000 */
[----:B------:R-:W-:Y:S01]  /*5f60*/  @!UPT UIADD3 URZ, UPT, UPT, URZ, URZ, URZ ;  /* 0x000000fffffff290 */ /* 0x000fe2000fffe0ff */
[----:B------:R-:W-:Y:S11]  /*5f70*/  @!P1 BRA `(.L_x_86) ;  /* 0x0000000000149947 */ /* 0x000ff60003800000 */
[----:B------:R-:W-:Y:S02]  /*5f80*/  LOP3.LUT P1, RZ, R52, 0xff, RZ, 0xc0, !PT ;  /* 0x000000ff34ff7812 */ /* 0x000fe4000782c0ff */
[----:B------:R-:W-:Y:S04]  /*5f90*/  PLOP3.LUT P3, PT, PT, PT, UP1, 0x80, 0x8 ;  /* 0x000000000008781c */ /* 0x000fe80003f6f018 */
[----:B------:R-:W-:Y:S07]  /*5fa0*/  PLOP3.LUT P3, PT, P3, PT, PT, 0x8, 0x80 ;  /* 0x000000000080781c */ /* 0x000fee0001f6e170 */
[----:B------:R-:W-:Y:S11]  /*5fb0*/  @P1 FSETP.EQ.AND P3, PT, R27, RZ, PT ;  /* 0x000000ff1b00120b */ /* 0x000ff60003f62000 */
[----:B------:R-:W-:Y:S02]  /*5fc0*/  @!UPT UIADD3 URZ, UPT, UPT, URZ, URZ, URZ ;  /* 0x000000fffffff290 */ /* 0x000fe4000fffe0ff */
.L_x_86:
[----:B------:R-:W1:Y:S01]  /*5fd0*/  SYNCS.PHASECHK.TRANS64.TRYWAIT P1, [UR42+0x80], R8 ;  /* 0x00008008ff0075a7 */ /* 0x000e62000802112a */
[----:B------:R-:W-:Y:S04]  /*5fe0*/  ELECT P2, URZ, PT ;  /* 0x0000000000ff782f */ /* 0x000fe80003840000 */
[----:B------:R-:W-:Y:S01]  /*5ff0*/  PLOP3.LUT P2, PT, P3, P2, PT, 0xf2, 0x2f ;  /* 0x00000000002f781c */ /* 0x000fe20001f45e72 */
[----:B------:R-:W-:Y:S01]  /*6000*/  @!UPT UIADD3 URZ, UPT, UPT, URZ, URZ, URZ ;  /* 0x000000fffffff290 */ /* 0x000fe2000fffe0ff */
[----:B-1----:R-:W-:Y:S11]  /*6010*/  @!P1 BRA `(.L_x_87) ;  /* 0x00000050002c9947 */ /* 0x002ff60003800000 */
.L_x_177:
[----:B------:R-:W-:Y:S01]  /*6020*/  @!P2 IADD3 R3, P1, PT, R14, 0x680, RZ ;  /* 0x000006800e03a810 */ /* 0x000fe20007f3e0ff */
[----:B------:R-:W-:Y:S01]  /*6030*/  VOTEU.ALL UP0, P2 ;  /* 0x0000000000ff7886 */ /* 0x000fe20001000000 */
[----:B------:R-:W-:Y:S01]  /*6040*/  UMOV UR18, 0x0 ;  /* 0x0000000000127882 */ /* 0x000fe20000000000 */
[----:B------:R-:W-:Y:S01]  /*6050*/  UMOV UR19, 0x10000000 ;  /* 0x1000000000137882 */ /* 0x000fe20000000000 */
[----:B------:R-:W-:Y:S01]  /*6060*/  @!P2 R2UR UR6, R3 ;  /* 0x000000000306a2ca */ /* 0x000fe200000e0000 */
[----:B-1----:R-:W-:Y:S01]  /*6070*/  @!P2 IMAD.X R0, RZ, RZ, R15, P1 ;  /* 0x000000ffff00a224 */ /* 0x002fe200008e060f */
[----:B------:R-:W-:Y:S02]  /*6080*/  @!UP0 UIADD3 UR8, UPT, UPT, UR42, 0x200, URZ ;  /* 0x000002002a088890 */ /* 0x000fe4000fffe0ff */
[----:B------:R-:W-:Y:S02]  /*6090*/  @!UP0 UIADD3 UR16, UPT, UPT, UR42, 0x1200, URZ ;  /* 0x000012002a108890 */ /* 0x000fe4000fffe0ff */
[----:B------:R-:W-:Y:S01]  /*60a0*/  @!P2 R2UR UR5, R0 ;  /* 0x000000000005a2ca */ /* 0x000fe200000e0000 */
[----:B------:R-:W-:Y:S01]  /*60b0*/  @!UP0 UIADD3 UR17, UPT, UPT, UR4, 0x40, URZ ;  /* 0x0000004004118890 */ /* 0x000fe2000fffe0ff */
[----:B------:R-:W-:Y:S01]  /*60c0*/  @!P2 IMAD.MOV.U32 R0, RZ, RZ, 0x2000 ;  /* 0x00002000ff00a424 */ /* 0x000fe200078e00ff */
[----:B------:R-:W-:Y:S04]  /*60d0*/  VOTEU.ALL UP0, P2 ;  /* 0x0000000000ff7886 */ /* 0x000fe80001000000 */
[----:B------:R-:W-:Y:S01]  /*60e0*/  IMAD.U32 R12, RZ, RZ, UR6 ;  /* 0x00000006ff0c7e24 */ /* 0x000fe2000f8e00ff */
[----:B------:R-:W-:Y:S01]  /*60f0*/  @!UP0 UMOV UR9, UR46 ;  /* 0x0000002e00098c82 */ /* 0x000fe20008000000 */
[----:B------:R-:W-:Y:S03]  /*6100*/  @!UP0 UMOV UR10, UR4 ;  /* 0x00000004000a8c82 */ /* 0x000fe60008000000 */
[----:B------:R-:W-:Y:S01]  /*6110*/  @!P2 R2UR UR6, R12 ;  /* 0x000000000c06a2ca */ /* 0x000fe200000e0000 */
[----:B------:R-:W-:Y:S05]  /*6120*/  IMAD.U32 R13, RZ, RZ, UR5 ;  /* 0x00000005ff0d7e24 */ /* 0x000fea000f8e00ff */
[----:B------:R-:W-:Y:S11]  /*6130*/  @!P2 R2UR UR7, R13 ;  /* 0x000000000d07a2ca */ /* 0x000ff600000e0000 */
[----:B------:R-:W-:Y:S02]  /*6140*/  @!UPT UIADD3 URZ, UPT, UPT, URZ, URZ, URZ ;  /* 0x000000fffffff290 */ /* 0x000fe4000fffe0ff */
[----:B------:R1:W-:Y:S01]  /*6150*/  @!UP0 UTMALDG.5D [UR8], [UR6], desc[UR18] ;  /* 0x00001208060085b4 */ /* 0x0003e20008021000 */
[----:B------:R-:W-:Y:S05]  /*6160*/  VOTEU.ALL UP0, P2 ;  /* 0x0000000000ff7886 */ /* 0x000fea0001000000 */
[----:B-1----:R-:W-:Y:S01]  /*6170*/  @!UP0 UMOV UR8, UR16 ;  /* 0x0000001000088c82 */ /* 0x002fe20008000000 */
[----:B------:R-:W-:Y:S01]  /*6180*/  @!UP0 UMOV UR9, UR46 ;  /* 0x0000002e00098c82 */ /* 0x000fe20008000000 */
[----:B------:R-:W-:Y:S02]  /*6190*/  @!UP0 UMOV UR10, UR17 ;  /* 0x00000011000a8c82 */ /* 0x000fe40008000000 */
[----:B------:R1:W-:Y:S01]  /*61a0*/  @!UP0 UTMALDG.5D [UR8], [UR6], desc[UR18] ;  /* 0x00001208060085b4 */ /* 0x0003e20008021000 */
[----:B------:R1:W-:Y:S01]  /*61b0*/  @!P2 SYNCS.ARRIVE.TRANS64.RED.A0TR RZ, [UR42+0x60], R0 ;  /* 0x00006000ffffa9a7 */ /* 0x0003e2000830042a */
[----:B------:R-:W-:Y:S01]  /*61c0*/  SYNCS.ARRIVE.TRANS64.RED.A1T0 RZ, [UR66], RZ ;  /* 0x000000ffffff79a7 */ /* 0x000fe20008100442 */
[----:B------:R-:W2:Y:S02]  /*61d0*/  SYNCS.PHASECHK.TRANS64.TRYWAIT P1, [UR42+0x88], R8 ;  /* 0x00008808ff0075a7 */ /* 0x000ea4000802112a */
[----:B-12---:R-:W-:Y:S05]  /*61e0*/  @!P1 BRA `(.L_x_88) ;  /* 0x0000004c00d09947 */ /* 0x006fea0003800000 */
.L_x_179:
        /* <DEDUP_REMOVED lines=11> */
[----:B------:R-:W-:Y:S01]  /*62a0*/  @!UP0 UIADD3 UR8, UPT, UPT, UR42, 0x3200, URZ ;  /* 0x000032002a088890 */ /* 0x000fe2000fffe0ff */
[----:B------:R-:W-:Y:S01]  /*62b0*/  VOTEU.ALL UP0, P2 ;  /* 0x0000000000ff7886 */ /* 0x000fe20001000000 */
[----:B------:R-:W-:Y:S02]  /*62c0*/  UMOV UR35, UR11 ;  /* 0x0000000b00237c82 */ /* 0x000fe40008000000 */
[----:B------:R-:W-:Y:S01]  /*62d0*/  IMAD.U32 R12, RZ, RZ, UR6 ;  /* 0x00000006ff0c7e24 */ /* 0x000fe2000f8e00ff */
[----:B------:R-:W-:Y:S01]  /*62e0*/  UMOV UR36, UR12 ;  /* 0x0000000c00247c82 */ /* 0x000fe20008000000 */
[----:B------:R-:W-:Y:S01]  /*62f0*/  UMOV UR37, UR13 ;  /* 0x0000000d00257c82 */ /* 0x000fe20008000000 */
[----:B------:R-:W-:Y:S01]  /*6300*/  UMOV UR38, UR14 ;  /* 0x0000000e00267c82 */ /* 0x000fe20008000000 */
[----:B------:R-:W-:Y:S01]  /*6310*/  UMOV UR9, UR33 ;  /* 0x0000002100097c82 */ /* 0x000fe20008000000 */
[----:B------:R-:W-:Y:S01]  /*6320*/  @!P2 R2UR UR6, R12 ;  /* 0x000000000c06a2ca */ /* 0x000fe200000e0000 */
[----:B------:R-:W-:Y:S05]  /*6330*/  IMAD.U32 R13, RZ, RZ, UR5 ;  /* 0x00000005ff0d7e24 */ /* 0x000fea000f8e00ff */
[----:B------:R-:W-:Y:S11]  /*6340*/  @!P2 R2UR UR7, R13 ;  /* 0x000000000d07a2ca */ /* 0x000ff600000e0000 */
[----:B------:R-:W-:Y:S02]  /*6350*/  @!UPT UIADD3 URZ, UPT, UPT, URZ, URZ, URZ ;  /* 0x000000fffffff290 */ /* 0x000fe4000fffe0ff */
[----:B------:R1:W-:Y:S01]  /*6360*/  @!UP0 UTMALDG.5D [UR32], [UR6], desc[UR16] ;  /* 0x00001020060085b4 */ /* 0x0003e20008021000 */
[----:B------:R-:W-:Y:S05]  /*6370*/  VOTEU.ALL UP0, P2 ;  /* 0x0000000000ff7886 */ /* 0x000fea0001000000 */
[----:B------:R1:W-:Y:S01]  /*6380*/  @!UP0 UTMALDG.5D [UR8], [UR6], desc[UR16] ;  /* 0x00001008060085b4 */ /* 0x0003e20008021000 */
[----:B------:R1:W-:Y:S01]  /*6390*/  @!P2 SYNCS.ARRIVE.TRANS64.RED.A0TR RZ, [UR42+0x68], R0 ;  /* 0x00006800ffffa9a7 */ /* 0x0003e2000830042a */
[----:B------:R-:W-:Y:S01]  /*63a0*/  SYNCS.ARRIVE.TRANS64.RED.A1T0 RZ, [UR65], RZ ;  /* 0x000000ffffff79a7 */ /* 0x000fe20008100441 */
[----:B------:R-:W2:Y:S02]  /*63b0*/  SYNCS.PHASECHK.TRANS64.TRYWAIT P1, [UR42+0x90], R8 ;  /* 0x00009008ff0075a7 */ /* 0x000ea4000802112a */
[----:B-12---:R-:W-:Y:S05]  /*63c0*/  @!P1 BRA `(.L_x_89) ;  /* 0x0000004c00709947 */ /* 0x006fea0003800000 */
.L_x_181:
[----:B------:R-:W-:Y:S01]  /*63d0*/  @!P2 IADD3 R3, P1, PT, R14, 0x680, RZ ;  /* 0x000006800e03a810 */ /* 0x000fe20007f3e0ff */
[----:B------:R-:W-:Y:S01]  /*63e0*/  VOTEU.ALL UP0, P2 ;  /* 0x0000000000ff7886 */ /* 0x000fe20001000000 */
[----:B------:R-:W-:Y:S01]  /*63f0*/  UMOV UR16, 0x0 ;  /* 0x0000000000107882 */ /* 0x000fe20000000000 */
[----:B------:R-:W-:Y:S01]  /*6400*/  UMOV UR17, 0x10000000 ;  /* 0x1000000000117882 */ /* 0x000fe20000000000 */
[----:B------:R-:W-:Y:S01]  /*6410*/  @!P2 R2UR UR6, R3 ;  /* 0x000000000306a2ca */ /* 0x000fe200000e0000 */
[----:B-1----:R-:W-:Y:S01]  /*6420*/  @!P2 IMAD.X R0, RZ, RZ, R15, P1 ;  /* 0x000000ffff00a224 */ /* 0x002fe200008e060f */
[----:B------:R-:W-:Y:S01]  /*6430*/  @!UP0 UIADD3 UR26, UPT, UPT, UR4, 0x20, URZ ;  /* 0x00000020041a8890 */ /* 0x000fe2000fffe0ff */
[----:B------:R-:W-:Y:S01]  /*6440*/  @P0 SHF.R.U32.HI R4, RZ, 0x10, R5 ;  /* 0x00000010ff040819 */ /* 0x000fe20000011605 */
[----:B------:R-:W-:Y:S02]  /*6450*/  @!UP0 UIADD3 UR24, UPT, UPT, UR42, 0x4200, URZ ;  /* 0x000042002a188890 */ /* 0x000fe4000fffe0ff */
[----:B------:R-:W-:Y:S01]  /*6460*/  @!P2 R2UR UR5, R0 ;  /* 0x000000000005a2ca */ /* 0x000fe200000e0000 */
[----:B------:R-:W-:Y:S01]  /*6470*/  @!UP0 UIADD3 UR10, UPT, UPT, UR4, 0x60, URZ ;  /* 0x00000060040a8890 */ /* 0x000fe2000fffe0ff */
[----:B------:R-:W-:Y:S01]  /*6480*/  @!P2 IMAD.MOV.U32 R0, RZ, RZ, 0x2000 ;  /* 0x00002000ff00a424 */ /* 0x000fe200078e00ff */
[----:B------:R-:W-:Y:S01]  /*6490*/  @!UP0 UIADD3 UR8, UPT, UPT, UR42, 0x5200, URZ ;  /* 0x000052002a088890 */ /* 0x000fe2000fffe0ff */
[----:B------:R-:W-:Y:S01]  /*64a0*/  @P0 R2UR UR52, R4 ;  /* 0x00000000043402ca */ /* 0x000fe200000e0000 */
[----:B------:R-:W-:Y:S01]  /*64b0*/  VOTEU.ALL UP0, P2 ;  /* 0x0000000000ff7886 */ /* 0x000fe20001000000 */
[----:B------:R-:W-:Y:S01]  /*64c0*/  UMOV UR27, UR11 ;  /* 0x0000000b001b7c82 */ /* 0x000fe20008000000 */
        /* <DEDUP_REMOVED lines=16> */
.L_x_183:
[----:B------:R-:W-:Y:S01]  /*65d0*/  UPLOP3.LUT UP2, UPT, UPT, UPT, UPT, 0x80, 0x8 ;  /* 0x000000000008789c */ /* 0x000fe20003f4f070 */
[----:B------:R-:W-:Y:S01]  /*65e0*/  @!P2 IADD3 R3, P0, PT, R14, 0x680, RZ ;  /* 0x000006800e03a810 */ /* 0x000fe20007f1e0ff */
[----:B------:R-:W-:Y:S01]  /*65f0*/  UMOV UR6, 0x0 ;  /* 0x0000000000067882 */ /* 0x000fe20000000000 */
[----:B------:R-:W-:Y:S01]  /*6600*/  VOTEU.ALL UP0, P2 ;  /* 0x0000000000ff7886 */ /* 0x000fe20001000000 */
[----:B------:R-:W-:Y:S01]  /*6610*/  UMOV UR7, 0x10000000 ;  /* 0x1000000000077882 */ /* 0x000fe20000000000 */
[----:B------:R-:W-:Y:S01]  /*6620*/  @!P2 R2UR UR5, R3 ;  /* 0x000000000305a2ca */ /* 0x000fe200000e0000 */
[----:B-1----:R-:W-:Y:S01]  /*6630*/  @!P2 IMAD.X R0, RZ, RZ, R15, P0 ;  /* 0x000000ffff00a224 */ /* 0x002fe200000e060f */
[----:B------:R-:W-:Y:S01]  /*6640*/  UMOV UR19, UR11 ;  /* 0x0000000b00137c82 */ /* 0x000fe20008000000 */
[----:B------:R-:W-:Y:S01]  /*6650*/  @!UP0 UIADD3 UR18, UPT, UPT, UR4, 0x30, URZ ;  /* 0x0000003004128890 */ /* 0x000fe2000fffe0ff */
[----:B------:R-:W-:Y:S01]  /*6660*/  R2UR UR26, R54 ;  /* 0x00000000361a72ca */ /* 0x000fe200000e0000 */
[----:B------:R-:W-:Y:S01]  /*6670*/  @!UP0 UIADD3 UR10, UPT, UPT, UR4, 0x70, URZ ;  /* 0x00000070040a8890 */ /* 0x000fe2000fffe0ff */
[----:B------:R-:W-:Y:S01]  /*6680*/  @!P2 R2UR UR4, R0 ;  /* 0x000000000004a2ca */ /* 0x000fe200000e0000 */
[----:B------:R-:W-:Y:S01]  /*6690*/  @!UP0 UIADD3 UR16, UPT, UPT, UR42, 0x6200, URZ ;  /* 0x000062002a108890 */ /* 0x000fe2000fffe0ff */
[----:B------:R-:W-:Y:S01]  /*66a0*/  R2UR UR24, R55 ;  /* 0x00000000371872ca */ /* 0x000fe200000e0000 */
[----:B------:R-:W-:Y:S01]  /*66b0*/  @!UP0 UIADD3 UR17, UPT, UPT, UR42, 0x78, URZ ;  /* 0x000000782a118890 */ /* 0x000fe2000fffe0ff */
[----:B------:R-:W-:Y:S01]  /*66c0*/  LOP3.LUT R10, R10, 0x1, RZ, 0x3c, !PT ;  /* 0x000000010a0a7812 */ /* 0x000fe200078e3cff */
[----:B------:R-:W-:Y:S01]  /*66d0*/  @!UP0 UIADD3 UR8, UPT, UPT, UR42, 0x7200, URZ ;  /* 0x000072002a088890 */ /* 0x000fe2000fffe0ff */
[----:B------:R-:W-:Y:S01]  /*66e0*/  LOP3.LUT R9, R9, 0x1, RZ, 0x3c, !PT ;  /* 0x0000000109097812 */ /* 0x000fe200078e3cff */
[----:B------:R-:W-:Y:S01]  /*66f0*/  IMAD.U32 R4, RZ, RZ, UR5 ;  /* 0x00000005ff047e24 */ /* 0x000fe2000f8e00ff */
[----:B------:R-:W-:Y:S01]  /*6700*/  VOTEU.ALL UP0, P2 ;  /* 0x0000000000ff7886 */ /* 0x000fe20001000000 */
[----:B------:R-:W-:Y:S01]  /*6710*/  UMOV UR20, UR12 ;  /* 0x0000000c00147c82 */ /* 0x000fe20008000000 */
[----:B------:R-:W-:Y:S01]  /*6720*/  UMOV UR21, UR13 ;  /* 0x0000000d00157c82 */ /* 0x000fe20008000000 */
[----:B------:R-:W-:Y:S01]  /*6730*/  UMOV UR22, UR14 ;  /* 0x0000000e00167c82 */ /* 0x000fe20008000000 */
[----:B------:R-:W-:Y:S01]  /*6740*/  UMOV UR9, UR17 ;  /* 0x0000001100097c82 */ /* 0x000fe20008000000 */
[----:B------:R-:W-:Y:S01]  /*6750*/  IMAD.U32 R5, RZ, RZ, UR4 ;  /* 0x00000004ff057e24 */ /* 0x000fe2000f8e00ff */
[----:B------:R-:W-:Y:S04]  /*6760*/  @!P2 R2UR UR4, R4 ;  /* 0x000000000404a2ca */ /* 0x000fe800000e0000 */
[----:B------:R-:W-:Y:S11]  /*6770*/  @!P2 R2UR UR5, R5 ;  /* 0x000000000505a2ca */ /* 0x000ff600000e0000 */
[----:B------:R-:W-:Y:S02]  /*6780*/  @!UPT UIADD3 URZ, UPT, UPT, URZ, URZ, URZ ;  /* 0x000000fffffff290 */ /* 0x000fe4000fffe0ff */
[----:B------:R1:W-:Y:S01]  /*6790*/  @!UP0 UTMALDG.5D [UR16], [UR4], desc[UR6] ;  /* 0x00000610040085b4 */ /* 0x0003e20008021000 */
[----:B------:R-:W-:Y:S05]  /*67a0*/  VOTEU.ALL UP0, P2 ;  /* 0x0000000000ff7886 */ /* 0x000fea0001000000 */
[----:B------:R2:W-:Y:S01]  /*67b0*/  @!UP0 UTMALDG.5D [UR8], [UR4], desc[UR6] ;  /* 0x00000608040085b4 */ /* 0x0005e20008021000 */
[----:B------:R2:W-:Y:S01]  /*67c0*/  @!P2 SYNCS.ARRIVE.TRANS64.RED.A0TR RZ, [UR42+0x78], R2 ;  /* 0x00007802ffffa9a7 */ /* 0x0005e2000830042a */
[----:B------:R-:W-:Y:S01]  /*67d0*/  SYNCS.ARRIVE.TRANS64.RED.A1T0 RZ, [UR63], RZ ;  /* 0x000000ffffff79a7 */ /* 0x000fe2000810043f */
[----:B-1----:R-:W-:Y:S02]  /*67e0*/  UIADD3 UR19, UPT, UPT, UR15, UR26, URZ ;  /* 0x0000001a0f137290 */ /* 0x002fe4000fffe0ff */
[----:B------:R-:W-:Y:S01]  /*67f0*/  UIADD3 UR20, UPT, UPT, UR23, UR24, URZ ;  /* 0x0000001817147290 */ /* 0x000fe2000fffe0ff */
[----:B------:R-:W-:Y:S11]  /*6800*/  BRA.U UP3, `(.L_x_91) ;  /* 0xffffffe903fc7547 */ /* 0x000ff6000b83ffff */
[----:B--2---:R-:W-:-:S04]  /*6810*/  SHF.L.U32 R2, R10, 0x1f, RZ ;  /* 0x0000001f0a027819 */ /* 0x004fc800000006ff */
[----:B------:R-:W1:Y:S02]  /*6820*/  SYNCS.PHASECHK.TRANS64.TRYWAIT P0, [UR42+0x80], R2 ;  /* 0x00008002ff0075a7 */ /* 0x000e64000800112a */
[----:B-1----:R-:W-:Y:S05]  /*6830*/  @!P0 BRA `(.L_x_92) ;  /* 0x0000004800848947 */ /* 0x002fea0003800000 */
.L_x_185:
[----:B------:R-:W2:Y:S02]  /*6840*/  SYNCS.PHASECHK.TRANS64.TRYWAIT P0, [UR42+0x88], R2 ;  /* 0x00008802ff0075a7 */ /* 0x000ea4000800112a */
[----:B--2---:R-:W-:Y:S05]  /*6850*/  @!P0 BRA `(.L_x_93) ;  /* 0x0000004800948947 */ /* 0x004fea0003800000 */
.L_x_187:
[----:B------:R-:W2:Y:S02]  /*6860*/  SYNCS.PHASECHK.TRANS64.TRYWAIT P0, [UR42+0x90], R2 ;  /* 0x00009002ff0075a7 */ /* 0x000ea4000800112a */
[----:B--2---:R-:W-:Y:S05]  /*6870*/  @!P0 BRA `(.L_x_94) ;  /* 0x0000004800a48947 */ /* 0x004fea0003800000 */
.L_x_189:
[----:B-1----:R-:W-:-:S07]  /*6880*/  MOV R0, UR42 ;  /* 0x0000002a00007c02 */ /* 0x002fce0008000f00 */
.L_x_95:
[----:B-1----:R-:W-:-:S04]  /*6890*/  SHF.L.U32 R2, R10, 0x1f, RZ ;  /* 0x0000001f0a027819 */ /* 0x002fc800000006ff */
[----:B------:R1:W2:Y:S03]  /*68a0*/  SYNCS.PHASECHK.TRANS64.TRYWAIT P0, [R0+URZ+0x98], R2 ;  /* 0x00009802000075a7 */ /* 0x0002a600080011ff */
[----:B--2---:R-:W-:Y:S05]  /*68b0*/  @!P0 NANOSLEEP.SYNCS 0x989680 ;  /* 0x009896800000895d */ /* 0x004fea0003900000 */
[----:B------:R-:W2:Y:S02]  /*68c0*/  @!P0 SYNCS.PHASECHK.TRANS64 P0, [R0+URZ+0x98], R2 ;  /* 0x00009802000085a7 */ /* 0x000ea400080010ff */
[----:B--2---:R-:W-:Y:S05]  /*68d0*/  @P0 EXIT ;  /* 0x000000000000094d */ /* 0x004fea0003800000 */
[----:B------:R-:W-:Y:S05]  /*68e0*/  BRA `(.L_x_95) ;  /* 0xfffffffc00e87947 */ /* 0x000fea000383ffff */
.L_x_80:
[----:B------:R-:W-:-:S06]  /*68f0*/  UISETP.GE.AND UP0, UPT, UR18, 0x4, UPT ;  /* 0x000000041200788c */ /* 0x000fcc000bf06270 */
[----:B------:R-:W-:-:S13]  /*6900*/  PLOP3.LUT P0, PT, PT, PT, UP0, 0x80, 0x8 ;  /* 0x000000000008781c */ /* 0x000fda0003f0f008 */
[----:B-1----:R-:W-:Y:S05]  /*6910*/  @!P0 EXIT ;  /* 0x000000000000894d */ /* 0x002fea0003800000 */
[----:B------:R-:W1:Y:S08]  /*6920*/  S2UR UR4, SR_CgaCtaId ;  /* 0x00000000000479c3 */ /* 0x000e700000008800 */
[----:B------:R-:W-:Y:S01]  /*6930*/  BAR.SYNC.DEFER_BLOCKING 0x6, 0xa0 ;  /* 0x0182800000007b1d */ /* 0x000fe20000010000 */
[C---:B------:R-:W-:Y:S01]  /*6940*/  IMAD.SHL.U32 R0, R64.reuse, 0x10, RZ ;  /* 0x0000001040007824 */ /* 0x040fe200078e00ff */
[C---:B------:R-:W-:Y:S01]  /*6950*/  LOP3.LUT R65, R64.reuse, 0x60, RZ, 0xc0, !PT ;  /* 0x0000006040417812 */ /* 0x040fe200078ec0ff */
[----:B------:R-:W-:Y:S01]  /*6960*/  IMAD.SHL.U32 R3, R53, 0x200, RZ ;  /* 0x0000020035037824 */ /* 0x000fe200078e00ff */
[C---:B------:R-:W-:Y:S01]  /*6970*/  LOP3.LUT R62, R64.reuse, 0x2, RZ, 0xc0, !PT ;  /* 0x00000002403e7812 */ /* 0x040fe200078ec0ff */
[----:B------:R-:W-:Y:S01]  /*6980*/  IMAD.SHL.U32 R4, R64, 0x2, RZ ;  /* 0x0000000240047824 */ /* 0x000fe200078e00ff */
[----:B------:R-:W-:Y:S01]  /*6990*/  UMOV UR50, 0x400 ;  /* 0x0000040000327882 */ /* 0x000fe20000000000 */
[C---:B------:R-:W-:Y:S01]  /*69a0*/  LOP3.LUT R63, R0.reuse, 0x590, RZ, 0xc0, !PT ;  /* 0x00000590003f7812 */ /* 0x040fe200078ec0ff */
[----:B------:R-:W2:Y:S01]  /*69b0*/  LDC.64 R50, c[0x0][0x9b0] ;  /* 0x00026c00ff327b82 */ /* 0x000ea20000000a00 */
[----:B------:R-:W3:Y:S01]  /*69c0*/  LDCU.64 UR6, c[0x0][0x990] ;  /* 0x00013200ff0677ac */ /* 0x000ee20008000a00 */
[----:B------:R-:W-:Y:S01]  /*69d0*/  LOP3.LUT R0, R0, 0x60, RZ, 0xc0, !PT ;  /* 0x0000006000007812 */ /* 0x000fe200078ec0ff */
[----:B------:R-:W-:Y:S01]  /*69e0*/  IMAD.U32 R23, R64, 0x10000, RZ ;  /* 0x0001000040177824 */ /* 0x000fe200078e00ff */
[----:B------:R-:W-:Y:S01]  /*69f0*/  LOP3.LUT R63, R63, 0x200, R3, 0xf8, !PT ;  /* 0x000002003f3f7812 */ /* 0x000fe200078ef803 */
[----:B------:R-:W-:Y:S01]  /*6a00*/  USHF.R.S32.HI UR54, URZ, 0x1f, UR5 ;  /* 0x0000001fff367899 */ /* 0x000fe20008011405 */
[----:B------:R-:W-:Y:S01]  /*6a10*/  LOP3.LUT R4, R0, 0xc, R4, 0xf8, !PT ;  /* 0x0000000c00047812 */ /* 0x000fe200078ef804 */
[----:B------:R-:W-:Y:S01]  /*6a20*/  IMAD.SHL.U32 R0, R53, 0x200000, RZ ;  /* 0x0020000035007824 */ /* 0x000fe200078e00ff */
[----:B------:R-:W4:Y:S01]  /*6a30*/  LDC.64 R48, c[0x0][0x9a8] ;  /* 0x00026a00ff307b82 */ /* 0x000f220000000a00 */
[----:B------:R-:W-:Y:S01]  /*6a40*/  LOP3.LUT R64, R64, 0x4, RZ, 0xc0, !PT ;  /* 0x0000000440407812 */ /* 0x000fe200078ec0ff */
[----:B------:R-:W-:Y:S01]  /*6a50*/  ULEA.HI UR54, UR54, UR5, URZ, 0x7 ;  /* 0x0000000536367291 */ /* 0x000fe2000f8f38ff */
[----:B------:R-:W-:Y:S01]  /*6a60*/  LOP3.LUT R63, R63, R4, RZ, 0xfc, !PT ;  /* 0x000000043f3f7212 */ /* 0x000fe200078efcff */
[----:B------:R-:W-:Y:S01]  /*6a70*/  IMAD.MOV.U32 R60, RZ, RZ, 0x1 ;  /* 0x00000001ff3c7424 */ /* 0x000fe200078e00ff */
[----:B------:R-:W-:Y:S01]  /*6a80*/  LOP3.LUT R0, R0, 0x200000, RZ, 0xc0, !PT ;  /* 0x0020000000007812 */ /* 0x000fe200078ec0ff */
[----:B------:R-:W-:Y:S01]  /*6a90*/  IMAD.MOV.U32 R22, RZ, RZ, RZ ;  /* 0x000000ffff167224 */ /* 0x000fe200078e00ff */
[----:B-1----:R-:W-:Y:S01]  /*6aa0*/  ULEA UR50, UR4, UR50, 0x18 ;  /* 0x0000003204327291 */ /* 0x002fe2000f8ec0ff */
[----:B------:R-:W-:-:S02]  /*6ab0*/  CS2R R58, SRZ ;  /* 0x00000000003a7805 */ /* 0x000fc4000001ff00 */
[----:B------:R-:W-:Y:S01]  /*6ac0*/  LOP3.LUT R23, R0, 0x400000, R23, 0xf8, !PT ;  /* 0x0040000000177812 */ /* 0x000fe200078ef817 */
[----:B------:R-:W1:Y:S01]  /*6ad0*/  LDCU UR63, c[0x0][0x370] ;  /* 0x00006e00ff3f77ac */ /* 0x000e620008000800 */
[----:B---3--:R-:W-:Y:S01]  /*6ae0*/  MOV R67, UR6 ;  /* 0x0000000600437c02 */ /* 0x008fe20008000f00 */
[----:B------:R-:W-:Y:S01]  /*6af0*/  IMAD.U32 R66, RZ, RZ, UR7 ;  /* 0x00000007ff427e24 */ /* 0x000fe2000f8e00ff */
[----:B------:R-:W-:Y:S02]  /*6b00*/  UIADD3 UR4, UPT, UPT, UR50, 0x200, URZ ;  /* 0x0000020032047890 */ /* 0x000fe4000fffe0ff */
[----:B------:R-:W3:Y:S01]  /*6b10*/  LDS R2, [UR50+0x100] ;  /* 0x00010032ff027984 */ /* 0x000ee20008000800 */
[----:B------:R-:W1:Y:S03]  /*6b20*/  LDCU UR48, c[0x0][0xc0c] ;  /* 0x00018180ff3077ac */ /* 0x000e660008000800 */
[----:B------:R-:W-:Y:S01]  /*6b30*/  IMAD.U32 R57, RZ, RZ, UR4 ;  /* 0x00000004ff397e24 */ /* 0x000fe2000f8e00ff */
[----:B------:R-:W1:Y:S04]  /*6b40*/  LDCU UR38, c[0x0][0xc30] ;  /* 0x00018600ff2677ac */ /* 0x000e680008000800 */
[----:B------:R-:W-:Y:S01]  /*6b50*/  LEA R63, R63, R57, 0x2 ;  /* 0x000000393f3f7211 */ /* 0x000fe200078e10ff */
[----:B------:R-:W1:Y:S04]  /*6b60*/  LDCU.64 UR60, c[0x0][0x988] ;  /* 0x00013100ff3c77ac */ /* 0x000e680008000a00 */
[--C-:B------:R-:W-:Y:S01]  /*6b70*/  IMAD R62, R62, -0x10, R63.reuse ;  /* 0xfffffff03e3e7824 */ /* 0x100fe200078e023f */
[----:B------:R-:W1:Y:S01]  /*6b80*/  LDCU.64 UR46, c[0x0][0xc28] ;  /* 0x00018500ff2e77ac */ /* 0x000e620008000a00 */
[----:B------:R-:W-:Y:S01]  /*6b90*/  IMAD R61, R64, -0x10, R63 ;  /* 0xfffffff0403d7824 */ /* 0x000fe200078e023f */
[----:B------:R-:W1:Y:S01]  /*6ba0*/  LDCU.128 UR56, c[0x0][0xc10] ;  /* 0x00018200ff3877ac */ /* 0x000e620008000c00 */
[----:B------:R-:W1:Y:S01]  /*6bb0*/  LDCU UR62, c[0x0][0x374] ;  /* 0x00006e80ff3e77ac */ /* 0x000e620008000800 */
[----:B------:R-:W-:Y:S01]  /*6bc0*/  USHF.R.S32.HI UR54, URZ, 0x7, UR54 ;  /* 0x00000007ff367899 */ /* 0x000fe20008011436 */
[----:B------:R-:W-:Y:S01]  /*6bd0*/  UMOV UR55, URZ ;  /* 0x000000ff00377c82 */ /* 0x000fe20008000000 */
[----:B------:R-:W-:Y:S01]  /*6be0*/  UMOV UR53, URZ ;  /* 0x000000ff00357c82 */ /* 0x000fe20008000000 */
[C---:B---3--:R-:W-:Y:S01]  /*6bf0*/  VIADD R3, R2.reuse, 0x40 ;  /* 0x0000004002037836 */ /* 0x048fe20000000000 */
[----:B------:R-:W-:-:S04]  /*6c00*/  LOP3.LUT R2, R2, 0xffff, RZ, 0xc0, !PT ;  /* 0x0000ffff02027812 */ /* 0x000fc800078ec0ff */
[----:B------:R-:W-:-:S05]  /*6c10*/  LOP3.LUT R3, R3, 0xffff, RZ, 0xc0, !PT ;  /* 0x0000ffff03037812 */ /* 0x000fca00078ec0ff */
[----:B-12-4-:R3:W-:Y:S02]  /*6c20*/  STL.64 [R1], R2 ;  /* 0x0000000201007387 */ /* 0x0167e40000100a00 */
.L_x_139:
[----:B---3--:R-:W-:Y:S04]  /*6c30*/  SHF.L.U32 R2, R58, 0x1f, RZ ;  /* 0x0000001f3a027819 */ /* 0x008fe800000006ff */
[----:B-1----:R-:W1:Y:S02]  /*6c40*/  SYNCS.PHASECHK.TRANS64.TRYWAIT P0, [UR50+0xb0], R2 ;  /* 0x0000b002ff0075a7 */ /* 0x002e640008001132 */
[----:B-1----:R-:W-:Y:S05]  /*6c50*/  @!P0 BRA `(.L_x_96) ;  /* 0x0000004400c48947 */ /* 0x002fea0003800000 */
.L_x_191:
[----:B------:R-:W2:Y:S01]  /*6c60*/  LDS.128 R4, [UR50+0xf0] ;  /* 0x0000f032ff047984 */ /* 0x000ea20008000c00 */
[----:B------:R-:W-:Y:S01]  /*6c70*/  UISETP.GE.AND UP0, UPT, UR39, 0x1, UPT ;  /* 0x000000012700788c */ /* 0x000fe2000bf06270 */
[----:B------:R-:W-:Y:S01]  /*6c80*/  @!PT LDS RZ, [RZ] ;  /* 0x00000000fffff984 */ /* 0x000fe20000000800 */
[----:B------:R-:W-:Y:S01]  /*6c90*/  @!PT LDS RZ, [RZ] ;  /* 0x00000000fffff984 */ /* 0x000fe20000000800 */
[----:B------:R-:W-:Y:S01]  /*6ca0*/  @!PT LDS RZ, [RZ] ;  /* 0x00000000fffff984 */ /* 0x000fe20000000800 */
[----:B------:R-:W-:Y:S01]  /*6cb0*/  @!PT LDS RZ, [RZ] ;  /* 0x00000000fffff984 */ /* 0x000fe20000000800 */
[----:B------:R3:W-:Y:S06]  /*6cc0*/  MEMBAR.ALL.CTA ;  /* 0x0000000000007992 */ /* 0x0007ec0000008000 */
[----:B---3--:R-:W3:Y:S01]  /*6cd0*/  FENCE.VIEW.ASYNC.S ;  /* 0x00000000000073c6 */ /* 0x008ee20000000000 */
[----:B--2---:R-:W-:Y:S11]  /*6ce0*/  LOP3.LUT P0, RZ, R6, 0x1, RZ, 0xc0, !PT ;  /* 0x0000000106ff7812 */ /* 0x004ff6000780c0ff */
[----:B------:R-:W-:Y:S02]  /*6cf0*/  @!UPT UIADD3 URZ, UPT, UPT, URZ, URZ, URZ ;  /* 0x000000fffffff290 */ /* 0x000fe4000fffe0ff */
[----:B---3--:R-:W-:Y:S01]  /*6d00*/  VOTEU.ANY UP1, P0 ;  /* 0x0000000000ff7886 */ /* 0x008fe20000020100 */
[----:B------:R-:W-:Y:S01]  /*6d10*/  PLOP3.LUT P0, PT, PT, PT, UP1, 0x80, 0x8 ;  /* 0x000000000008781c */ /* 0x000fe20003f0f018 */
[----:B------:R-:W-:Y:S06]  /*6d20*/  UP2UR UR4, UPR, URZ, 0x2 ;  /* 0x00000002ff047883 */ /* 0x000fec0008000000 */
[----:B------:R-:W-:Y:S01]  /*6d30*/  IMAD.U32 R68, RZ, RZ, UR4 ;  /* 0x00000004ff447e24 */ /* 0x000fe2000f8e00ff */
[----:B------:R-:W-:Y:S04]  /*6d40*/  UIADD3 UR4, UPT, UPT, UR50, 0xb8, URZ ;  /* 0x000000b832047890 */ /* 0x000fe8000fffe0ff */
[----:B------:R-:W-:Y:S01]  /*6d50*/  UPRMT UR4, URZ, 0x654, UR4 ;  /* 0x00000654ff047896 */ /* 0x000fe20008000004 */
[----:B-1----:R-:W-:Y:S02]  /*6d60*/  @P0 MOV R2, R4 ;  /* 0x0000000400020202 */ /* 0x002fe40000000f00 */
[----:B------:R-:W-:Y:S02]  /*6d70*/  @P0 LOP3.LUT R0, R5, 0xffff, RZ, 0xc0, !PT ;  /* 0x0000ffff05000812 */ /* 0x000fe400078ec0ff */
[----:B------:R-:W-:Y:S02]  /*6d80*/  @P0 R2UR UR6, R2 ;  /* 0x00000000020602ca */ /* 0x000fe400000e0000 */
[----:B------:R-:W-:Y:S01]  /*6d90*/  @P0 R2UR UR5, R0 ;  /* 0x00000000000502ca */ /* 0x000fe200000e0000 */
[----:B------:R-:W-:Y:S01]  /*6da0*/  IMAD.U32 R0, RZ, RZ, UR54 ;  /* 0x00000036ff007e24 */ /* 0x000fe2000f8e00ff */
[----:B------:R-:W-:Y:S04]  /*6db0*/  SYNCS.ARRIVE.TRANS64.RED.A1T0 RZ, [UR4], RZ ;  /* 0x000000ffffff79a7 */ /* 0x000fe80008100404 */
[----:B------:R-:W-:Y:S05]  /*6dc0*/  IABS R2, R0 ;  /* 0x0000000000027213 */ /* 0x000fea0000000000 */
[----:B------:R-:W-:Y:S02]  /*6dd0*/  @UP1 UMOV UR37, UR6 ;  /* 0x0000000600251c82 */ /* 0x000fe40008000000 */
[----:B------:R-:W-:Y:S01]  /*6de0*/  @UP1 UMOV UR36, UR5 ;  /* 0x0000000500241c82 */ /* 0x000fe20008000000 */
[----:B------:R-:W-:Y:S05]  /*6df0*/  BRA.U !UP0, `(.L_x_97) ;  /* 0x0000000108cc7547 */ /* 0x000fea000b800000 */
[----:B------:R-:W1:Y:S01]  /*6e00*/  LDCU UR9, c[0x0][0xc20] ;  /* 0x00018400ff0977ac */ /* 0x000e620008000800 */
[----:B------:R-:W-:Y:S02]  /*6e10*/  UIMAD.WIDE.U32 UR4, UR62, UR59, URZ ;  /* 0x0000003b3e0472a5 */ /* 0x000fe4000f8e00ff */
[----:B------:R-:W-:Y:S02]  /*6e20*/  UIMAD.WIDE.U32 UR6, UR63, UR56, URZ ;  /* 0x000000383f0672a5 */ /* 0x000fe4000f8e00ff */
[----:B------:R-:W-:Y:S02]  /*6e30*/  UIMAD.WIDE.U32 UR10, UR36, UR59, URZ ;  /* 0x0000003b240a72a5 */ /* 0x000fe4000f8e00ff */
[----:B------:R-:W-:Y:S02]  /*6e40*/  UISETP.NE.AND UP0, UPT, UR58, 0x1, UPT ;  /* 0x000000013a00788c */ /* 0x000fe4000bf05270 */
[----:B------:R-:W-:Y:S02]  /*6e50*/  UISETP.NE.AND UP1, UPT, UR48, 0x1, UPT ;  /* 0x000000013000788c */ /* 0x000fe4000bf25270 */
[----:B------:R-:W-:Y:S02]  /*6e60*/  UISETP.NE.AND UP2, UPT, UR39, 0x1, UPT ;  /* 0x000000012700788c */ /* 0x000fe4000bf45270 */
[----:B------:R-:W-:Y:S01]  /*6e70*/  UIMAD.WIDE.U32 UR12, UR37, UR56, URZ ;  /* 0x00000038250c72a5 */ /* 0x000fe2000f8e00ff */
[----:B------:R-:W-:Y:S01]  /*6e80*/  UMOV UR4, UR5 ;  /* 0x0000000500047c82 */ /* 0x000fe20008000000 */
[----:B------:R-:W-:Y:S01]  /*6e90*/  UMOV UR6, UR11 ;  /* 0x0000000b00067c82 */ /* 0x000fe20008000000 */
[----:B-1----:R-:W-:Y:S03]  /*6ea0*/  USHF.R.U32.HI UR8, URZ, UR9, UR4 ;  /* 0x00000009ff087299 */ /* 0x002fe60008011604 */
[----:B------:R-:W-:Y:S02]  /*6eb0*/  UMOV UR4, UR7 ;  /* 0x0000000700047c82 */ /* 0x000fe40008000000 */
[----:B------:R-:W-:Y:S02]  /*6ec0*/  USHF.R.U32.HI UR5, URZ, UR57, UR4 ;  /* 0x00000039ff057299 */ /* 0x000fe40008011604 */
[----:B------:R-:W-:Y:S02]  /*6ed0*/  USEL UR4, UR62, UR8, !UP0 ;  /* 0x000000083e047287 */ /* 0x000fe4000c000000 */
[----:B------:R-:W-:Y:S02]  /*6ee0*/  USHF.R.U32.HI UR8, URZ, UR9, UR6 ;  /* 0x00000009ff087299 */ /* 0x000fe40008011606 */
[----:B------:R-:W-:Y:S02]  /*6ef0*/  UIMAD.WIDE.U32 UR6, UR4, UR46, URZ ;  /* 0x0000002e040672a5 */ /* 0x000fe4000f8e00ff */
[----:B------:R-:W-:Y:S02]  /*6f00*/  USEL UR9, UR63, UR5, !UP1 ;  /* 0x000000053f097287 */ /* 0x000fe4000c800000 */
[----:B------:R-:W-:Y:S02]  /*6f10*/  USEL UR8, UR36, UR8, !UP0 ;  /* 0x0000000824087287 */ /* 0x000fe4000c000000 */
[----:B------:R-:W-:Y:S01]  /*6f20*/  UIMAD.WIDE.U32 UR10, UR9, UR46, URZ ;  /* 0x0000002e090a72a5 */ /* 0x000fe2000f8e00ff */
[----:B------:R-:W-:Y:S01]  /*6f30*/  UMOV UR6, UR7 ;  /* 0x0000000700067c82 */ /* 0x000fe20008000000 */
[----:B------:R-:W-:Y:S01]  /*6f40*/  UMOV UR5, UR13 ;  /* 0x0000000d00057c82 */ /* 0x000fe20008000000 */
[----:B------:R-:W-:Y:S02]  /*6f50*/  @UP2 USHF.R.U32.HI UR4, URZ, UR47, UR6 ;  /* 0x0000002fff042299 */ /* 0x000fe40008011606 */
[----:B------:R-:W-:Y:S02]  /*6f60*/  USHF.R.U32.HI UR5, URZ, UR57, UR5 ;  /* 0x00000039ff057299 */ /* 0x000fe40008011605 */
[----:B------:R-:W-:Y:S02]  /*6f70*/  UIMAD UR4, UR39, UR4, URZ ;  /* 0x00000004270472a4 */ /* 0x000fe4000f8e02ff */
[----:B------:R-:W-:Y:S02]  /*6f80*/  USEL UR5, UR37, UR5, !UP1 ;  /* 0x0000000525057287 */ /* 0x000fe4000c800000 */
[----:B------:R-:W-:Y:S01]  /*6f90*/  UISETP.GE.AND UP0, UPT, UR8, UR4, UPT ;  /* 0x000000040800728c */ /* 0x000fe2000bf06270 */
[----:B------:R-:W-:Y:S01]  /*6fa0*/  UMOV UR6, UR11 ;  /* 0x0000000b00067c82 */ /* 0x000fe20008000000 */
[----:B------:R-:W-:Y:S02]  /*6fb0*/  UIMAD.WIDE.U32 UR10, UR8, UR46, URZ ;  /* 0x0000002e080a72a5 */ /* 0x000fe4000f8e00ff */
[----:B------:R-:W-:Y:S04]  /*6fc0*/  @UP2 USHF.R.U32.HI UR9, URZ, UR47, UR6 ;  /* 0x0000002fff092299 */ /* 0x000fe80008011606 */
[----:B------:R-:W-:Y:S01]  /*6fd0*/  UIMAD UR6, UR39, UR9, URZ ;  /* 0x00000009270672a4 */ /* 0x000fe2000f8e02ff */
[----:B------:R-:W-:Y:S03]  /*6fe0*/  UMOV UR4, UR11 ;  /* 0x0000000b00047c82 */ /* 0x000fe60008000000 */
[----:B------:R-:W-:Y:S02]  /*6ff0*/  UISETP.GE.OR UP0, UPT, UR5, UR6, UP0 ;  /* 0x000000060500728c */ /* 0x000fe40008706670 */
[----:B------:R-:W-:Y:S02]  /*7000*/  USHF.R.U32.HI UR4, URZ, UR47, UR4 ;  /* 0x0000002fff047299 */ /* 0x000fe40008011604 */
[----:B------:R-:W-:Y:S02]  /*7010*/  UIMAD.WIDE.U32 UR6, UR5, UR46, URZ ;  /* 0x0000002e050672a5 */ /* 0x000fe4000f8e00ff */
[----:B------:R-:W-:Y:S02]  /*7020*/  USEL UR11, UR8, UR4, !UP2 ;  /* 0x00000004080b7287 */ /* 0x000fe4000d000000 */
[----:B------:R-:W-:Y:S02]  /*7030*/  UIADD3 UR6, UPT, UPT, -UR5, URZ, URZ ;  /* 0x000000ff05067290 */ /* 0x000fe4000fffe1ff */
[----:B------:R-:W-:Y:S02]  /*7040*/  UIADD3 UR10, UPT, UPT, -UR11, URZ, URZ ;  /* 0x000000ff0b0a7290 */ /* 0x000fe4000fffe1ff */
[----:B------:R-:W-:Y:S02]  /*7050*/  UIMAD UR6, UR48, UR6, UR37 ;  /* 0x00000006300672a4 */ /* 0x000fe4000f8e0225 */
[----:B------:R-:W-:Y:S01]  /*7060*/  UIMAD UR10, UR39, UR10, UR8 ;  /* 0x0000000a270a72a4 */ /* 0x000fe2000f8e0208 */
[----:B------:R-:W-:Y:S01]  /*7070*/  @!UP0 UMOV UR4, UR7 ;  /* 0x0000000700048c82 */ /* 0x000fe20008000000 */
[----:B------:R-:W-:Y:S02]  /*7080*/  UIADD3 UR7, UPT, UPT, -UR8, URZ, URZ ;  /* 0x000000ff08077290 */ /* 0x000fe4000fffe1ff */
[----:B------:R-:W-:Y:S04]  /*7090*/  @!UP0 USHF.R.U32.HI UR4, URZ, UR47, UR4 ;  /* 0x0000002fff048299 */ /* 0x000fe80008011604 */
[----:B------:R-:W-:Y:S04]  /*70a0*/  @!UP0 USEL UR4, UR5, UR4, !UP2 ;  /* 0x0000000405048287 */ /* 0x000fe8000d000000 */
[----:B------:R-:W-:Y:S02]  /*70b0*/  @!UP0 UIMAD UR9, UR9, UR10, UR4 ;  /* 0x0000000a090982a4 */ /* 0x000fe4000f8e0204 */
[----:B------:R-:W-:Y:S02]  /*70c0*/  @!UP0 UIADD3 UR10, UPT, UPT, UR11, -UR4, URZ ;  /* 0x800000040b0a8290 */ /* 0x000fe4000fffe0ff */
[----:B------:R-:W-:Y:S02]  /*70d0*/  UIMAD UR4, UR58, UR7, UR36 ;  /* 0x000000073a0472a4 */ /* 0x000fe4000f8e0224 */
[----:B------:R-:W-:Y:S03]  /*70e0*/  @!UP0 UIMAD UR8, UR10, UR39, UR5 ;  /* 0x000000270a0882a4 */ /* 0x000fe6000f8e0205 */
[----:B------:R-:W-:Y:S02]  /*70f0*/  @!UP0 UMOV UR5, UR9 ;  /* 0x0000000900058c82 */ /* 0x000fe40008000000 */
[----:B------:R-:W-:Y:S02]  /*7100*/  UIMAD UR37, UR5, UR48, UR6 ;  /* 0x00000030052572a4 */ /* 0x000fe4000f8e0206 */
[----:B------:R-:W-:Y:S11]  /*7110*/  UIMAD UR36, UR8, UR58, UR4 ;  /* 0x0000003a082472a4 */ /* 0x000ff6000f8e0204 */
[----:B------:R-:W-:Y:S01]  /*7120*/  @!UPT UIADD3 URZ, UPT, UPT, URZ, URZ, URZ ;  /* 0x000000fffffff290 */ /* 0x000fe2000fffe0ff */
.L_x_97:
[----:B------:R-:W1:Y:S01]  /*7130*/  LDCU UR16, c[0x0][0x388] ;  /* 0x00007100ff1077ac */ /* 0x000e620008000800 */
[----:B------:R-:W-:Y:S01]  /*7140*/  R2UR UR6, R2 ;  /* 0x00000000020672ca */ /* 0x000fe200000e0000 */
[----:B------:R-:W-:Y:S01]  /*7150*/  IMAD.U32 R8, RZ, RZ, UR19 ;  /* 0x00000013ff087e24 */ /* 0x000fe2000f8e00ff */
[----:B------:R-:W-:Y:S01]  /*7160*/  LEA R2, R22, UR49, 0x2 ;  /* 0x0000003116027c11 */ /* 0x000fe2000f8e10ff */
[----:B------:R-:W2:Y:S01]  /*7170*/  LDCU UR11, c[0x0][0x38c] ;  /* 0x00007180ff0b77ac */ /* 0x000ea20008000800 */
[----:B------:R-:W-:Y:S01]  /*7180*/  IABS R0, R0 ;  /* 0x0000000000007213 */ /* 0x000fe20000000000 */
[----:B------:R-:W-:Y:S01]  /*7190*/  BSSY.RECONVERGENT B6, `(.L_x_98) ;  /* 0x0000094000067945 */ /* 0x000fe20003800200 */
[----:B------:R-:W-:Y:S01]  /*71a0*/  IABS R8, R8 ;  /* 0x0000000800087213 */ /* 0x000fe20000000000 */
[----:B------:R-:W-:Y:S01]  /*71b0*/  USHF.L.U32 UR42, UR20, 0x6, URZ ;  /* 0x00000006142a7899 */ /* 0x000fe200080006ff */
[----:B------:R-:W5:Y:S01]  /*71c0*/  LDL R2, [R2] ;  /* 0x0000000002027983 */ /* 0x000f620000100800 */
[----:B------:R-:W-:Y:S01]  /*71d0*/  IMAD.MOV R0, RZ, RZ, -R0 ;  /* 0x000000ffff007224 */ /* 0x000fe200078e0a00 */
[----:B------:R-:W-:Y:S02]  /*71e0*/  R2UR UR9, R8 ;  /* 0x00000000080972ca */ /* 0x000fe400000e0000 */
[----:B------:R-:W-:Y:S01]  /*71f0*/  @P0 SHF.R.U32.HI R4, RZ, 0x10, R5 ;  /* 0x00000010ff040819 */ /* 0x000fe20000011605 */
[----:B------:R-:W3:Y:S01]  /*7200*/  I2F.RP R3, UR6 ;  /* 0x0000000600037d06 */ /* 0x000ee20008209400 */
[----:B------:R-:W-:Y:S02]  /*7210*/  R2UR UR17, R70 ;  /* 0x00000000461172ca */ /* 0x000fe400000e0000 */
[----:B------:R-:W-:Y:S02]  /*7220*/  @P0 R2UR UR17, R4 ;  /* 0x00000000041102ca */ /* 0x000fe400000e0000 */
[----:B------:R-:W-:Y:S05]  /*7230*/  LOP3.LUT P0, RZ, R57, 0x1b0, RZ, 0xc0, !PT ;  /* 0x000001b039ff7812 */ /* 0x000fea000780c0ff */
[----:B---3--:R-:W3:Y:S01]  /*7240*/  MUFU.RCP R3, R3 ;  /* 0x0000000300037308 */ /* 0x008ee20000001000 */
[----:B--2---:R-:W-:Y:S05]  /*7250*/  IMAD.U32 R8, RZ, RZ, UR11 ;  /* 0x0000000bff087e24 */ /* 0x004fea000f8e00ff */
[----:B------:R-:W-:Y:S01]  /*7260*/  IMAD.U32 R70, RZ, RZ, UR17 ;  /* 0x00000011ff467e24 */ /* 0x000fe2000f8e00ff */
[----:B------:R-:W-:Y:S04]  /*7270*/  IABS R8, R8 ;  /* 0x0000000800087213 */ /* 0x000fe80000000000 */
[----:B------:R-:W2:Y:S01]  /*7280*/  I2F.RP R10, R8 ;  /* 0x00000008000a7306 */ /* 0x000ea20000209400 */
[----:B---3--:R-:W-:Y:S09]  /*7290*/  VIADD R3, R3, 0xffffffe ;  /* 0x0ffffffe03037836 */ /* 0x008ff20000000000 */
[----:B------:R-:W3:Y:S10]  /*72a0*/  F2I.FTZ.U32.TRUNC.NTZ R3, R3 ;  /* 0x0000000300037305 */ /* 0x000ef4000021f000 */
[----:B--2---:R-:W2:Y:S01]  /*72b0*/  MUFU.RCP R10, R10 ;  /* 0x0000000a000a7308 */ /* 0x004ea20000001000 */
[----:B---3--:R-:W-:Y:S01]  /*72c0*/  R2UR UR5, R3 ;  /* 0x00000000030572ca */ /* 0x008fe200000e0000 */
[----:B-1----:R-:W-:Y:S05]  /*72d0*/  IMAD.U32 R3, RZ, RZ, UR16 ;  /* 0x00000010ff037e24 */ /* 0x002fea000f8e00ff */
[----:B------:R-:W-:Y:S04]  /*72e0*/  IABS R3, R3 ;  /* 0x0000000300037213 */ /* 0x000fe80000000000 */
[----:B------:R-:W-:Y:S01]  /*72f0*/  R2UR UR7, R3 ;  /* 0x00000000030772ca */ /* 0x000fe200000e0000 */
[----:B--2---:R-:W-:Y:S02]  /*7300*/  VIADD R10, R10, 0xffffffe ;  /* 0x0ffffffe0a0a7836 */ /* 0x004fe40000000000 */
[----:B------:R-:W-:Y:S02]  /*7310*/  UIADD3 UR4, UPT, UPT, URZ, -UR5, URZ ;  /* 0x80000005ff047290 */ /* 0x000fe4000fffe0ff */
[----:B------:R-:W1:Y:S02]  /*7320*/  F2I.FTZ.U32.TRUNC.NTZ R11, R10 ;  /* 0x0000000a000b7305 */ /* 0x000e64000021f000 */
[----:B------:R-:W-:Y:S03]  /*7330*/  UIMAD UR8, UR4, UR6, URZ ;  /* 0x00000006040872a4 */ /* 0x000fe6000f8e02ff */
[----:B------:R-:W-:Y:S02]  /*7340*/  UMOV UR4, URZ ;  /* 0x000000ff00047c82 */ /* 0x000fe40008000000 */
[----:B------:R-:W-:Y:S02]  /*7350*/  UIMAD.WIDE.U32 UR4, UR5, UR8, UR4 ;  /* 0x00000008050472a5 */ /* 0x000fe4000f8e0004 */
[----:B------:R-:W-:Y:S02]  /*7360*/  R2UR UR8, R0 ;  /* 0x00000000000872ca */ /* 0x000fe400000e0000 */
[----:B------:R-:W2:Y:S03]  /*7370*/  I2F.RP R0, UR7 ;  /* 0x0000000700007d06 */ /* 0x000ea60008209400 */
[----:B------:R-:W-:Y:S01]  /*7380*/  UMOV UR4, UR5 ;  /* 0x0000000500047c82 */ /* 0x000fe20008000000 */
[--C-:B-1----:R-:W-:Y:S01]  /*7390*/  IMAD.MOV R3, RZ, RZ, -R11.reuse ;  /* 0x000000ffff037224 */ /* 0x102fe200078e0a0b */
[----:B------:R-:W-:Y:S01]  /*73a0*/  UIMAD.WIDE.U32 UR4, UR4, UR9, URZ ;  /* 0x00000009040472a5 */ /* 0x000fe2000f8e00ff */
[----:B------:R-:W-:Y:S02]  /*73b0*/  IMAD.MOV.U32 R10, RZ, RZ, RZ ;  /* 0x000000ffff0a7224 */ /* 0x000fe400078e00ff */
[----:B------:R-:W-:Y:S04]  /*73c0*/  IMAD R3, R3, R8, RZ ;  /* 0x0000000803037224 */ /* 0x000fe800078e02ff */
[----:B------:R-:W-:Y:S01]  /*73d0*/  UMOV UR43, UR5 ;  /* 0x00000005002b7c82 */ /* 0x000fe20008000000 */
[----:B------:R-:W-:Y:S01]  /*73e0*/  IMAD.HI.U32 R11, R11, R3, R10 ;  /* 0x000000030b0b7227 */ /* 0x000fe200078e000a */
[----:B------:R-:W-:Y:S01]  /*73f0*/  UIMAD UR4, UR43, UR8, UR9 ;  /* 0x000000082b0472a4 */ /* 0x000fe2000f8e0209 */
[----:B--2---:R-:W1:Y:S03]  /*7400*/  MUFU.RCP R0, R0 ;  /* 0x0000000000007308 */ /* 0x004e660000001000 */
[----:B------:R-:W-:Y:S11]  /*7410*/  UISETP.GT.U32.AND UP0, UPT, UR6, UR4, UPT ;  /* 0x000000040600728c */ /* 0x000ff6000bf04070 */
[----:B------:R-:W-:Y:S02]  /*7420*/  @!UP0 UIADD3 UR4, UPT, UPT, UR4, -UR6, URZ ;  /* 0x8000000604048290 */ /* 0x000fe4000fffe0ff */
[----:B------:R-:W-:Y:S01]  /*7430*/  @!UP0 UIADD3 UR43, UPT, UPT, UR43, 0x1, URZ ;  /* 0x000000012b2b8890 */ /* 0x000fe2000fffe0ff */
[----:B-1----:R-:W-:Y:S01]  /*7440*/  VIADD R0, R0, 0xffffffe ;  /* 0x0ffffffe00007836 */ /* 0x002fe20000000000 */
[----:B------:R-:W-:Y:S02]  /*7450*/  UISETP.GE.U32.AND UP2, UPT, UR4, UR6, UPT ;  /* 0x000000060400728c */ /* 0x000fe4000bf46070 */
[----:B------:R-:W-:Y:S02]  /*7460*/  ULOP3.LUT UR4, UR19, UR54, URZ, 0x3c, !UPT ;  /* 0x0000003613047292 */ /* 0x000fe4000f8e3cff */
[----:B------:R-:W-:Y:S01]  /*7470*/  UISETP.NE.AND UP0, UPT, UR54, URZ, UPT ;  /* 0x000000ff3600728c */ /* 0x000fe2000bf05270 */
[----:B------:R-:W1:Y:S01]  /*7480*/  F2I.FTZ.U32.TRUNC.NTZ R0, R0 ;  /* 0x0000000000007305 */ /* 0x000e62000021f000 */
[----:B------:R-:W-:Y:S05]  /*7490*/  UISETP.GE.AND UP1, UPT, UR4, URZ, UPT ;  /* 0x000000ff0400728c */ /* 0x000fea000bf26270 */
[----:B------:R-:W-:Y:S06]  /*74a0*/  @UP2 UIADD3 UR43, UPT, UPT, UR43, 0x1, URZ ;  /* 0x000000012b2b2890 */ /* 0x000fec000fffe0ff */
[----:B------:R-:W-:Y:S02]  /*74b0*/  @!UP1 UIADD3 UR43, UPT, UPT, -UR43, URZ, URZ ;  /* 0x000000ff2b2b9290 */ /* 0x000fe4000fffe1ff */
[----:B------:R-:W-:Y:S01]  /*74c0*/  @!UP0 ULOP3.LUT UR43, URZ, UR54, URZ, 0x33, !UPT ;  /* 0x00000036ff2b8292 */ /* 0x000fe2000f8e33ff */
[----:B-1----:R-:W-:Y:S05]  /*74d0*/  R2UR UR5, R0 ;  /* 0x00000000000572ca */ /* 0x002fea00000e0000 */
[----:B------:R-:W-:Y:S05]  /*74e0*/  IMAD.U32 R0, RZ, RZ, UR43 ;  /* 0x0000002bff007e24 */ /* 0x000fea000f8e00ff */
[----:B------:R-:W-:Y:S03]  /*74f0*/  IABS R0, R0 ;  /* 0x0000000000007213 */ /* 0x000fe60000000000 */
[----:B------:R-:W-:Y:S01]  /*7500*/  UIADD3 UR4, UPT, UPT, URZ, -UR5, URZ ;  /* 0x80000005ff047290 */ /* 0x000fe2000fffe0ff */
[----:B------:R-:W-:Y:S03]  /*7510*/  R2UR UR8, R0 ;  /* 0x00000000000872ca */ /* 0x000fe600000e0000 */
[----:B------:R-:W-:Y:S03]  /*7520*/  UIMAD UR6, UR4, UR7, URZ ;  /* 0x00000007040672a4 */ /* 0x000fe6000f8e02ff */
[----:B------:R-:W-:Y:S02]  /*7530*/  UMOV UR4, URZ ;  /* 0x000000ff00047c82 */ /* 0x000fe40008000000 */
[----:B------:R-:W-:Y:S07]  /*7540*/  UIMAD.WIDE.U32 UR4, UR5, UR6, UR4 ;  /* 0x00000006050472a5 */ /* 0x000fee000f8e0004 */
[----:B------:R-:W-:Y:S02]  /*7550*/  UMOV UR4, UR5 ;  /* 0x0000000500047c82 */ /* 0x000fe40008000000 */
        /* <DEDUP_REMOVED lines=8> */
[----:B------:R-:W-:Y:S04]  /*75e0*/  ULOP3.LUT UR4, UR43, UR16, URZ, 0x3c, !UPT ;  /* 0x000000102b047292 */ /* 0x000fe8000f8e3cff */
[----:B------:R-:W-:Y:S05]  /*75f0*/  UISETP.GE.AND UP0, UPT, UR4, URZ, UPT ;  /* 0x000000ff0400728c */ /* 0x000fea000bf06270 */
[----:B------:R-:W-:Y:S02]  /*7600*/  @UP1 UIADD3 UR44, UPT, UPT, UR44, 0x1, URZ ;  /* 0x000000012c2c1890 */ /* 0x000fe4000fffe0ff */
[----:B------:R-:W-:Y:S04]  /*7610*/  UISETP.NE.AND UP1, UPT, UR16, URZ, UPT ;  /* 0x000000ff1000728c */ /* 0x000fe8000bf25270 */
[----:B------:R-:W-:Y:S07]  /*7620*/  @!UP0 UIADD3 UR44, UPT, UPT, -UR44, URZ, URZ ;  /* 0x000000ff2c2c8290 */ /* 0x000fee000fffe1ff */
[----:B------:R-:W-:Y:S02]  /*7630*/  @!UP1 ULOP3.LUT UR44, URZ, UR16, URZ, 0x33, !UPT ;  /* 0x00000010ff2c9292 */ /* 0x000fe4000f8e33ff */
[----:B------:R-:W-:Y:S04]  /*7640*/  UISETP.NE.AND UP1, UPT, UR38, 0x1, UPT ;  /* 0x000000012600788c */ /* 0x000fe8000bf25270 */
[----:B------:R-:W-:Y:S05]  /*7650*/  IMAD.U32 R0, RZ, RZ, UR44 ;  /* 0x0000002cff007e24 */ /* 0x000fea000f8e00ff */
[----:B------:R-:W-:Y:S02]  /*7660*/  IABS R0, R0 ;  /* 0x0000000000007213 */ /* 0x000fe40000000000 */
[----:B------:R-:W1:Y:S03]  /*7670*/  @!UP1 LDCU.128 UR12, c[0x0][0xc10] ;  /* 0x00018200ff0c97ac */ /* 0x000e660008000c00 */
[----:B------:R-:W-:Y:S04]  /*7680*/  IMAD.HI.U32 R11, R11, R0, RZ ;  /* 0x000000000b0b7227 */ /* 0x000fe800078e00ff */
[----:B------:R-:W-:Y:S01]  /*7690*/  IMAD.MOV R3, RZ, RZ, -R11 ;  /* 0x000000ffff037224 */ /* 0x000fe200078e0a0b */
[----:B------:R-:W2:Y:S03]  /*76a0*/  @!UP1 LDCU UR10, c[0x0][0xc20] ;  /* 0x00018400ff0a97ac */ /* 0x000ea60008000800 */
[C---:B------:R-:W-:Y:S01]  /*76b0*/  IMAD R0, R8.reuse, R3, R0 ;  /* 0x0000000308007224 */ /* 0x040fe200078e0200 */
[----:B------:R-:W3:Y:S04]  /*76c0*/  @!UP1 LDCU UR5, c[0x0][0xc0c] ;  /* 0x00018180ff0597ac */ /* 0x000ee80008000800 */
[----:B------:R-:W-:Y:S01]  /*76d0*/  ISETP.GT.U32.AND P1, PT, R8, R0, PT ;  /* 0x000000000800720c */ /* 0x000fe20003f24070 */
[----:B-1----:R-:W-:Y:S02]  /*76e0*/  UIMAD.WIDE.U32 UR6, UR36, UR15, URZ ;  /* 0x0000000f240672a5 */ /* 0x002fe4000f8e00ff */
[----:B------:R-:W-:Y:S02]  /*76f0*/  UIMAD.WIDE.U32 UR8, UR37, UR12, URZ ;  /* 0x0000000c250872a5 */ /* 0x000fe4000f8e00ff */
[----:B------:R-:W-:Y:S02]  /*7700*/  @!UP1 UISETP.NE.AND UP0, UPT, UR14, 0x1, UPT ;  /* 0x000000010e00988c */ /* 0x000fe4000bf05270 */
[----:B------:R-:W-:Y:S01]  /*7710*/  ULOP3.LUT UR8, UR44, UR11, URZ, 0x3c, !UPT ;  /* 0x0000000b2c087292 */ /* 0x000fe2000f8e3cff */
[----:B------:R-:W-:Y:S02]  /*7720*/  @!UP1 UMOV UR6, UR7 ;  /* 0x0000000700069c82 */ /* 0x000fe40008000000 */
[----:B------:R-:W-:Y:S01]  /*7730*/  @!UP1 UMOV UR4, UR9 ;  /* 0x0000000900049c82 */ /* 0x000fe20008000000 */
[----:B--2---:R-:W-:Y:S02]  /*7740*/  @!UP1 USHF.R.U32.HI UR6, URZ, UR10, UR6 ;  /* 0x0000000aff069299 */ /* 0x004fe40008011606 */
[----:B------:R-:W-:Y:S01]  /*7750*/  @!P1 IMAD.IADD R0, R0, 0x1, -R8 ;  /* 0x0000000100009824 */ /* 0x000fe200078e0a08 */
[----:B---3--:R-:W-:Y:S01]  /*7760*/  @!UP1 UISETP.NE.AND UP2, UPT, UR5, 0x1, UPT ;  /* 0x000000010500988c */ /* 0x008fe2000bf45270 */
[----:B------:R-:W-:Y:S01]  /*7770*/  @!P1 VIADD R11, R11, 0x1 ;  /* 0x000000010b0b9836 */ /* 0x000fe20000000000 */
[----:B------:R-:W-:Y:S02]  /*7780*/  @!UP1 USHF.R.U32.HI UR4, URZ, UR13, UR4 ;  /* 0x0000000dff049299 */ /* 0x000fe40008011604 */
[----:B------:R-:W-:Y:S01]  /*7790*/  @!UP1 USEL UR6, UR36, UR6, !UP0 ;  /* 0x0000000624069287 */ /* 0x000fe2000c000000 */
[----:B------:R-:W-:Y:S01]  /*77a0*/  ISETP.GE.U32.AND P2, PT, R0, R8, PT ;  /* 0x000000080000720c */ /* 0x000fe20003f46070 */
[----:B------:R-:W-:Y:S02]  /*77b0*/  @!UP1 USEL UR7, UR37, UR4, !UP2 ;  /* 0x0000000425079287 */ /* 0x000fe4000d000000 */
[----:B------:R-:W-:Y:S02]  /*77c0*/  UISETP.GE.AND UP0, UPT, UR8, URZ, UPT ;  /* 0x000000ff0800728c */ /* 0x000fe4000bf06270 */
[----:B------:R-:W-:Y:S02]  /*77d0*/  UISETP.NE.AND UP2, UPT, UR11, URZ, UPT ;  /* 0x000000ff0b00728c */ /* 0x000fe4000bf45270 */
[----:B------:R-:W-:Y:S02]  /*77e0*/  @!UP1 UIADD3 UR4, UPT, UPT, -UR7, UR6, URZ ;  /* 0x0000000607049290 */ /* 0x000fe4000fffe1ff */
[----:B------:R-:W-:Y:S02]  /*77f0*/  @!UP1 UIADD3 UR6, UPT, UPT, UR7, -UR6, URZ ;  /* 0x8000000607069290 */ /* 0x000fe4000fffe0ff */
[----:B------:R-:W-:Y:S02]  /*7800*/  UIADD3 UR7, UPT, UPT, -UR43, URZ, URZ ;  /* 0x000000ff2b077290 */ /* 0x000fe4000fffe1ff */
[----:B------:R-:W-:Y:S01]  /*7810*/  @!UP1 UIMAD UR37, UR4, UR5, UR37 ;  /* 0x00000005042592a4 */ /* 0x000fe2000f8e0225 */
[----:B------:R-:W-:Y:S01]  /*7820*/  @P2 VIADD R11, R11, 0x1 ;  /* 0x000000010b0b2836 */ /* 0x000fe20000000000 */
[----:B------:R-:W-:Y:S02]  /*7830*/  UIMAD UR4, UR54, UR7, UR19 ;  /* 0x00000007360472a4 */ /* 0x000fe4000f8e0213 */
[----:B------:R-:W-:Y:S02]  /*7840*/  @!UP1 UIMAD UR36, UR6, UR14, UR36 ;  /* 0x0000000e062492a4 */ /* 0x000fe4000f8e0224 */
[----:B------:R-:W-:Y:S01]  /*7850*/  USHF.L.U32 UR51, UR4, 0x7, URZ ;  /* 0x0000000704337899 */ /* 0x000fe200080006ff */
[----:B------:R-:W-:Y:S01]  /*7860*/  R2UR UR45, R11 ;  /* 0x000000000b2d72ca */ /* 0x000fe200000e0000 */
[----:B------:R-:W-:Y:S04]  /*7870*/  UIADD3 UR4, UPT, UPT, -UR44, URZ, URZ ;  /* 0x000000ff2c047290 */ /* 0x000fe8000fffe1ff */
[----:B------:R-:W-:Y:S08]  /*7880*/  UIMAD UR43, UR16, UR4, UR43 ;  /* 0x00000004102b72a4 */ /* 0x000ff0000f8e022b */
[----:B------:R-:W-:Y:S02]  /*7890*/  @!UP0 UIADD3 UR45, UPT, UPT, -UR45, URZ, URZ ;  /* 0x000000ff2d2d8290 */ /* 0x000fe4000fffe1ff */
[----:B------:R-:W-:Y:S04]  /*78a0*/  @!UP2 ULOP3.LUT UR45, URZ, UR11, URZ, 0x33, !UPT ;  /* 0x0000000bff2da292 */ /* 0x000fe8000f8e33ff */
[----:B------:R-:W-:Y:S04]  /*78b0*/  UIADD3 UR5, UPT, UPT, -UR45, URZ, URZ ;  /* 0x000000ff2d057290 */ /* 0x000fe8000fffe1ff */
[----:B------:R-:W-:Y:S01]  /*78c0*/  UIMAD UR44, UR11, UR5, UR44 ;  /* 0x000000050b2c72a4 */ /* 0x000fe2000f8e022c */
[----:B------:R-:W-:Y:S11]  /*78d0*/  @!P0 BRA `(.L_x_99) ;  /* 0x00000000007c8947 */ /* 0x000ff60003800000 */
[----:B------:R-:W1:Y:S01]  /*78e0*/  LDCU.64 UR8, c[0x4][0x80] ;  /* 0x01001000ff0877ac */ /* 0x000e620008000a00 */
[----:B------:R-:W-:Y:S01]  /*78f0*/  MOV R16, 0x0 ;  /* 0x0000000000107802 */ /* 0x000fe20000000f00 */
[----:B------:R-:W-:Y:S02]  /*7900*/  HFMA2 R12, -RZ, RZ, 0, 5.9604644775390625e-08 ;  /* 0x00000001ff0c7431 */ /* 0x000fe400000001ff */
[----:B------:R-:W-:Y:S01]  /*7910*/  IMAD.MOV.U32 R8, RZ, RZ, 0x70 ;  /* 0x00000070ff087424 */ /* 0x000fe200078e00ff */
[----:B------:R2:W3:Y:S01]  /*7920*/  LDC.64 R14, c[0x4][R16] ;  /* 0x01000000100e7b82 */ /* 0x0004e20000000a00 */
[----:B------:R-:W4:Y:S01]  /*7930*/  LDCU.64 UR6, c[0x4][0x88] ;  /* 0x01001100ff0677ac */ /* 0x000f220008000a00 */
[----:B------:R-:W-:Y:S01]  /*7940*/  IMAD.MOV.U32 R13, RZ, RZ, RZ ;  /* 0x000000ffff0d7224 */ /* 0x000fe200078e00ff */
[----:B------:R-:W2:Y:S01]  /*7950*/  LDCU.64 UR4, c[0x4][0x8] ;  /* 0x01000100ff0477ac */ /* 0x000ea20008000a00 */
[----:B-1----:R-:W-:Y:S01]  /*7960*/  MOV R5, UR9 ;  /* 0x0000000900057c02 */ /* 0x002fe20008000f00 */
[----:B------:R-:W-:Y:S01]  /*7970*/  IMAD.U32 R4, RZ, RZ, UR8 ;  /* 0x00000008ff047e24 */ /* 0x000fe2000f8e00ff */
[----:B----4-:R-:W-:Y:S01]  /*7980*/  MOV R7, UR7 ;  /* 0x0000000700077c02 */ /* 0x010fe20008000f00 */
[----:B------:R-:W-:Y:S01]  /*7990*/  IMAD.U32 R6, RZ, RZ, UR6 ;  /* 0x00000006ff067e24 */ /* 0x000fe2000f8e00ff */
[----:B--2---:R-:W-:Y:S01]  /*79a0*/  MOV R11, UR5 ;  /* 0x00000005000b7c02 */ /* 0x004fe20008000f00 */
[----:B------:R-:W-:Y:S02]  /*79b0*/  IMAD.U32 R10, RZ, RZ, UR4 ;  /* 0x00000004ff0a7e24 */ /* 0x000fe4000f8e00ff */
[----:B------:R-:W-:Y:S07]  /*79c0*/  LEPC R20, `(.L_x_100) ;  /* 0x000000001014794e */ /* 0x000fee0000000000 */
[----:B---3-5:R-:W-:Y:S05]  /*79d0*/  CALL.ABS.NOINC R14 ;  /* 0x000000000e007343 */ /* 0x028fea0003c00000 */
.L_x_100:
[----:B------:R-:W1:Y:S01]  /*79e0*/  LDCU.64 UR8, c[0x4][0x80] ;  /* 0x01001000ff0877ac */ /* 0x000e620008000a00 */
[----:B------:R-:W2:Y:S01]  /*79f0*/  LDC.64 R16, c[0x4][R16] ;  /* 0x0100000010107b82 */ /* 0x000ea20000000a00 */
[----:B------:R-:W-:Y:S02]  /*7a00*/  HFMA2 R12, -RZ, RZ, 0, 5.9604644775390625e-08 ;  /* 0x00000001ff0c7431 */ /* 0x000fe400000001ff */
[----:B------:R-:W-:Y:S02]  /*7a10*/  IMAD.MOV.U32 R8, RZ, RZ, 0x70 ;  /* 0x00000070ff087424 */ /* 0x000fe400078e00ff */
[----:B------:R-:W-:Y:S01]  /*7a20*/  IMAD.MOV.U32 R13, RZ, RZ, RZ ;  /* 0x000000ffff0d7224 */ /* 0x000fe200078e00ff */
[----:B------:R-:W3:Y:S01]  /*7a30*/  LDCU.64 UR6, c[0x4][0x88] ;  /* 0x01001100ff0677ac */ /* 0x000ee20008000a00 */
[----:B------:R-:W4:Y:S01]  /*7a40*/  LDCU.64 UR4, c[0x4][0x8] ;  /* 0x01000100ff0477ac */ /* 0x000f220008000a00 */
[----:B-1----:R-:W-:Y:S02]  /*7a50*/  MOV R4, UR8 ;  /* 0x0000000800047c02 */ /* 0x002fe40008000f00 */
[----:B------:R-:W-:Y:S02]  /*7a60*/  MOV R5, UR9 ;  /* 0x0000000900057c02 */ /* 0x000fe40008000f00 */
[----:B---3--:R-:W-:Y:S01]  /*7a70*/  MOV R7, UR7 ;  /* 0x0000000700077c02 */ /* 0x008fe20008000f00 */
[----:B------:R-:W-:Y:S01]  /*7a80*/  IMAD.U32 R6, RZ, RZ, UR6 ;  /* 0x00000006ff067e24 */ /* 0x000fe2000f8e00ff */
[----:B----4-:R-:W-:Y:S01]  /*7a90*/  MOV R11, UR5 ;  /* 0x00000005000b7c02 */ /* 0x010fe20008000f00 */
[----:B------:R-:W-:Y:S02]  /*7aa0*/  IMAD.U32 R10, RZ, RZ, UR4 ;  /* 0x00000004ff0a7e24 */ /* 0x000fe4000f8e00ff */
[----:B------:R-:W-:Y:S07]  /*7ab0*/  LEPC R20, `(.L_x_99) ;  /* 0x000000001014794e */ /* 0x000fee0000000000 */
[----:B--2---:R-:W-:Y:S05]  /*7ac0*/  CALL.ABS.NOINC R16 ;  /* 0x0000000010007343 */ /* 0x004fea0003c00000 */
.L_x_99:
[----:B------:R-:W-:Y:S05]  /*7ad0*/  BSYNC.RECONVERGENT B6 ;  /* 0x0000000000067941 */ /* 0x000fea0003800200 */
.L_x_98:
[----:B------:R-:W-:Y:S02]  /*7ae0*/  R2UR UR6, R56 ;  /* 0x00000000380672ca */ /* 0x000fe400000e0000 */
[----:B------:R-:W-:Y:S02]  /*7af0*/  R2UR UR5, R67 ;  /* 0x00000000430572ca */ /* 0x000fe400000e0000 */
[----:B------:R-:W-:Y:S02]  /*7b00*/  R2UR UR4, R66 ;  /* 0x00000000420472ca */ /* 0x000fe400000e0000 */
[----:B------:R-:W-:Y:S02]  /*7b10*/  ISETP.NE.U32.AND P4, PT, R50, RZ, PT ;  /* 0x000000ff3200720c */ /* 0x000fe40003f85070 */
[----:B------:R-:W-:Y:S02]  /*7b20*/  ISETP.NE.U32.AND P2, PT, RZ, UR60, PT ;  /* 0x0000003cff007c0c */ /* 0x000fe4000bf45070 */
[----:B------:R-:W-:Y:S02]  /*7b30*/  ISETP.NE.AND.EX P4, PT, R51, RZ, PT, P4 ;  /* 0x000000ff3300720c */ /* 0x000fe40003f85340 */
[----:B------:R-:W-:Y:S01]  /*7b40*/  ISETP.NE.AND.EX P2, PT, RZ, UR61, PT, P2 ;  /* 0x0000003dff007c0c */ /* 0x000fe2000bf45320 */
[----:B------:R-:W-:Y:S02]  /*7b50*/  UISETP.NE.AND UP2, UPT, UR6, URZ, UPT ;  /* 0x000000ff0600728c */ /* 0x000fe4000bf45270 */
[----:B------:R-:W-:Y:S04]  /*7b60*/  UISETP.NE.U32.AND UP0, UPT, UR5, URZ, UPT ;  /* 0x000000ff0500728c */ /* 0x000fe8000bf05070 */
[----:B------:R-:W-:Y:S01]  /*7b70*/  UISETP.NE.AND.EX UP1, UPT, UR4, URZ, UPT, UP0 ;  /* 0x000000ff0400728c */ /* 0x000fe2000bf25300 */
[----:B------:R-:W-:Y:S01]  /*7b80*/  PLOP3.LUT P1, PT, PT, PT, UP2, 0x80, 0x8 ;  /* 0x000000000008781c */ /* 0x000fe20003f2f028 */
[----:B------:R-:W-:Y:S03]  /*7b90*/  UPLOP3.LUT UP0, UPT, UPT, UPT, UPT, 0x40, 0x4 ;  /* 0x000000000004789c */ /* 0x000fe60003f0e870 */
[----:B------:R-:W-:Y:S06]  /*7ba0*/  @UP2 UPLOP3.LUT UP0, UPT, UPT, UPT, UP1, 0x80, 0x8 ;  /* 0x000000000008289c */ /* 0x000fec0003f0f010 */
[----:B------:R-:W-:Y:S01]  /*7bb0*/  PLOP3.LUT P0, PT, PT, PT, UP0, 0x80, 0x8 ;  /* 0x000000000008781c */ /* 0x000fe20003f0f008 */
[----:B------:R-:W-:Y:S01]  /*7bc0*/  @!UPT UIADD3 URZ, UPT, UPT, URZ, URZ, URZ ;  /* 0x000000fffffff290 */ /* 0x000fe2000fffe0ff */
[----:B------:R-:W-:Y:S11]  /*7bd0*/  BRA.U !UP1, `(.L_x_101) ;  /* 0x0000000109407547 */ /* 0x000ff6000b800000 */
[----:B------:R-:W-:Y:S01]  /*7be0*/  UISETP.NE.U32.AND UP0, UPT, UR60, URZ, UPT ;  /* 0x000000ff3c00728c */ /* 0x000fe2000bf05070 */
[----:B------:R-:W-:Y:S01]  /*7bf0*/  R2UR UR6, R67 ;  /* 0x00000000430672ca */ /* 0x000fe200000e0000 */
[----:B------:R-:W1:Y:S01]  /*7c00*/  LDCU.64 UR8, c[0x0][0x358] ;  /* 0x00006b00ff0877ac */ /* 0x000e620008000a00 */
[----:B------:R-:W-:Y:S02]  /*7c10*/  HFMA2 R52, -RZ, RZ, 0, 5.9604644775390625e-08 ;  /* 0x00000001ff347431 */ /* 0x000fe400000001ff */
[----:B------:R-:W-:Y:S01]  /*7c20*/  IMAD.MOV.U32 R0, RZ, RZ, 0x1 ;  /* 0x00000001ff007424 */ /* 0x000fe200078e00ff */
[----:B------:R-:W-:Y:S06]  /*7c30*/  UISETP.NE.AND.EX UP0, UPT, UR61, URZ, UPT, UP0 ;  /* 0x000000ff3d00728c */ /* 0x000fec000bf05300 */
[----:B------:R-:W-:Y:S05]  /*7c40*/  PLOP3.LUT P3, PT, PT, PT, UP0, 0x80, 0x8 ;  /* 0x000000000008781c */ /* 0x000fea0003f6f008 */
[----:B------:R-:W2:Y:S01]  /*7c50*/  @UP0 LDCU.64 UR4, c[0x0][0x988] ;  /* 0x00013100ff0407ac */ /* 0x000ea20008000a00 */
[----:B------:R-:W-:Y:S07]  /*7c60*/  @UP0 UIMAD UR6, UR52, UR6, URZ ;  /* 0x00000006340602a4 */ /* 0x000fee000f8e02ff */
[----:B------:R-:W-:Y:S01]  /*7c70*/  @!P3 PRMT R52, R0, 0x7610, R52 ;  /* 0x000076100034b816 */ /* 0x000fe20000000034 */
[----:B--2---:R-:W-:Y:S06]  /*7c80*/  @UP0 UIMAD.WIDE UR4, UR6, 0x4, UR4 ;  /* 0x00000004060408a5 */ /* 0x004fec000f8e0204 */
[----:B------:R-:W-:Y:S02]  /*7c90*/  IMAD.U32 R4, RZ, RZ, UR4 ;  /* 0x00000004ff047e24 */ /* 0x000fe4000f8e00ff */
[----:B------:R-:W-:Y:S03]  /*7ca0*/  IMAD.U32 R5, RZ, RZ, UR5 ;  /* 0x00000005ff057e24 */ /* 0x000fe6000f8e00ff */
[----:B------:R-:W2:Y:S02]  /*7cb0*/  @!UP0 LDCU UR4, c[0x0][0x980] ;  /* 0x00013000ff0487ac */ /* 0x000ea40008000800 */
[----:B-1---5:R1:W5:Y:S02]  /*7cc0*/  @P3 LDG.E R27, desc[UR8][R4.64] ;  /* 0x00000008041b3981 */ /* 0x022364000c1e1900 */
[----:B-12---:R-:W-:Y:S02]  /*7cd0*/  @!P3 MOV R27, UR4 ;  /* 0x00000004001bbc02 */ /* 0x006fe40008000f00 */
.L_x_101:
[----:B------:R-:W-:Y:S05]  /*7ce0*/  @!P4 BRA `(.L_x_102) ;  /* 0x000000000024c947 */ /* 0x000fea0003800000 */
[----:B------:R-:W-:Y:S01]  /*7cf0*/  ISETP.NE.U32.AND P3, PT, R48, RZ, PT ;  /* 0x000000ff3000720c */ /* 0x000fe20003f65070 */
[----:B------:R-:W1:Y:S03]  /*7d00*/  LDCU.64 UR4, c[0x0][0x358] ;  /* 0x00006b00ff0477ac */ /* 0x000e660008000a00 */
[----:B------:R-:W-:Y:S11]  /*7d10*/  ISETP.NE.AND.EX P3, PT, R49, RZ, PT, P3 ;  /* 0x000000ff3100720c */ /* 0x000ff60003f65330 */
[----:B------:R-:W-:Y:S02]  /*7d20*/  @!UPT UIADD3 URZ, UPT, UPT, URZ, URZ, URZ ;  /* 0x000000fffffff290 */ /* 0x000fe4000fffe0ff */
[----:B------:R-:W2:Y:S01]  /*7d30*/  @P3 LDC.64 R4, c[0x0][0x9a8] ;  /* 0x00026a00ff043b82 */ /* 0x000ea20000000a00 */
[----:B------:R-:W-:Y:S04]  /*7d40*/  @P3 IMAD R0, R50, UR52, RZ ;  /* 0x0000003432003c24 */ /* 0x000fe8000f8e02ff */
[----:B--2---:R-:W-:Y:S05]  /*7d50*/  @P3 IMAD.WIDE R4, R0, 0x4, R4 ;  /* 0x0000000400043825 */ /* 0x004fea00078e0204 */
[----:B-1---5:R1:W5:Y:S02]  /*7d60*/  @P3 LDG.E R24, desc[UR4][R4.64] ;  /* 0x0000000404183981 */ /* 0x022364000c1e1900 */
[----:B-1----:R-:W2:Y:S02]  /*7d70*/  @!P3 LDC R24, c[0x0][0x9a0] ;  /* 0x00026800ff18bb82 */ /* 0x002ea40000000800 */
.L_x_102:
[----:B-----5:R-:W-:Y:S01]  /*7d80*/  FSETP.NEU.AND P3, PT, R27, RZ, PT ;  /* 0x000000ff1b00720b */ /* 0x020fe20003f6d000 */
[----:B------:R-:W-:Y:S01]  /*7d90*/  BSSY B1, `(.L_x_103) ;  /* 0x0000039000017945 */ /* 0x000fe20003800000 */
[----:B------:R-:W-:Y:S01]  /*7da0*/  SEL R4, RZ, 0xffffffff, P2 ;  /* 0xffffffffff047807 */ /* 0x000fe20001000000 */
[----:B------:R-:W-:Y:S01]  /*7db0*/  IMAD.MOV.U32 R75, RZ, RZ, 0x1 ;  /* 0x00000001ff4b7424 */ /* 0x000fe200078e00ff */
[----:B------:R-:W-:Y:S01]  /*7dc0*/  @P1 LOP3.LUT P2, RZ, R52, 0xff, RZ, 0xc0, !PT ;  /* 0x000000ff34ff1812 */ /* 0x000fe2000784c0ff */
[----:B------:R-:W-:Y:S01]  /*7dd0*/  IMAD.IADD R25, R23, 0x1, R2 ;  /* 0x0000000117197824 */ /* 0x000fe200078e0202 */
[----:B------:R-:W-:Y:S01]  /*7de0*/  @P1 SEL R0, RZ, 0xffffffff, P3 ;  /* 0xffffffffff001807 */ /* 0x000fe20001800000 */
[----:B------:R-:W-:Y:S01]  /*7df0*/  IMAD R72, R64, -0x10, R62 ;  /* 0xfffffff040487824 */ /* 0x000fe200078e023e */
[----:B------:R-:W-:Y:S01]  /*7e00*/  LOP3.LUT R60, R60, 0x1, RZ, 0x3c, !PT ;  /* 0x000000013c3c7812 */ /* 0x000fe200078e3cff */
[----:B------:R-:W-:Y:S01]  /*7e10*/  IMAD.MOV.U32 R74, RZ, RZ, RZ ;  /* 0x000000ffff4a7224 */ /* 0x000fe200078e00ff */
[----:B------:R-:W-:Y:S02]  /*7e20*/  @P0 SEL R0, R4, R0, !P2 ;  /* 0x0000000004000207 */ /* 0x000fe40005000000 */
[----:B------:R-:W-:Y:S02]  /*7e30*/  CS2R R38, SRZ ;  /* 0x0000000000267805 */ /* 0x000fe4000001ff00 */
[----:B------:R-:W-:Y:S02]  /*7e40*/  LEA R73, R22, UR50, 0x3 ;  /* 0x0000003216497c11 */ /* 0x000fe4000f8e18ff */
[----:B------:R-:W-:Y:S02]  /*7e50*/  CS2R R36, SRZ ;  /* 0x0000000000247805 */ /* 0x000fe4000001ff00 */
[----:B------:R-:W-:Y:S02]  /*7e60*/  @P1 LOP3.LUT R0, R0, 0x1, RZ, 0xc0, !PT ;  /* 0x0000000100001812 */ /* 0x000fe400078ec0ff */
[----:B------:R-:W-:Y:S02]  /*7e70*/  CS2R R34, SRZ ;  /* 0x0000000000227805 */ /* 0x000fe4000001ff00 */
[----:B------:R-:W-:Y:S02]  /*7e80*/  PLOP3.LUT P2, PT, PT, PT, UP1, 0x80, 0x8 ;  /* 0x000000000008781c */ /* 0x000fe40003f4f018 */
[----:B------:R-:W-:Y:S02]  /*7e90*/  CS2R R32, SRZ ;  /* 0x0000000000207805 */ /* 0x000fe4000001ff00 */
[----:B------:R-:W-:Y:S02]  /*7ea0*/  ISETP.NE.U32.OR P5, PT, R0, 0x1, !P1 ;  /* 0x000000010000780c */ /* 0x000fe40004fa5470 */
[----:B------:R-:W-:Y:S02]  /*7eb0*/  CS2R R42, SRZ ;  /* 0x00000000002a7805 */ /* 0x000fe4000001ff00 */
[----:B------:R-:W-:Y:S02]  /*7ec0*/  LOP3.LUT P4, R69, R52, 0xff, RZ, 0xc0, !PT ;  /* 0x000000ff34457812 */ /* 0x000fe4000788c0ff */
[----:B------:R-:W-:Y:S02]  /*7ed0*/  CS2R R40, SRZ ;  /* 0x0000000000287805 */ /* 0x000fe4000001ff00 */
[----:B------:R-:W-:Y:S02]  /*7ee0*/  SEL R3, RZ, 0xffffffff, P3 ;  /* 0xffffffffff037807 */ /* 0x000fe40001800000 */
[----:B------:R-:W-:Y:S02]  /*7ef0*/  CS2R R46, SRZ ;  /* 0x00000000002e7805 */ /* 0x000fe4000001ff00 */
[----:B------:R-:W-:Y:S02]  /*7f00*/  P2R R71, PR, RZ, 0x20 ;  /* 0x00000020ff477803 */ /* 0x000fe40000000000 */
[----:B------:R-:W-:Y:S02]  /*7f10*/  CS2R R44, SRZ ;  /* 0x00000000002c7805 */ /* 0x000fe4000001ff00 */
[----:B------:R-:W-:Y:S02]  /*7f20*/  @P2 SEL R3, R4, R3, !P4 ;  /* 0x0000000304032207 */ /* 0x000fe40006000000 */
[----:B------:R-:W-:Y:S02]  /*7f30*/  @P5 SHF.L.U32 R0, R60, 0x1f, RZ ;  /* 0x0000001f3c005819 */ /* 0x000fe400000006ff */
[----:B------:R-:W-:Y:S02]  /*7f40*/  LOP3.LUT R3, R3, 0x1, RZ, 0xc0, !PT ;  /* 0x0000000103037812 */ /* 0x000fe400078ec0ff */
[----:B------:R1:W3:Y:S02]  /*7f50*/  @P5 SYNCS.PHASECHK.TRANS64.TRYWAIT P1, [UR50+0x60], R0 ;  /* 0x00006000ff0055a7 */ /* 0x0002e40008021132 */
[----:B------:R-:W-:Y:S04]  /*7f60*/  ISETP.NE.U32.AND P2, PT, R3, 0x1, PT ;  /* 0x000000010300780c */ /* 0x000fe80003f45070 */
[----:B------:R-:W-:Y:S02]  /*7f70*/  P2R R76, PR, RZ, 0x4 ;  /* 0x00000004ff4c7803 */ /* 0x000fe40000000000 */
[----:B-1----:R-:W-:Y:S04]  /*7f80*/  SHF.L.U32 R0, R59, 0x1f, RZ ;  /* 0x0000001f3b007819 */ /* 0x002fe800000006ff */
[----:B------:R1:W4:Y:S01]  /*7f90*/  SYNCS.PHASECHK.TRANS64.TRYWAIT P0, [R73+URZ+0xc0], R0 ;  /* 0x0000c000490075a7 */ /* 0x00032200080011ff */
[----:B---3--:R-:W-:Y:S01]  /*7fa0*/  @P5 SEL R75, RZ, 0x1, !P1 ;  /* 0x00000001ff4b5807 */ /* 0x008fe20004800000 */
[----:B-1----:R-:W-:Y:S06]  /*7fb0*/  @!P5 BRA `(.L_x_104) ;  /* 0x000000000058d947 */ /* 0x002fec0003800000 */
[----:B------:R-:W-:Y:S01]  /*7fc0*/  IMAD.MOV.U32 R39, RZ, RZ, RZ ;  /* 0x000000ffff277224 */ /* 0x000fe200078e00ff */
[----:B------:R-:W-:Y:S01]  /*7fd0*/  ISETP.NE.AND P1, PT, R75, RZ, PT ;  /* 0x000000ff4b00720c */ /* 0x000fe20003f25270 */
[----:B------:R-:W-:Y:S01]  /*7fe0*/  BSSY B0, `(.L_x_105) ;  /* 0x000000c000007945 */ /* 0x000fe20003800000 */
[----:B------:R-:W-:Y:S02]  /*7ff0*/  CS2R R46, SRZ ;  /* 0x00000000002e7805 */ /* 0x000fe4000001ff00 */
[----:B------:R-:W-:Y:S02]  /*8000*/  CS2R R44, SRZ ;  /* 0x00000000002c7805 */ /* 0x000fe4000001ff00 */
[----:B------:R-:W-:Y:S02]  /*8010*/  CS2R R42, SRZ ;  /* 0x00000000002a7805 */ /* 0x000fe4000001ff00 */
[----:B------:R-:W-:Y:S02]  /*8020*/  CS2R R40, SRZ ;  /* 0x0000000000287805 */ /* 0x000fe4000001ff00 */
[----:B------:R-:W-:Y:S02]  /*8030*/  CS2R R34, SRZ ;  /* 0x0000000000227805 */ /* 0x000fe4000001ff00 */
[----:B------:R-:W-:Y:S02]  /*8040*/  CS2R R32, SRZ ;  /* 0x0000000000207805 */ /* 0x000fe4000001ff00 */
[----:B------:R-:W-:Y:S01]  /*8050*/  CS2R R36, SRZ ;  /* 0x0000000000247805 */ /* 0x000fe2000001ff00 */
[----:B------:R-:W-:Y:S06]  /*8060*/  @P1 BRA `(.L_x_106) ;  /* 0x00000000000c1947 */ /* 0x000fec0003800000 */
[----:B------:R-:W-:Y:S04]  /*8070*/  SHF.L.U32 R3, R60, 0x1f, RZ ;  /* 0x0000001f3c037819 */ /* 0x000fe800000006ff */
[----:B------:R-:W1:Y:S02]  /*8080*/  SYNCS.PHASECHK.TRANS64.TRYWAIT P1, [UR50+0x60], R3 ;  /* 0x00006003ff0075a7 */ /* 0x000e640008021132 */
[----:B-1----:R-:W-:Y:S05]  /*8090*/  @!P1 BRA `(.L_x_107) ;  /* 0x0000003000cc9947 */ /* 0x002fea0003800000 */
.L_x_106:
[----:B------:R-:W-:Y:S05]  /*80a0*/  BSYNC B0 ;  /* 0x0000000000007941 */ /* 0x000fea0003800000 */
.L_x_105:
[----:B------:R-:W-:Y:S01]  /*80b0*/  ISETP.NE.AND P1, PT, R76, RZ, PT ;  /* 0x000000ff4c00720c */ /* 0x000fe20003f25270 */
[----:B------:R-:W-:Y:S11]  /*80c0*/  HFMA2 R74, -RZ, RZ, 0, 5.9604644775390625e-08 ;  /* 0x00000001ff4a7431 */ /* 0x000ff600000001ff */
[----:B------:R-:W-:Y:S01]  /*80d0*/  @!UPT UIADD3 URZ, UPT, UPT, URZ, URZ, URZ ;  /* 0x000000fffffff290 */ /* 0x000fe2000fffe0ff */
[----:B------:R3:W1:Y:S04]  /*80e0*/  @P1 LDS.128 R44, [R63] ;  /* 0x000000003f2c1984 */ /* 0x0006680000000c00 */
[----:B------:R3:W1:Y:S04]  /*80f0*/  @P1 LDS.128 R40, [R62+0x10] ;  /* 0x000010003e281984 */ /* 0x0006680000000c00 */
[----:B------:R3:W1:Y:S04]  /*8100*/  @P1 LDS.128 R32, [R61+0x20] ;  /* 0x000020003d201984 */ /* 0x0006680000000c00 */
[----:B------:R3:W1:Y:S02]  /*8110*/  @P1 LDS.128 R36, [R72+0x30] ;  /* 0x0000300048241984 */ /* 0x0006640000000c00 */
.L_x_104:
[----:B------:R-:W-:Y:S05]  /*8120*/  BSYNC B1 ;  /* 0x0000000000017941 */ /* 0x000fea0003800000 */
.L_x_103:
[----:B-1----:R-:W-:Y:S04]  /*8130*/  SHF.R.U32.HI R2, RZ, 0x15, R25 ;  /* 0x00000015ff027819 */ /* 0x002fe80000011619 */
[----:B------:R-:W-:Y:S01]  /*8140*/  LOP3.LUT P1, RZ, R2, 0x3, R53, 0x48, !PT ;  /* 0x0000000302ff7812 */ /* 0x000fe20007824835 */
[----:B------:R-:W-:Y:S01]  /*8150*/  @!UPT UIADD3 URZ, UPT, UPT, URZ, URZ, URZ ;  /* 0x000000fffffff290 */ /* 0x000fe2000fffe0ff */
[----:B----4-:R-:W-:Y:S11]  /*8160*/  @P0 BRA `(.L_x_108) ;  /* 0x0000000000080947 */ /* 0x010ff60003800000 */
[----:B------:R-:W1:Y:S02]  /*8170*/  SYNCS.PHASECHK.TRANS64.TRYWAIT P0, [R73+URZ+0xc0], R0 ;  /* 0x0000c000490075a7 */ /* 0x000e6400080011ff */
[----:B-1----:R-:W-:Y:S05]  /*8180*/  @!P0 BRA `(.L_x_109) ;  /* 0x0000003000a88947 */ /* 0x002fea0003800000 */
.L_x_108:
[----:B------:R-:W-:Y:S05]  /*8190*/  @!P1 BRA `(.L_x_110) ;  /* 0x0000000000409947 */ /* 0x000fea0003800000 */
[----:B------:R-:W4:Y:S01]  /*81a0*/  LDCU.64 UR8, c[0x4][0x70] ;  /* 0x01000e00ff0877ac */ /* 0x000f220008000a00 */
[----:B------:R-:W-:Y:S01]  /*81b0*/  MOV R3, 0x0 ;  /* 0x0000000000037802 */ /* 0x000fe20000000f00 */
[----:B------:R-:W-:Y:S02]  /*81c0*/  HFMA2 R12, -RZ, RZ, 0, 5.9604644775390625e-08 ;  /* 0x00000001ff0c7431 */ /* 0x000fe400000001ff */
[----:B------:R-:W-:Y:S02]  /*81d0*/  IMAD.MOV.U32 R8, RZ, RZ, 0x192 ;  /* 0x00000192ff087424 */ /* 0x000fe400078e00ff */
[----:B------:R-:W-:Y:S01]  /*81e0*/  IMAD.MOV.U32 R13, RZ, RZ, RZ ;  /* 0x000000ffff0d7224 */ /* 0x000fe200078e00ff */
[----:B------:R-:W5:Y:S01]  /*81f0*/  LDCU.64 UR6, c[0x4][0x78] ;  /* 0x01000f00ff0677ac */ /* 0x000f620008000a00 */
[----:B------:R-:W1:Y:S01]  /*8200*/  LDC.64 R2, c[0x4][R3] ;  /* 0x0100000003027b82 */ /* 0x000e620000000a00 */
[----:B------:R-:W2:Y:S01]  /*8210*/  LDCU.64 UR4, c[0x4][0x10] ;  /* 0x01000200ff0477ac */ /* 0x000ea20008000a00 */
[----:B----4-:R-:W-:Y:S01]  /*8220*/  MOV R5, UR9 ;  /* 0x0000000900057c02 */ /* 0x010fe20008000f00 */
[----:B------:R-:W-:Y:S01]  /*8230*/  IMAD.U32 R4, RZ, RZ, UR8 ;  /* 0x00000008ff047e24 */ /* 0x000fe2000f8e00ff */
[----:B-----5:R-:W-:Y:S01]  /*8240*/  MOV R7, UR7 ;  /* 0x0000000700077c02 */ /* 0x020fe20008000f00 */
[----:B------:R-:W-:Y:S01]  /*8250*/  IMAD.U32 R6, RZ, RZ, UR6 ;  /* 0x00000006ff067e24 */ /* 0x000fe2000f8e00ff */
[----:B--2---:R-:W-:Y:S01]  /*8260*/  MOV R11, UR5 ;  /* 0x00000005000b7c02 */ /* 0x004fe20008000f00 */
[----:B------:R-:W-:Y:S02]  /*8270*/  IMAD.U32 R10, RZ, RZ, UR4 ;  /* 0x00000004ff0a7e24 */ /* 0x000fe4000f8e00ff */
[----:B------:R-:W-:Y:S07]  /*8280*/  LEPC R20, `(.L_x_110) ;  /* 0x000000001014794e */ /* 0x000fee0000000000 */
[----:B-1-3--:R-:W-:Y:S05]  /*8290*/  CALL.ABS.NOINC R2 ;  /* 0x0000000002007343 */ /* 0x00afea0003c00000 */
.L_x_110:
[----:B------:R-:W-:Y:S01]  /*82a0*/  LOP3.LUT R20, R44, 0xffffe000, RZ, 0xc0, !PT ;  /* 0xffffe0002c147812 */ /* 0x000fe200078ec0ff */
[----:B------:R-:W-:Y:S05]  /*82b0*/  WARPSYNC.ALL ;  /* 0x0000000000007948 */ /* 0x000fea0003800000 */
[----:B------:R-:W-:Y:S01]  /*82c0*/  R2UR UR4, R25 ;  /* 0x00000000190472ca */ /* 0x000fe200000e0000 */
[----:B------:R-:W-:Y:S01]  /*82d0*/  BSSY.RECONVERGENT B0, `(.L_x_111) ;  /* 0x000005d000007945 */ /* 0x000fe20003800200 */
[----:B------:R-:W-:Y:S11]  /*82e0*/  ISETP.NE.AND P0, PT, R65, RZ, PT ;  /* 0x000000ff4100720c */ /* 0x000ff60003f05270 */
[----:B------:R-:W1:Y:S02]  /*82f0*/  LDTM.x16 R4, tmem[UR4] ;  /* 0x00000004000479ee */ /* 0x000e640008240000 */
[C---:B-12---:R-:W-:Y:S01]  /*8300*/  FMUL R0, R24.reuse, R4 ;  /* 0x0000000418007220 */ /* 0x046fe20000400000 */
[C---:B------:R-:W-:Y:S01]  /*8310*/  FMUL R2, R24.reuse, R5 ;  /* 0x0000000518027220 */ /* 0x040fe20000400000 */
[C---:B------:R-:W-:Y:S01]  /*8320*/  FMUL R4, R24.reuse, R8 ;  /* 0x0000000818047220 */ /* 0x040fe20000400000 */
[C---:B------:R-:W-:Y:S01]  /*8330*/  FMUL R5, R24.reuse, R9 ;  /* 0x0000000918057220 */ /* 0x040fe20000400000 */
[C---:B------:R-:W-:Y:S01]  /*8340*/  FMUL R8, R24.reuse, R12 ;  /* 0x0000000c18087220 */ /* 0x040fe20000400000 */
[C---:B------:R-:W-:Y:S01]  /*8350*/  FMUL R9, R24.reuse, R13 ;  /* 0x0000000d18097220 */ /* 0x040fe20000400000 */
[C---:B------:R-:W-:Y:S01]  /*8360*/  FMUL R12, R24.reuse, R16 ;  /* 0x00000010180c7220 */ /* 0x040fe20000400000 */
[----:B------:R-:W-:Y:S01]  /*8370*/  LOP3.LUT R16, R45, 0xffffe000, RZ, 0xc0, !PT ;  /* 0xffffe0002d107812 */ /* 0x000fe200078ec0ff */
[----:B------:R-:W-:Y:S01]  /*8380*/  FMUL R13, R24, R17 ;  /* 0x00000011180d7220 */ /* 0x000fe20000400000 */
[----:B------:R-:W-:Y:S01]  /*8390*/  LOP3.LUT R17, R46, 0xffffe000, RZ, 0xc0, !PT ;  /* 0xffffe0002e117812 */ /* 0x000fe200078ec0ff */
[----:B------:R-:W-:Y:S01]  /*83a0*/  FFMA R28, R27, R20, R0 ;  /* 0x000000141b1c7223 */ /* 0x000fe20000000000 */
[----:B------:R-:W-:Y:S01]  /*83b0*/  LOP3.LUT R0, R47, 0xffffe000, RZ, 0xc0, !PT ;  /* 0xffffe0002f007812 */ /* 0x000fe200078ec0ff */
[C---:B------:R-:W-:Y:S01]  /*83c0*/  FMUL R3, R24.reuse, R6 ;  /* 0x0000000618037220 */ /* 0x040fe20000400000 */
[C---:B------:R-:W-:Y:S01]  /*83d0*/  FMUL R6, R24.reuse, R10 ;  /* 0x0000000a18067220 */ /* 0x040fe20000400000 */
[C---:B------:R-:W-:Y:S01]  /*83e0*/  FMUL R7, R24.reuse, R7 ;  /* 0x0000000718077220 */ /* 0x040fe20000400000 */
[----:B------:R-:W-:Y:S01]  /*83f0*/  F2FP.TF32.F32.PACK_B R28, R28 ;  /* 0x0000001cff1c723e */ /* 0x000fe200024050ff */
[C---:B------:R-:W-:Y:S01]  /*8400*/  FMUL R10, R24.reuse, R14 ;  /* 0x0000000e180a7220 */ /* 0x040fe20000400000 */
[----:B------:R-:W-:Y:S01]  /*8410*/  FMUL R14, R24, R18 ;  /* 0x00000012180e7220 */ /* 0x000fe20000400000 */
[----:B------:R-:W-:Y:S01]  /*8420*/  LOP3.LUT R18, R40, 0xffffe000, RZ, 0xc0, !PT ;  /* 0xffffe00028127812 */ /* 0x000fe200078ec0ff */
[----:B------:R-:W-:Y:S01]  /*8430*/  FFMA R29, R27, R16, R2 ;  /* 0x000000101b1d7223 */ /* 0x000fe20000000002 */
[----:B------:R-:W-:Y:S01]  /*8440*/  LOP3.LUT R2, R41, 0xffffe000, RZ, 0xc0, !PT ;  /* 0xffffe00029027812 */ /* 0x000fe200078ec0ff */
[----:B------:R-:W-:Y:S01]  /*8450*/  FFMA R30, R27, R17, R3 ;  /* 0x000000111b1e7223 */ /* 0x000fe20000000003 */
[----:B------:R-:W-:Y:S01]  /*8460*/  LOP3.LUT R3, R43, 0xffffe000, RZ, 0xc0, !PT ;  /* 0xffffe0002b037812 */ /* 0x000fe200078ec0ff */
[C---:B------:R-:W-:Y:S01]  /*8470*/  FFMA R31, R27.reuse, R0, R7 ;  /* 0x000000001b1f7223 */ /* 0x040fe20000000007 */
[----:B------:R-:W-:Y:S01]  /*8480*/  LOP3.LUT R0, R42, 0xffffe000, RZ, 0xc0, !PT ;  /* 0xffffe0002a007812 */ /* 0x000fe200078ec0ff */
[C---:B------:R-:W-:Y:S01]  /*8490*/  FFMA R4, R27.reuse, R18, R4 ;  /* 0x000000121b047223 */ /* 0x040fe20000000004 */
[----:B------:R-:W-:Y:S01]  /*84a0*/  F2FP.TF32.F32.PACK_B R29, R29 ;  /* 0x0000001dff1d723e */ /* 0x000fe200024050ff */
[C---:B------:R-:W-:Y:S01]  /*84b0*/  FFMA R5, R27.reuse, R2, R5 ;  /* 0x000000021b057223 */ /* 0x040fe20000000005 */
[----:B------:R-:W-:Y:S01]  /*84c0*/  FMUL R11, R24, R11 ;  /* 0x0000000b180b7220 */ /* 0x000fe20000400000 */
[----:B------:R-:W-:Y:S01]  /*84d0*/  F2FP.TF32.F32.PACK_B R30, R30 ;  /* 0x0000001eff1e723e */ /* 0x000fe200024050ff */
[C---:B------:R-:W-:Y:S01]  /*84e0*/  FFMA R6, R27.reuse, R0, R6 ;  /* 0x000000001b067223 */ /* 0x040fe20000000006 */
[----:B------:R-:W-:Y:S01]  /*84f0*/  F2FP.TF32.F32.PACK_B R31, R31 ;  /* 0x0000001fff1f723e */ /* 0x000fe200024050ff */
[----:B------:R-:W-:Y:S01]  /*8500*/  FFMA R7, R27, R3, R11 ;  /* 0x000000031b077223 */ /* 0x000fe2000000000b */
[----:B------:R-:W-:Y:S01]  /*8510*/  LOP3.LUT R2, R32, 0xffffe000, RZ, 0xc0, !PT ;  /* 0xffffe00020027812 */ /* 0x000fe200078ec0ff */
[----:B------:R-:W-:Y:S01]  /*8520*/  FMUL R15, R24, R15 ;  /* 0x0000000f180f7220 */ /* 0x000fe20000400000 */
[----:B------:R-:W-:Y:S01]  /*8530*/  LOP3.LUT R16, R33, 0xffffe000, RZ, 0xc0, !PT ;  /* 0xffffe00021107812 */ /* 0x000fe200078ec0ff */
[----:B------:R1:W-:Y:S01]  /*8540*/  STS.128 [R63], R28 ;  /* 0x0000001c3f007388 */ /* 0x0003e20000000c00 */
[----:B------:R-:W-:Y:S01]  /*8550*/  LOP3.LUT R0, R34, 0xffffe000, RZ, 0xc0, !PT ;  /* 0xffffe00022007812 */ /* 0x000fe200078ec0ff */
[----:B------:R-:W-:Y:S01]  /*8560*/  FFMA R8, R27, R2, R8 ;  /* 0x000000021b087223 */ /* 0x000fe20000000008 */
[----:B------:R-:W-:Y:S01]  /*8570*/  LOP3.LUT R2, R35, 0xffffe000, RZ, 0xc0, !PT ;  /* 0xffffe00023027812 */ /* 0x000fe200078ec0ff */
[C---:B------:R-:W-:Y:S01]  /*8580*/  FFMA R9, R27.reuse, R16, R9 ;  /* 0x000000101b097223 */ /* 0x040fe20000000009 */
[----:B------:R-:W-:Y:S01]  /*8590*/  F2FP.TF32.F32.PACK_B R4, R4 ;  /* 0x00000004ff04723e */ /* 0x000fe200024050ff */
[C---:B------:R-:W-:Y:S01]  /*85a0*/  FFMA R10, R27.reuse, R0, R10 ;  /* 0x000000001b0a7223 */ /* 0x040fe2000000000a */
[----:B------:R-:W-:Y:S01]  /*85b0*/  F2FP.TF32.F32.PACK_B R5, R5 ;  /* 0x00000005ff05723e */ /* 0x000fe200024050ff */
[----:B------:R-:W-:Y:S01]  /*85c0*/  FFMA R11, R27, R2, R15 ;  /* 0x000000021b0b7223 */ /* 0x000fe2000000000f */
[----:B------:R-:W-:Y:S01]  /*85d0*/  F2FP.TF32.F32.PACK_B R6, R6 ;  /* 0x00000006ff06723e */ /* 0x000fe200024050ff */
[----:B------:R-:W-:Y:S01]  /*85e0*/  FMUL R19, R24, R19 ;  /* 0x0000001318137220 */ /* 0x000fe20000400000 */
[----:B------:R-:W-:Y:S02]  /*85f0*/  F2FP.TF32.F32.PACK_B R7, R7 ;  /* 0x00000007ff07723e */ /* 0x000fe400024050ff */
[----:B------:R-:W-:Y:S02]  /*8600*/  LOP3.LUT R3, R36, 0xffffe000, RZ, 0xc0, !PT ;  /* 0xffffe00024037812 */ /* 0x000fe400078ec0ff */
[----:B------:R-:W-:Y:S01]  /*8610*/  LOP3.LUT R0, R37, 0xffffe000, RZ, 0xc0, !PT ;  /* 0xffffe00025007812 */ /* 0x000fe200078ec0ff */
[----:B------:R1:W-:Y:S01]  /*8620*/  STS.128 [R62+0x10], R4 ;  /* 0x000010043e007388 */ /* 0x0003e20000000c00 */
        /* <DEDUP_REMOVED lines=8> */
[----:B------:R-:W-:Y:S02]  /*86b0*/  F2FP.TF32.F32.PACK_B R10, R10 ;  /* 0x0000000aff0a723e */ /* 0x000fe400024050ff */
[----:B------:R-:W-:Y:S02]  /*86c0*/  F2FP.TF32.F32.PACK_B R11, R11 ;  /* 0x0000000bff0b723e */ /* 0x000fe400024050ff */
[----:B------:R-:W-:Y:S02]  /*86d0*/  F2FP.TF32.F32.PACK_B R12, R12 ;  /* 0x0000000cff0c723e */ /* 0x000fe400024050ff */
[----:B------:R-:W-:Y:S01]  /*86e0*/  F2FP.TF32.F32.PACK_B R13, R13 ;  /* 0x0000000dff0d723e */ /* 0x000fe200024050ff */
[----:B------:R1:W-:Y:S01]  /*86f0*/  STS.128 [R61+0x20], R8 ;  /* 0x000020083d007388 */ /* 0x0003e20000000c00 */
[----:B------:R-:W-:Y:S02]  /*8700*/  F2FP.TF32.F32.PACK_B R14, R14 ;  /* 0x0000000eff0e723e */ /* 0x000fe400024050ff */
[----:B------:R-:W-:Y:S05]  /*8710*/  F2FP.TF32.F32.PACK_B R15, R15 ;  /* 0x0000000fff0f723e */ /* 0x000fea00024050ff */
[----:B------:R1:W-:Y:S01]  /*8720*/  STS.128 [R72+0x30], R12 ;  /* 0x0000300c48007388 */ /* 0x0003e20000000c00 */
[----:B------:R-:W-:Y:S01]  /*8730*/  @!PT LDS RZ, [RZ] ;  /* 0x00000000fffff984 */ /* 0x000fe20000000800 */
[----:B------:R-:W-:Y:S01]  /*8740*/  @!PT LDS RZ, [RZ] ;  /* 0x00000000fffff984 */ /* 0x000fe20000000800 */
[----:B------:R-:W-:Y:S01]  /*8750*/  @!PT LDS RZ, [RZ] ;  /* 0x00000000fffff984 */ /* 0x000fe20000000800 */
[----:B------:R-:W-:Y:S01]  /*8760*/  @!PT LDS RZ, [RZ] ;  /* 0x00000000fffff984 */ /* 0x000fe20000000800 */
[----:B------:R2:W-:Y:S07]  /*8770*/  MEMBAR.ALL.CTA ;  /* 0x0000000000007992 */ /* 0x0005ee0000008000 */
[----:B--2---:R-:W2:Y:S02]  /*8780*/  FENCE.VIEW.ASYNC.S ;  /* 0x00000000000073c6 */ /* 0x004ea40000000000 */
[----:B--2---:R-:W-:Y:S06]  /*8790*/  BAR.SYNC.DEFER_BLOCKING 0x1, 0x80 ;  /* 0x0042000000007b1d */ /* 0x004fec0000010000 */
[----:B------:R-:W-:Y:S05]  /*87a0*/  @P0 BRA `(.L_x_112) ;  /* 0x00000000003c0947 */ /* 0x000fea0003800000 */
[----:B------:R-:W2:Y:S01]  /*87b0*/  LDCU.64 UR8, c[0x0][0x348] ;  /* 0x00006900ff0877ac */ /* 0x000ea20008000a00 */
[----:B------:R-:W-:Y:S01]  /*87c0*/  UIADD3 UR4, UPT, UPT, UR50, 0x200, URZ ;  /* 0x0000020032047890 */ /* 0x000fe2000fffe0ff */
[----:B------:R-:W-:Y:S01]  /*87d0*/  UMOV UR41, UR51 ;  /* 0x0000003300297c82 */ /* 0x000fe20008000000 */
[----:B------:R-:W-:Y:S02]  /*87e0*/  UIADD3 UR6, UPT, UPT, UR50, 0x1200, URZ ;  /* 0x0000120032067890 */ /* 0x000fe4000fffe0ff */
[----:B------:R-:W-:Y:S02]  /*87f0*/  UIADD3 UR7, UPT, UPT, UR51, 0x40, URZ ;  /* 0x0000004033077890 */ /* 0x000fe4000fffe0ff */
[----:B------:R-:W-:Y:S04]  /*8800*/  MOV R57, UR4 ;  /* 0x0000000400397c02 */ /* 0x000fe80008000f00 */
[----:B------:R-:W-:Y:S01]  /*8810*/  R2UR UR40, R57 ;  /* 0x00000000392872ca */ /* 0x000fe200000e0000 */
[----:B--2---:R-:W-:Y:S04]  /*8820*/  UIADD3 UR4, UP0, UPT, UR8, 0x780, URZ ;  /* 0x0000078008047890 */ /* 0x004fe8000ff1e0ff */
[----:B------:R-:W-:Y:S09]  /*8830*/  UIADD3.X UR5, UPT, UPT, URZ, UR9, URZ, UP0, !UPT ;  /* 0x00000009ff057290 */ /* 0x000ff200087fe4ff */
[----:B------:R2:W-:Y:S02]  /*8840*/  UTMASTG.5D [UR40], [UR4] ;  /* 0x00000028040073b5 */ /* 0x0005e40008020000 */
[----:B--2---:R-:W-:Y:S01]  /*8850*/  UMOV UR40, UR6 ;  /* 0x0000000600287c82 */ /* 0x004fe20008000000 */
[----:B------:R-:W-:Y:S02]  /*8860*/  UMOV UR41, UR7 ;  /* 0x0000000700297c82 */ /* 0x000fe40008000000 */
[----:B------:R2:W-:Y:S01]  /*8870*/  UTMASTG.5D [UR40], [UR4] ;  /* 0x00000028040073b5 */ /* 0x0005e20008020000 */
[----:B------:R0:W-:Y:S01]  /*8880*/  UTMACMDFLUSH ;  /* 0x00000000000079b7 */ /* 0x0001e20000000000 */
[----:B--2---:R-:W-:Y:S04]  /*8890*/  DEPBAR.LE SB0, 0x1 ;  /* 0x000080400000791a */ /* 0x004fe80000000000 */
.L_x_112:
[----:B------:R-:W-:Y:S05]  /*88a0*/  BSYNC.RECONVERGENT B0 ;  /* 0x0000000000007941 */ /* 0x000fea0003800200 */
.L_x_111:
[----:B------:R-:W-:Y:S01]  /*88b0*/  BAR.SYNC.DEFER_BLOCKING 0x1, 0x80 ;  /* 0x0042000000007b1d */ /* 0x000fe20000010000 */
[----:B------:R-:W-:Y:S01]  /*88c0*/  ISETP.NE.AND P1, PT, R71, RZ, PT ;  /* 0x000000ff4700720c */ /* 0x000fe20003f25270 */
[----:B------:R-:W-:Y:S01]  /*88d0*/  UISETP.NE.AND UP0, UPT, UR55, URZ, UPT ;  /* 0x000000ff3700728c */ /* 0x000fe2000bf05270 */
[----:B------:R-:W-:Y:S11]  /*88e0*/  LEA R2, R74, UR50, 0x3 ;  /* 0x000000324a027c11 */ /* 0x000ff6000f8e18ff */
[----:B-1----:R-:W-:Y:S01]  /*88f0*/  @P1 SHF.L.U32 R4, R60, 0x1f, RZ ;  /* 0x0000001f3c041819 */ /* 0x002fe200000006ff */
[----:B------:R-:W-:Y:S06]  /*8900*/  BRA.U !UP0, `(.L_x_113) ;  /* 0x0000000108247547 */ /* 0x000fec000b800000 */
[----:B------:R-:W1:Y:S01]  /*8910*/  S2R R0, SR_CgaCtaId ;  /* 0x0000000000007919 */ /* 0x000e620000008800 */
[----:B------:R-:W-:Y:S01]  /*8920*/  IMAD.U32 R3, RZ, RZ, UR53 ;  /* 0x00000035ff037e24 */ /* 0x000fe2000f8e00ff */
[----:B------:R-:W-:Y:S04]  /*8930*/  UIADD3 UR4, UPT, UPT, UR53, 0x1, URZ ;  /* 0x0000000135047890 */ /* 0x000fe8000fffe0ff */
[----:B------:R-:W-:Y:S01]  /*8940*/  @P1 LEA R3, R3, UR50, 0x3 ;  /* 0x0000003203031c11 */ /* 0x000fe2000f8e18ff */
[----:B------:R-:W-:Y:S04]  /*8950*/  UISETP.NE.AND UP0, UPT, UR4, 0x4, UPT ;  /* 0x000000040400788c */ /* 0x000fe8000bf05270 */
[----:B------:R-:W-:Y:S01]  /*8960*/  @P1 VIADD R3, R3, 0x80 ;  /* 0x0000008003031836 */ /* 0x000fe20000000000 */
[----:B------:R-:W-:Y:S04]  /*8970*/  USEL UR53, UR4, URZ, UP0 ;  /* 0x000000ff04357287 */ /* 0x000fe80008000000 */
[----:B-1----:R-:W-:Y:S04]  /*8980*/  @P1 PRMT R0, R0, 0x654, R3 ;  /* 0x0000065400001816 */ /* 0x002fe80000000003 */
[----:B------:R1:W-:Y:S04]  /*8990*/  @P1 SYNCS.ARRIVE.TRANS64.RED.A1T0 RZ, [R0+URZ], RZ ;  /* 0x000000ff00ff19a7 */ /* 0x0003e800081004ff */
.L_x_113:
[----:B------:R-:W2:Y:S01]  /*89a0*/  @P1 SYNCS.PHASECHK.TRANS64.TRYWAIT P0, [R2+URZ+0x60], R4 ;  /* 0x00006004020015a7 */ /* 0x000ea200080011ff */
[----:B------:R-:W-:Y:S01]  /*89b0*/  BSSY B1, `(.L_x_114) ;  /* 0x0000016000017945 */ /* 0x000fe20003800000 */
[----:B--2---:R-:W-:Y:S03]  /*89c0*/  @P1 SEL R75, RZ, 0x1, !P0 ;  /* 0x00000001ff4b1807 */ /* 0x004fe60004000000 */
[----:B------:R-:W-:Y:S05]  /*89d0*/  @!P1 BRA `(.L_x_115) ;  /* 0x00000000004c9947 */ /* 0x000fea0003800000 */
[----:B------:R-:W-:Y:S01]  /*89e0*/  ISETP.NE.AND P0, PT, R75, RZ, PT ;  /* 0x000000ff4b00720c */ /* 0x000fe20003f05270 */
[----:B------:R-:W-:Y:S01]  /*89f0*/  BSSY B0, `(.L_x_116) ;  /* 0x000000b000007945 */ /* 0x000fe20003800000 */
[----:B------:R-:W-:Y:S11]  /*8a00*/  ISETP.NE.AND P1, PT, R76, RZ, PT ;  /* 0x000000ff4c00720c */ /* 0x000ff60003f25270 */
[----:B------:R-:W-:Y:S02]  /*8a10*/  @!UPT UIADD3 URZ, UPT, UPT, URZ, URZ, URZ ;  /* 0x000000fffffff290 */ /* 0x000fe4000fffe0ff */
[C---:B------:R-:W-:Y:S01]  /*8a20*/  @P1 IMAD R6, R74.reuse, 0x2000, R63 ;  /* 0x000020004a061824 */ /* 0x040fe200078e023f */
[C---:B------:R-:W-:Y:S01]  /*8a30*/  @P1 LEA R4, R74.reuse, R61, 0xd ;  /* 0x0000003d4a041211 */ /* 0x040fe200078e68ff */
[C---:B------:R-:W-:Y:S02]  /*8a40*/  @P1 IMAD R5, R74.reuse, 0x2000, R62 ;  /* 0x000020004a051824 */ /* 0x040fe400078e023e */
[----:B------:R-:W-:Y:S01]  /*8a50*/  @P1 IMAD R3, R74, 0x2000, R72 ;  /* 0x000020004a031824 */ /* 0x000fe200078e0248 */
[----:B------:R-:W-:Y:S06]  /*8a60*/  @P0 BRA `(.L_x_117) ;  /* 0x00000000000c0947 */ /* 0x000fec0003800000 */
[----:B-1----:R-:W-:Y:S04]  /*8a70*/  SHF.L.U32 R0, R60, 0x1f, RZ ;  /* 0x0000001f3c007819 */ /* 0x002fe800000006ff */
[----:B------:R-:W1:Y:S02]  /*8a80*/  SYNCS.PHASECHK.TRANS64.TRYWAIT P0, [R2+URZ+0x60], R0 ;  /* 0x00006000020075a7 */ /* 0x000e6400080011ff */
[----:B-1----:R-:W-:Y:S05]  /*8a90*/  @!P0 BRA `(.L_x_118) ;  /* 0x0000002800788947 */ /* 0x002fea0003800000 */
.L_x_117:
[----:B------:R-:W-:Y:S05]  /*8aa0*/  BSYNC B0 ;  /* 0x0000000000007941 */ /* 0x000fea0003800000 */
.L_x_116:
[----:B------:R-:W-:Y:S02]  /*8ab0*/  ISETP.NE.AND P0, PT, R76, RZ, PT ;  /* 0x000000ff4c00720c */ /* 0x000fe40003f05270 */
[----:B------:R-:W-:Y:S11]  /*8ac0*/  IADD3 R74, PT, PT, R74, 0x1, RZ ;  /* 0x000000014a4a7810 */ /* 0x000ff60007ffe0ff */
[----:B------:R2:W4:Y:S04]  /*8ad0*/  @P0 LDS.128 R44, [R6] ;  /* 0x00000000062c0984 */ /* 0x0005280000000c00 */
[----:B------:R2:W1:Y:S04]  /*8ae0*/  @P0 LDS.128 R40, [R5+0x10] ;  /* 0x0000100005280984 */ /* 0x0004680000000c00 */
[----:B------:R2:W1:Y:S04]  /*8af0*/  @P0 LDS.128 R32, [R4+0x20] ;  /* 0x0000200004200984 */ /* 0x0004680000000c00 */
[----:B------:R2:W1:Y:S02]  /*8b00*/  @P0 LDS.128 R36, [R3+0x30] ;  /* 0x0000300003240984 */ /* 0x0004640000000c00 */
.L_x_115:
[----:B------:R-:W-:Y:S05]  /*8b10*/  BSYNC B1 ;  /* 0x0000000000017941 */ /* 0x000fea0003800000 */
.L_x_114:
[----:B-1----:R-:W-:Y:S05]  /*8b20*/  VIADD R0, R25, 0x10 ;  /* 0x0000001019007836 */ /* 0x002fea0000000000 */
[----:B------:R-:W-:Y:S04]  /*8b30*/  SHF.R.U32.HI R0, RZ, 0x15, R0 ;  /* 0x00000015ff007819 */ /* 0x000fe80000011600 */
[----:B------:R-:W-:Y:S11]  /*8b40*/  LOP3.LUT P0, RZ, R0, 0x3, R53, 0x48, !PT ;  /* 0x0000000300ff7812 */ /* 0x000ff60007804835 */
[----:B------:R-:W-:Y:S02]  /*8b50*/  @!UPT UIADD3 URZ, UPT, UPT, URZ, URZ, URZ ;  /* 0x000000fffffff290 */ /* 0x000fe4000fffe0ff */
[----:B------:R-:W-:Y:S05]  /*8b60*/  @!P0 BRA `(.L_x_119) ;  /* 0x0000000000408947 */ /* 0x000fea0003800000 */
[----:B------:R-:W1:Y:S01]  /*8b70*/  LDCU.64 UR8, c[0x4][0x70] ;  /* 0x01000e00ff0877ac */ /* 0x000e620008000a00 */
[----:B--2---:R-:W-:Y:S01]  /*8b80*/  MOV R3, 0x0 ;  /* 0x0000000000037802 */ /* 0x004fe20000000f00 */
[----:B------:R-:W-:Y:S02]  /*8b90*/  HFMA2 R12, -RZ, RZ, 0, 5.9604644775390625e-08 ;  /* 0x00000001ff0c7431 */ /* 0x000fe400000001ff */
[----:B------:R-:W-:Y:S02]  /*8ba0*/  IMAD.MOV.U32 R8, RZ, RZ, 0x192 ;  /* 0x00000192ff087424 */ /* 0x000fe400078e00ff */
[----:B------:R-:W-:Y:S01]  /*8bb0*/  IMAD.MOV.U32 R13, RZ, RZ, RZ ;  /* 0x000000ffff0d7224 */ /* 0x000fe200078e00ff */
[----:B------:R-:W2:Y:S01]  /*8bc0*/  LDCU.64 UR6, c[0x4][0x78] ;  /* 0x01000f00ff0677ac */ /* 0x000ea20008000a00 */
[----:B------:R-:W3:Y:S01]  /*8bd0*/  LDC.64 R2, c[0x4][R3] ;  /* 0x0100000003027b82 */ /* 0x000ee20000000a00 */
[----:B------:R-:W5:Y:S01]  /*8be0*/  LDCU.64 UR4, c[0x4][0x10] ;  /* 0x01000200ff0477ac */ /* 0x000f620008000a00 */
[----:B-1----:R-:W-:Y:S01]  /*8bf0*/  MOV R5, UR9 ;  /* 0x0000000900057c02 */ /* 0x002fe20008000f00 */
[----:B------:R-:W-:Y:S01]  /*8c00*/  IMAD.U32 R4, RZ, RZ, UR8 ;  /* 0x00000008ff047e24 */ /* 0x000fe2000f8e00ff */
[----:B--2---:R-:W-:Y:S01]  /*8c10*/  MOV R7, UR7 ;  /* 0x0000000700077c02 */ /* 0x004fe20008000f00 */
[----:B------:R-:W-:Y:S01]  /*8c20*/  IMAD.U32 R6, RZ, RZ, UR6 ;  /* 0x00000006ff067e24 */ /* 0x000fe2000f8e00ff */
[----:B-----5:R-:W-:Y:S01]  /*8c30*/  MOV R11, UR5 ;  /* 0x00000005000b7c02 */ /* 0x020fe20008000f00 */
[----:B------:R-:W-:Y:S02]  /*8c40*/  IMAD.U32 R10, RZ, RZ, UR4 ;  /* 0x00000004ff0a7e24 */ /* 0x000fe4000f8e00ff */
[----:B------:R-:W-:Y:S07]  /*8c50*/  LEPC R20, `(.L_x_119) ;  /* 0x000000001014794e */ /* 0x000fee0000000000 */
[----:B---34-:R-:W-:Y:S05]  /*8c60*/  CALL.ABS.NOINC R2 ;  /* 0x0000000002007343 */ /* 0x018fea0003c00000 */
.L_x_119:
[----:B--2-4-:R-:W-:Y:S01]  /*8c70*/  LOP3.LUT R3, R44, 0xffffe000, RZ, 0xc0, !PT ;  /* 0xffffe0002c037812 */ /* 0x014fe200078ec0ff */
[----:B------:R-:W-:Y:S05]  /*8c80*/  WARPSYNC.ALL ;  /* 0x0000000000007948 */ /* 0x000fea0003800000 */
[----:B------:R-:W-:Y:S01]  /*8c90*/  R2UR UR4, R25 ;  /* 0x00000000190472ca */ /* 0x000fe200000e0000 */
[----:B------:R-:W1:Y:S01]  /*8ca0*/  S2R R77, SR_CgaCtaId ;  /* 0x00000000004d7919 */ /* 0x000e620000008800 */
[----:B------:R-:W-:Y:S01]  /*8cb0*/  LOP3.LUT R20, R40, 0xffffe000, RZ, 0xc0, !PT ;  /* 0xffffe00028147812 */ /* 0x000fe200078ec0ff */
[----:B------:R-:W-:Y:S01]  /*8cc0*/  BSSY.RECONVERGENT B0, `(.L_x_120) ;  /* 0x0000061000007945 */ /* 0x000fe20003800200 */
[----:B------:R-:W-:Y:S02]  /*8cd0*/  ISETP.NE.AND P6, PT, R71, RZ, PT ;  /* 0x000000ff4700720c */ /* 0x000fe40003fc5270 */
[----:B------:R-:W-:Y:S07]  /*8ce0*/  ISETP.NE.AND P0, PT, R65, RZ, PT ;  /* 0x000000ff4100720c */ /* 0x000fee0003f05270 */
[----:B------:R-:W2:Y:S02]  /*8cf0*/  LDTM.x16 R4, tmem[UR4+0x10] ;  /* 0x00001004000479ee */ /* 0x000ea40008240000 */
[C---:B--2---:R-:W-:Y:S01]  /*8d00*/  FMUL R0, R24.reuse, R4 ;  /* 0x0000000418007220 */ /* 0x044fe20000400000 */
[----:B------:R-:W-:Y:S01]  /*8d10*/  LOP3.LUT R4, R45, 0xffffe000, RZ, 0xc0, !PT ;  /* 0xffffe0002d047812 */ /* 0x000fe200078ec0ff */
[C---:B------:R-:W-:Y:S01]  /*8d20*/  FMUL R2, R24.reuse, R5 ;  /* 0x0000000518027220 */ /* 0x040fe20000400000 */
[----:B------:R-:W-:Y:S01]  /*8d30*/  FMUL R5, R24, R12 ;  /* 0x0000000c18057220 */ /* 0x000fe20000400000 */
[C---:B------:R-:W-:Y:S01]  /*8d40*/  FFMA R28, R27.reuse, R3, R0 ;  /* 0x000000031b1c7223 */ /* 0x040fe20000000000 */
[----:B------:R-:W-:Y:S01]  /*8d50*/  LOP3.LUT R3, R46, 0xffffe000, RZ, 0xc0, !PT ;  /* 0xffffe0002e037812 */ /* 0x000fe200078ec0ff */
[----:B------:R-:W-:Y:S01]  /*8d60*/  FFMA R29, R27, R4, R2 ;  /* 0x000000041b1d7223 */ /* 0x000fe20000000002 */
[----:B------:R-:W-:Y:S01]  /*8d70*/  LOP3.LUT R4, R47, 0xffffe000, RZ, 0xc0, !PT ;  /* 0xffffe0002f047812 */ /* 0x000fe200078ec0ff */
[C---:B------:R-:W-:Y:S01]  /*8d80*/  FMUL R0, R24.reuse, R6 ;  /* 0x0000000618007220 */ /* 0x040fe20000400000 */
[----:B------:R-:W-:Y:S01]  /*8d90*/  F2FP.TF32.F32.PACK_B R28, R28 ;  /* 0x0000001cff1c723e */ /* 0x000fe200024050ff */
[C---:B------:R-:W-:Y:S01]  /*8da0*/  FMUL R2, R24.reuse, R7 ;  /* 0x0000000718027220 */ /* 0x040fe20000400000 */
[----:B------:R-:W-:Y:S01]  /*8db0*/  F2FP.TF32.F32.PACK_B R29, R29 ;  /* 0x0000001dff1d723e */ /* 0x000fe200024050ff */
[C---:B------:R-:W-:Y:S01]  /*8dc0*/  FFMA R30, R27.reuse, R3, R0 ;  /* 0x000000031b1e7223 */ /* 0x040fe20000000000 */
[C---:B------:R-:W-:Y:S01]  /*8dd0*/  FMUL R0, R24.reuse, R8 ;  /* 0x0000000818007220 */ /* 0x040fe20000400000 */
[----:B------:R-:W-:Y:S01]  /*8de0*/  FFMA R31, R27, R4, R2 ;  /* 0x000000041b1f7223 */ /* 0x000fe20000000002 */
[C---:B------:R-:W-:Y:S01]  /*8df0*/  FMUL R6, R24.reuse, R13 ;  /* 0x0000000d18067220 */ /* 0x040fe20000400000 */
[----:B------:R-:W-:Y:S01]  /*8e00*/  LOP3.LUT R13, R41, 0xffffe000, RZ, 0xc0, !PT ;  /* 0xffffe000290d7812 */ /* 0x000fe200078ec0ff */
[C---:B------:R-:W-:Y:S01]  /*8e10*/  FMUL R2, R24.reuse, R9 ;  /* 0x0000000918027220 */ /* 0x040fe20000400000 */
[----:B------:R-:W-:Y:S01]  /*8e20*/  F2FP.TF32.F32.PACK_B R30, R30 ;  /* 0x0000001eff1e723e */ /* 0x000fe200024050ff */
[----:B------:R-:W-:Y:S01]  /*8e30*/  FMUL R9, R24, R16 ;  /* 0x0000001018097220 */ /* 0x000fe20000400000 */
[----:B------:R-:W-:Y:S01]  /*8e40*/  F2FP.TF32.F32.PACK_B R31, R31 ;  /* 0x0000001fff1f723e */ /* 0x000fe200024050ff */
[----:B------:R-:W-:Y:S01]  /*8e50*/  FFMA R16, R27, R20, R0 ;  /* 0x000000141b107223 */ /* 0x000fe20000000000 */
[----:B------:R-:W-:Y:S01]  /*8e60*/  LOP3.LUT R0, R42, 0xffffe000, RZ, 0xc0, !PT ;  /* 0xffffe0002a007812 */ /* 0x000fe200078ec0ff */
[C---:B------:R-:W-:Y:S01]  /*8e70*/  FMUL R3, R24.reuse, R10 ;  /* 0x0000000a18037220 */ /* 0x040fe20000400000 */
[C---:B------:R-:W-:Y:S01]  /*8e80*/  FMUL R7, R24.reuse, R14 ;  /* 0x0000000e18077220 */ /* 0x040fe20000400000 */
[----:B------:R-:W-:Y:S01]  /*8e90*/  LOP3.LUT R14, R43, 0xffffe000, RZ, 0xc0, !PT ;  /* 0xffffe0002b0e7812 */ /* 0x000fe200078ec0ff */
[----:B------:R-:W-:Y:S01]  /*8ea0*/  FMUL R10, R24, R17 ;  /* 0x00000011180a7220 */ /* 0x000fe20000400000 */
[----:B------:R-:W-:Y:S01]  /*8eb0*/  F2FP.TF32.F32.PACK_B R16, R16 ;  /* 0x00000010ff10723e */ /* 0x000fe200024050ff */
[----:B------:R-:W-:Y:S01]  /*8ec0*/  FFMA R17, R27, R13, R2 ;  /* 0x0000000d1b117223 */ /* 0x000fe20000000002 */
[----:B------:R-:W-:Y:S01]  /*8ed0*/  LOP3.LUT R2, R32, 0xffffe000, RZ, 0xc0, !PT ;  /* 0xffffe00020027812 */ /* 0x000fe200078ec0ff */
[----:B------:R-:W-:Y:S01]  /*8ee0*/  STS.128 [R63+0x2000], R28 ;  /* 0x0020001c3f007388 */ /* 0x000fe20000000c00 */
[----:B------:R-:W-:Y:S01]  /*8ef0*/  LOP3.LUT R13, R39, 0xffffe000, RZ, 0xc0, !PT ;  /* 0xffffe000270d7812 */ /* 0x000fe200078ec0ff */
[C---:B------:R-:W-:Y:S01]  /*8f00*/  FMUL R4, R24.reuse, R11 ;  /* 0x0000000b18047220 */ /* 0x040fe20000400000 */
[----:B------:R-:W-:Y:S01]  /*8f10*/  F2FP.TF32.F32.PACK_B R17, R17 ;  /* 0x00000011ff11723e */ /* 0x000fe200024050ff */
[C---:B------:R-:W-:Y:S01]  /*8f20*/  FMUL R11, R24.reuse, R18 ;  /* 0x00000012180b7220 */ /* 0x040fe20000400000 */
[----:B------:R-:W-:Y:S01]  /*8f30*/  FFMA R18, R27, R0, R3 ;  /* 0x000000001b127223 */ /* 0x000fe20000000003 */
[----:B------:R-:W-:Y:S01]  /*8f40*/  LOP3.LUT R0, R33, 0xffffe000, RZ, 0xc0, !PT ;  /* 0xffffe00021007812 */ /* 0x000fe200078ec0ff */
[----:B------:R-:W-:Y:S01]  /*8f50*/  FMUL R12, R24, R19 ;  /* 0x00000013180c7220 */ /* 0x000fe20000400000 */
[----:B------:R-:W-:Y:S01]  /*8f60*/  LOP3.LUT R3, R34, 0xffffe000, RZ, 0xc0, !PT ;  /* 0xffffe00022037812 */ /* 0x000fe200078ec0ff */
[C---:B------:R-:W-:Y:S01]  /*8f70*/  FFMA R19, R27.reuse, R14, R4 ;  /* 0x0000000e1b137223 */ /* 0x040fe20000000004 */
[----:B------:R-:W-:Y:S01]  /*8f80*/  FFMA R4, R27, R2, R5 ;  /* 0x000000021b047223 */ /* 0x000fe20000000005 */
[----:B------:R-:W-:Y:S01]  /*8f90*/  LOP3.LUT R2, R35, 0xffffe000, RZ, 0xc0, !PT ;  /* 0xffffe00023027812 */ /* 0x000fe200078ec0ff */
[----:B------:R-:W-:Y:S01]  /*8fa0*/  FMUL R8, R24, R15 ;  /* 0x0000000f18087220 */ /* 0x000fe20000400000 */
[----:B------:R-:W-:Y:S01]  /*8fb0*/  F2FP.TF32.F32.PACK_B R18, R18 ;  /* 0x00000012ff12723e */ /* 0x000fe200024050ff */
[C---:B------:R-:W-:Y:S01]  /*8fc0*/  FFMA R5, R27.reuse, R0, R6 ;  /* 0x000000001b057223 */ /* 0x040fe20000000006 */
[----:B------:R-:W-:Y:S01]  /*8fd0*/  F2FP.TF32.F32.PACK_B R19, R19 ;  /* 0x00000013ff13723e */ /* 0x000fe200024050ff */
[C---:B------:R-:W-:Y:S01]  /*8fe0*/  FFMA R6, R27.reuse, R3, R7 ;  /* 0x000000031b067223 */ /* 0x040fe20000000007 */
[----:B------:R-:W-:Y:S01]  /*8ff0*/  FFMA R7, R27, R2, R8 ;  /* 0x000000021b077223 */ /* 0x000fe20000000008 */
[----:B------:R-:W-:Y:S02]  /*9000*/  LOP3.LUT R0, R36, 0xffffe000, RZ, 0xc0, !PT ;  /* 0xffffe00024007812 */ /* 0x000fe400078ec0ff */
[----:B------:R-:W-:Y:S01]  /*9010*/  STS.128 [R62+0x2010], R16 ;  /* 0x002010103e007388 */ /* 0x000fe20000000c00 */
[----:B------:R-:W-:Y:S02]  /*9020*/  LOP3.LUT R2, R37, 0xffffe000, RZ, 0xc0, !PT ;  /* 0xffffe00025027812 */ /* 0x000fe400078ec0ff */
[----:B------:R-:W-:Y:S01]  /*9030*/  LOP3.LUT R3, R38, 0xffffe000, RZ, 0xc0, !PT ;  /* 0xffffe00026037812 */ /* 0x000fe200078ec0ff */
[C---:B------:R-:W-:Y:S01]  /*9040*/  FFMA R8, R27.reuse, R0, R9 ;  /* 0x000000001b087223 */ /* 0x040fe20000000009 */
[----:B------:R-:W-:Y:S01]  /*9050*/  F2FP.TF32.F32.PACK_B R4, R4 ;  /* 0x00000004ff04723e */ /* 0x000fe200024050ff */
[C---:B------:R-:W-:Y:S01]  /*9060*/  FFMA R9, R27.reuse, R2, R10 ;  /* 0x000000021b097223 */ /* 0x040fe2000000000a */
[----:B------:R-:W-:Y:S01]  /*9070*/  F2FP.TF32.F32.PACK_B R5, R5 ;  /* 0x00000005ff05723e */ /* 0x000fe200024050ff */
[C---:B------:R-:W-:Y:S01]  /*9080*/  FFMA R10, R27.reuse, R3, R11 ;  /* 0x000000031b0a7223 */ /* 0x040fe2000000000b */
[----:B------:R-:W-:Y:S01]  /*9090*/  F2FP.TF32.F32.PACK_B R6, R6 ;  /* 0x00000006ff06723e */ /* 0x000fe200024050ff */
[----:B------:R-:W-:Y:S01]  /*90a0*/  FFMA R11, R27, R13, R12 ;  /* 0x0000000d1b0b7223 */ /* 0x000fe2000000000c */
[----:B------:R-:W-:Y:S01]  /*90b0*/  F2FP.TF32.F32.PACK_B R7, R7 ;  /* 0x00000007ff07723e */ /* 0x000fe200024050ff */
[----:B------:R-:W-:Y:S01]  /*90c0*/  IMAD.U32 R0, RZ, RZ, UR53 ;  /* 0x00000035ff007e24 */ /* 0x000fe2000f8e00ff */
[----:B------:R-:W-:Y:S02]  /*90d0*/  F2FP.TF32.F32.PACK_B R8, R8 ;  /* 0x00000008ff08723e */ /* 0x000fe400024050ff */
[----:B------:R-:W-:Y:S01]  /*90e0*/  F2FP.TF32.F32.PACK_B R9, R9 ;  /* 0x00000009ff09723e */ /* 0x000fe200024050ff */
[----:B------:R2:W-:Y:S01]  /*90f0*/  STS.128 [R61+0x2020], R4 ;  /* 0x002020043d007388 */ /* 0x0005e20000000c00 */
[----:B------:R-:W-:Y:S02]  /*9100*/  F2FP.TF32.F32.PACK_B R10, R10 ;  /* 0x0000000aff0a723e */ /* 0x000fe400024050ff */
[----:B------:R-:W-:Y:S02]  /*9110*/  F2FP.TF32.F32.PACK_B R11, R11 ;  /* 0x0000000bff0b723e */ /* 0x000fe400024050ff */
[----:B------:R-:W-:Y:S02]  /*9120*/  @P6 LEA R0, R0, UR50, 0x3 ;  /* 0x0000003200006c11 */ /* 0x000fe4000f8e18ff */
[----:B------:R-:W-:Y:S01]  /*9130*/  @P6 SHF.L.U32 R2, R60, 0x1f, RZ ;  /* 0x0000001f3c026819 */ /* 0x000fe200000006ff */
[----:B------:R4:W-:Y:S02]  /*9140*/  STS.128 [R72+0x2030], R8 ;  /* 0x0020300848007388 */ /* 0x0009e40000000c00 */
[----:B------:R-:W-:Y:S05]  /*9150*/  @P6 VIADD R0, R0, 0x80 ;  /* 0x0000008000006836 */ /* 0x000fea0000000000 */
[----:B-1----:R-:W-:Y:S01]  /*9160*/  @P6 PRMT R0, R77, 0x654, R0 ;  /* 0x000006544d006816 */ /* 0x002fe20000000000 */
[----:B------:R-:W-:Y:S01]  /*9170*/  @!PT LDS RZ, [RZ] ;  /* 0x00000000fffff984 */ /* 0x000fe20000000800 */
[----:B------:R-:W-:Y:S01]  /*9180*/  @!PT LDS RZ, [RZ] ;  /* 0x00000000fffff984 */ /* 0x000fe20000000800 */
[----:B------:R-:W-:Y:S01]  /*9190*/  @!PT LDS RZ, [RZ] ;  /* 0x00000000fffff984 */ /* 0x000fe20000000800 */
[----:B------:R-:W-:Y:S01]  /*91a0*/  @!PT LDS RZ, [RZ] ;  /* 0x00000000fffff984 */ /* 0x000fe20000000800 */
[----:B------:R1:W-:Y:S06]  /*91b0*/  MEMBAR.ALL.CTA ;  /* 0x0000000000007992 */ /* 0x0003ec0000008000 */
[----:B-1----:R-:W1:Y:S01]  /*91c0*/  FENCE.VIEW.ASYNC.S ;  /* 0x00000000000073c6 */ /* 0x002e620000000000 */
[----:B--2---:R-:W-:Y:S01]  /*91d0*/  LEA R6, R74, UR50, 0x3 ;  /* 0x000000324a067c11 */ /* 0x004fe2000f8e18ff */
[----:B-1----:R-:W-:Y:S06]  /*91e0*/  BAR.SYNC.DEFER_BLOCKING 0x1, 0x80 ;  /* 0x0042000000007b1d */ /* 0x002fec0000010000 */
[----:B------:R-:W-:Y:S05]  /*91f0*/  @P0 BRA `(.L_x_121) ;  /* 0x0000000000340947 */ /* 0x000fea0003800000 */
[----:B------:R-:W1:Y:S01]  /*9200*/  LDCU.64 UR8, c[0x0][0x348] ;  /* 0x00006900ff0877ac */ /* 0x000e620008000a00 */
[----:B------:R-:W-:Y:S02]  /*9210*/  UIADD3 UR40, UPT, UPT, UR50, 0x2200, URZ ;  /* 0x0000220032287890 */ /* 0x000fe4000fffe0ff */
[----:B------:R-:W-:Y:S02]  /*9220*/  UIADD3 UR41, UPT, UPT, UR51, 0x10, URZ ;  /* 0x0000001033297890 */ /* 0x000fe4000fffe0ff */
[----:B------:R-:W-:Y:S02]  /*9230*/  UIADD3 UR6, UPT, UPT, UR50, 0x3200, URZ ;  /* 0x0000320032067890 */ /* 0x000fe4000fffe0ff */
[----:B------:R-:W-:Y:S02]  /*9240*/  UIADD3 UR7, UPT, UPT, UR51, 0x50, URZ ;  /* 0x0000005033077890 */ /* 0x000fe4000fffe0ff */
[----:B-1----:R-:W-:Y:S04]  /*9250*/  UIADD3 UR4, UP0, UPT, UR8, 0x780, URZ ;  /* 0x0000078008047890 */ /* 0x002fe8000ff1e0ff */
[----:B------:R-:W-:Y:S09]  /*9260*/  UIADD3.X UR5, UPT, UPT, URZ, UR9, URZ, UP0, !UPT ;  /* 0x00000009ff057290 */ /* 0x000ff200087fe4ff */
[----:B------:R1:W-:Y:S02]  /*9270*/  UTMASTG.5D [UR40], [UR4] ;  /* 0x00000028040073b5 */ /* 0x0003e40008020000 */
[----:B-1----:R-:W-:Y:S01]  /*9280*/  UMOV UR40, UR6 ;  /* 0x0000000600287c82 */ /* 0x002fe20008000000 */
[----:B------:R-:W-:Y:S02]  /*9290*/  UMOV UR41, UR7 ;  /* 0x0000000700297c82 */ /* 0x000fe40008000000 */
[----:B------:R1:W-:Y:S01]  /*92a0*/  UTMASTG.5D [UR40], [UR4] ;  /* 0x00000028040073b5 */ /* 0x0003e20008020000 */
[----:B------:R0:W-:Y:S01]  /*92b0*/  UTMACMDFLUSH ;  /* 0x00000000000079b7 */ /* 0x0001e20000000000 */
[----:B-1----:R-:W-:Y:S04]  /*92c0*/  DEPBAR.LE SB0, 0x1 ;  /* 0x000080400000791a */ /* 0x002fe80000000000 */
.L_x_121:
[----:B------:R-:W-:Y:S05]  /*92d0*/  BSYNC.RECONVERGENT B0 ;  /* 0x0000000000007941 */ /* 0x000fea0003800200 */
.L_x_120:
[----:B------:R-:W-:Y:S01]  /*92e0*/  BAR.SYNC.DEFER_BLOCKING 0x1, 0x80 ;  /* 0x0042000000007b1d */ /* 0x000fe20000010000 */
[----:B------:R-:W-:Y:S04]  /*92f0*/  UIADD3 UR4, UPT, UPT, UR53, 0x1, URZ ;  /* 0x0000000135047890 */ /* 0x000fe8000fffe0ff */
[----:B------:R-:W-:Y:S04]  /*9300*/  UISETP.NE.AND UP0, UPT, UR4, 0x4, UPT ;  /* 0x000000040400788c */ /* 0x000fe8000bf05270 */
[----:B------:R-:W-:Y:S01]  /*9310*/  USEL UR52, UR4, URZ, UP0 ;  /* 0x000000ff04347287 */ /* 0x000fe20008000000 */
[----:B------:R1:W-:Y:S01]  /*9320*/  @P6 SYNCS.ARRIVE.TRANS64.RED.A1T0 RZ, [R0+URZ], RZ ;  /* 0x000000ff00ff69a7 */ /* 0x0003e200081004ff */
[----:B------:R-:W-:Y:S01]  /*9330*/  BSSY B1, `(.L_x_122) ;  /* 0x0000017000017945 */ /* 0x000fe20003800000 */
[----:B------:R-:W2:Y:S02]  /*9340*/  @P6 SYNCS.PHASECHK.TRANS64.TRYWAIT P0, [R6+URZ+0x60], R2 ;  /* 0x00006002060065a7 */ /* 0x000ea400080011ff */
[----:B--2---:R-:W-:Y:S01]  /*9350*/  @P6 SEL R75, RZ, 0x1, !P0 ;  /* 0x00000001ff4b6807 */ /* 0x004fe20004000000 */
[----:B-1----:R-:W-:Y:S06]  /*9360*/  @!P6 BRA `(.L_x_123) ;  /* 0x00000000004ce947 */ /* 0x002fec0003800000 */
        /* <DEDUP_REMOVED lines=9> */
[----:B------:R-:W-:Y:S04]  /*9400*/  SHF.L.U32 R5, R60, 0x1f, RZ ;  /* 0x0000001f3c057819 */ /* 0x000fe800000006ff */
[----:B------:R-:W1:Y:S02]  /*9410*/  SYNCS.PHASECHK.TRANS64.TRYWAIT P0, [R6+URZ+0x60], R5 ;  /* 0x00006005060075a7 */ /* 0x000e6400080011ff */
[----:B-1----:R-:W-:Y:S05]  /*9420*/  @!P0 BRA `(.L_x_126) ;  /* 0x0000002000288947 */ /* 0x002fea0003800000 */
.L_x_125:
[----:B------:R-:W-:Y:S05]  /*9430*/  BSYNC B0 ;  /* 0x0000000000007941 */ /* 0x000fea0003800000 */
.L_x_124:
[----:B------:R-:W-:Y:S02]  /*9440*/  ISETP.NE.AND P0, PT, R76, RZ, PT ;  /* 0x000000ff4c00720c */ /* 0x000fe40003f05270 */
[----:B------:R-:W-:Y:S11]  /*9450*/  IADD3 R74, PT, PT, R74, 0x1, RZ ;  /* 0x000000014a4a7810 */ /* 0x000ff60007ffe0ff */
[----:B------:R2:W1:Y:S04]  /*9460*/  @P0 LDS.128 R44, [R4] ;  /* 0x00000000042c0984 */ /* 0x0004680000000c00 */
[----:B------:R2:W1:Y:S04]  /*9470*/  @P0 LDS.128 R40, [R3+0x10] ;  /* 0x0000100003280984 */ /* 0x0004680000000c00 */
[----:B------:R2:W1:Y:S04]  /*9480*/  @P0 LDS.128 R32, [R2+0x20] ;  /* 0x0000200002200984 */ /* 0x0004680000000c00 */
[----:B------:R2:W1:Y:S02]  /*9490*/  @P0 LDS.128 R36, [R0+0x30] ;  /* 0x0000300000240984 */ /* 0x0004640000000c00 */
.L_x_123:
[----:B------:R-:W-:Y:S05]  /*94a0*/  BSYNC B1 ;  /* 0x0000000000017941 */ /* 0x000fea0003800000 */
.L_x_122:
[----:B--2---:R-:W-:Y:S05]  /*94b0*/  VIADD R0, R25, 0x20 ;  /* 0x0000002019007836 */ /* 0x004fea0000000000 */
[----:B------:R-:W-:Y:S04]  /*94c0*/  SHF.R.U32.HI R0, RZ, 0x15, R0 ;  /* 0x00000015ff007819 */ /* 0x000fe80000011600 */
[----:B------:R-:W-:Y:S11]  /*94d0*/  LOP3.LUT P0, RZ, R0, 0x3, R53, 0x48, !PT ;  /* 0x0000000300ff7812 */ /* 0x000ff60007804835 */
[----:B------:R-:W-:Y:S02]  /*94e0*/  @!UPT UIADD3 URZ, UPT, UPT, URZ, URZ, URZ ;  /* 0x000000fffffff290 */ /* 0x000fe4000fffe0ff */
[----:B------:R-:W-:Y:S05]  /*94f0*/  @!P0 BRA `(.L_x_127) ;  /* 0x0000000000408947 */ /* 0x000fea0003800000 */
[----:B------:R-:W1:Y:S01]  /*9500*/  LDCU.64 UR8, c[0x4][0x70] ;  /* 0x01000e00ff0877ac */ /* 0x000e620008000a00 */
[----:B------:R-:W-:Y:S01]  /*9510*/  MOV R3, 0x0 ;  /* 0x0000000000037802 */ /* 0x000fe20000000f00 */
[----:B------:R-:W-:Y:S02]  /*9520*/  HFMA2 R12, -RZ, RZ, 0, 5.9604644775390625e-08 ;  /* 0x00000001ff0c7431 */ /* 0x000fe400000001ff */
[----:B----4-:R-:W-:Y:S02]  /*9530*/  IMAD.MOV.U32 R8, RZ, RZ, 0x192 ;  /* 0x00000192ff087424 */ /* 0x010fe400078e00ff */
[----:B------:R-:W-:Y:S01]  /*9540*/  IMAD.MOV.U32 R13, RZ, RZ, RZ ;  /* 0x000000ffff0d7224 */ /* 0x000fe200078e00ff */
[----:B------:R-:W2:Y:S01]  /*9550*/  LDCU.64 UR6, c[0x4][0x78] ;  /* 0x01000f00ff0677ac */ /* 0x000ea20008000a00 */
[----:B------:R-:W4:Y:S01]  /*9560*/  LDC.64 R2, c[0x4][R3] ;  /* 0x0100000003027b82 */ /* 0x000f220000000a00 */
        /* <DEDUP_REMOVED lines=9> */
.L_x_127:
[----:B-1----:R-:W-:Y:S01]  /*9600*/  LOP3.LUT R3, R44, 0xffffe000, RZ, 0xc0, !PT ;  /* 0xffffe0002c037812 */ /* 0x002fe200078ec0ff */
[----:B------:R-:W-:Y:S05]  /*9610*/  WARPSYNC.ALL ;  /* 0x0000000000007948 */ /* 0x000fea0003800000 */
[----:B------:R-:W-:Y:S01]  /*9620*/  R2UR UR4, R25 ;  /* 0x00000000190472ca */ /* 0x000fe200000e0000 */
[----:B------:R-:W-:Y:S01]  /*9630*/  BSSY.RECONVERGENT B0, `(.L_x_128) ;  /* 0x0000062000007945 */ /* 0x000fe20003800200 */
[----:B------:R-:W-:Y:S02]  /*9640*/  LOP3.LUT R20, R40, 0xffffe000, RZ, 0xc0, !PT ;  /* 0xffffe00028147812 */ /* 0x000fe400078ec0ff */
[----:B------:R-:W-:Y:S02]  /*9650*/  LOP3.LUT R21, R41, 0xffffe000, RZ, 0xc0, !PT ;  /* 0xffffe00029157812 */ /* 0x000fe400078ec0ff */
[----:B------:R-:W-:Y:S02]  /*9660*/  LOP3.LUT R26, R42, 0xffffe000, RZ, 0xc0, !PT ;  /* 0xffffe0002a1a7812 */ /* 0x000fe400078ec0ff */
[----:B------:R-:W-:Y:S02]  /*9670*/  ISETP.NE.AND P6, PT, R71, RZ, PT ;  /* 0x000000ff4700720c */ /* 0x000fe40003fc5270 */
[----:B------:R-:W-:Y:S03]  /*9680*/  ISETP.NE.AND P0, PT, R65, RZ, PT ;  /* 0x000000ff4100720c */ /* 0x000fe60003f05270 */
[----:B----4-:R-:W1:Y:S02]  /*9690*/  LDTM.x16 R4, tmem[UR4+0x20] ;  /* 0x00002004000479ee */ /* 0x010e640008240000 */
[C---:B-1----:R-:W-:Y:S01]  /*96a0*/  FMUL R0, R24.reuse, R4 ;  /* 0x0000000418007220 */ /* 0x042fe20000400000 */
        /* <DEDUP_REMOVED lines=13> */
[C---:B------:R-:W-:Y:S01]  /*9780*/  FFMA R31, R27.reuse, R4, R2 ;  /* 0x000000041b1f7223 */ /* 0x040fe20000000002 */
[C---:B------:R-:W-:Y:S01]  /*9790*/  FMUL R2, R24.reuse, R9 ;  /* 0x0000000918027220 */ /* 0x040fe20000400000 */
[C---:B------:R-:W-:Y:S01]  /*97a0*/  FMUL R9, R24.reuse, R16 ;  /* 0x0000001018097220 */ /* 0x040fe20000400000 */
[----:B------:R-:W-:Y:S01]  /*97b0*/  F2FP.TF32.F32.PACK_B R30, R30 ;  /* 0x0000001eff1e723e */ /* 0x000fe200024050ff */
[----:B------:R-:W-:Y:S01]  /*97c0*/  FFMA R16, R27, R20, R0 ;  /* 0x000000141b107223 */ /* 0x000fe20000000000 */
[----:B------:R-:W-:Y:S01]  /*97d0*/  LOP3.LUT R0, R43, 0xffffe000, RZ, 0xc0, !PT ;  /* 0xffffe0002b007812 */ /* 0x000fe200078ec0ff */
[C---:B------:R-:W-:Y:S01]  /*97e0*/  FMUL R3, R24.reuse, R10 ;  /* 0x0000000a18037220 */ /* 0x040fe20000400000 */
[----:B------:R-:W-:Y:S01]  /*97f0*/  F2FP.TF32.F32.PACK_B R31, R31 ;  /* 0x0000001fff1f723e */ /* 0x000fe200024050ff */
[C---:B------:R-:W-:Y:S01]  /*9800*/  FMUL R4, R24.reuse, R11 ;  /* 0x0000000b18047220 */ /* 0x040fe20000400000 */
[----:B------:R-:W-:Y:S01]  /*9810*/  F2FP.TF32.F32.PACK_B R16, R16 ;  /* 0x00000010ff10723e */ /* 0x000fe200024050ff */
[----:B------:R-:W-:Y:S01]  /*9820*/  FMUL R10, R24, R17 ;  /* 0x00000011180a7220 */ /* 0x000fe20000400000 */
[C---:B------:R-:W-:Y:S01]  /*9830*/  FFMA R17, R27.reuse, R21, R2 ;  /* 0x000000151b117223 */ /* 0x040fe20000000002 */
[----:B------:R-:W-:Y:S01]  /*9840*/  LOP3.LUT R2, R32, 0xffffe000, RZ, 0xc0, !PT ;  /* 0xffffe00020027812 */ /* 0x000fe200078ec0ff */
[----:B------:R1:W-:Y:S01]  /*9850*/  STS.128 [R63+0x4000], R28 ;  /* 0x0040001c3f007388 */ /* 0x0003e20000000c00 */
[C---:B------:R-:W-:Y:S01]  /*9860*/  FMUL R11, R24.reuse, R18 ;  /* 0x00000012180b7220 */ /* 0x040fe20000400000 */
[----:B------:R-:W-:Y:S01]  /*9870*/  FFMA R18, R27, R26, R3 ;  /* 0x0000001a1b127223 */ /* 0x000fe20000000003 */
[----:B------:R-:W-:Y:S01]  /*9880*/  LOP3.LUT R3, R33, 0xffffe000, RZ, 0xc0, !PT ;  /* 0xffffe00021037812 */ /* 0x000fe200078ec0ff */
[C---:B------:R-:W-:Y:S01]  /*9890*/  FMUL R12, R24.reuse, R19 ;  /* 0x00000013180c7220 */ /* 0x040fe20000400000 */
[----:B------:R-:W-:Y:S01]  /*98a0*/  F2FP.TF32.F32.PACK_B R17, R17 ;  /* 0x00000011ff11723e */ /* 0x000fe200024050ff */
[----:B------:R-:W-:Y:S01]  /*98b0*/  FFMA R19, R27, R0, R4 ;  /* 0x000000001b137223 */ /* 0x000fe20000000004 */
[----:B------:R-:W-:Y:S01]  /*98c0*/  F2FP.TF32.F32.PACK_B R18, R18 ;  /* 0x00000012ff12723e */ /* 0x000fe200024050ff */
[----:B------:R-:W-:Y:S01]  /*98d0*/  FMUL R6, R24, R13 ;  /* 0x0000000d18067220 */ /* 0x000fe20000400000 */
[----:B------:R-:W-:Y:S01]  /*98e0*/  LOP3.LUT R13, R34, 0xffffe000, RZ, 0xc0, !PT ;  /* 0xffffe000220d7812 */ /* 0x000fe200078ec0ff */
[C---:B------:R-:W-:Y:S01]  /*98f0*/  FMUL R7, R24.reuse, R14 ;  /* 0x0000000e18077220 */ /* 0x040fe20000400000 */
[----:B------:R-:W-:Y:S01]  /*9900*/  LOP3.LUT R14, R35, 0xffffe000, RZ, 0xc0, !PT ;  /* 0xffffe000230e7812 */ /* 0x000fe200078ec0ff */
[----:B------:R-:W-:Y:S01]  /*9910*/  FMUL R8, R24, R15 ;  /* 0x0000000f18087220 */ /* 0x000fe20000400000 */
[----:B------:R-:W-:Y:S01]  /*9920*/  F2FP.TF32.F32.PACK_B R19, R19 ;  /* 0x00000013ff13723e */ /* 0x000fe200024050ff */
[C---:B------:R-:W-:Y:S01]  /*9930*/  FFMA R4, R27.reuse, R2, R5 ;  /* 0x000000021b047223 */ /* 0x040fe20000000005 */
[C---:B------:R-:W-:Y:S01]  /*9940*/  FFMA R5, R27.reuse, R3, R6 ;  /* 0x000000031b057223 */ /* 0x040fe20000000006 */
[C---:B------:R-:W-:Y:S01]  /*9950*/  FFMA R6, R27.reuse, R13, R7 ;  /* 0x0000000d1b067223 */ /* 0x040fe20000000007 */
[----:B------:R-:W-:Y:S01]  /*9960*/  FFMA R7, R27, R14, R8 ;  /* 0x0000000e1b077223 */ /* 0x000fe20000000008 */
[----:B------:R1:W-:Y:S01]  /*9970*/  STS.128 [R62+0x4010], R16 ;  /* 0x004010103e007388 */ /* 0x0003e20000000c00 */
[----:B------:R-:W-:Y:S01]  /*9980*/  LOP3.LUT R0, R36, 0xffffe000, RZ, 0xc0, !PT ;  /* 0xffffe00024007812 */ /* 0x000fe200078ec0ff */
[----:B------:R-:W-:Y:S01]  /*9990*/  IMAD.U32 R14, RZ, RZ, UR52 ;  /* 0x00000034ff0e7e24 */ /* 0x000fe2000f8e00ff */
[----:B------:R-:W-:Y:S02]  /*99a0*/  LOP3.LUT R2, R37, 0xffffe000, RZ, 0xc0, !PT ;  /* 0xffffe00025027812 */ /* 0x000fe400078ec0ff */
        /* <DEDUP_REMOVED lines=14> */
[----:B------:R-:W-:Y:S02]  /*9a90*/  F2FP.TF32.F32.PACK_B R11, R11 ;  /* 0x0000000bff0b723e */ /* 0x000fe400024050ff */
[----:B------:R-:W-:Y:S02]  /*9aa0*/  @P6 LEA R14, R14, UR50, 0x3 ;  /* 0x000000320e0e6c11 */ /* 0x000fe4000f8e18ff */
[----:B------:R-:W-:Y:S01]  /*9ab0*/  LEA R0, R74, UR50, 0x3 ;  /* 0x000000324a007c11 */ /* 0x000fe2000f8e18ff */
[----:B------:R1:W-:Y:S01]  /*9ac0*/  STS.128 [R72+0x4030], R8 ;  /* 0x0040300848007388 */ /* 0x0003e20000000c00 */
[----:B------:R-:W-:Y:S01]  /*9ad0*/  @P6 SHF.L.U32 R2, R60, 0x1f, RZ ;  /* 0x0000001f3c026819 */ /* 0x000fe200000006ff */
[----:B------:R-:W-:Y:S05]  /*9ae0*/  @P6 VIADD R14, R14, 0x80 ;  /* 0x000000800e0e6836 */ /* 0x000fea0000000000 */
[----:B------:R-:W-:Y:S01]  /*9af0*/  @P6 PRMT R14, R77, 0x654, R14 ;  /* 0x000006544d0e6816 */ /* 0x000fe2000000000e */
[----:B------:R-:W-:Y:S01]  /*9b00*/  @!PT LDS RZ, [RZ] ;  /* 0x00000000fffff984 */ /* 0x000fe20000000800 */
[----:B------:R-:W-:Y:S01]  /*9b10*/  @!PT LDS RZ, [RZ] ;  /* 0x00000000fffff984 */ /* 0x000fe20000000800 */
[----:B------:R-:W-:Y:S01]  /*9b20*/  @!PT LDS RZ, [RZ] ;  /* 0x00000000fffff984 */ /* 0x000fe20000000800 */
[----:B------:R-:W-:Y:S01]  /*9b30*/  @!PT LDS RZ, [RZ] ;  /* 0x00000000fffff984 */ /* 0x000fe20000000800 */
[----:B------:R2:W-:Y:S06]  /*9b40*/  MEMBAR.ALL.CTA ;  /* 0x0000000000007992 */ /* 0x0005ec0000008000 */
[----:B--2---:R-:W2:Y:S02]  /*9b50*/  FENCE.VIEW.ASYNC.S ;  /* 0x00000000000073c6 */ /* 0x004ea40000000000 */
[----:B--2---:R-:W-:Y:S06]  /*9b60*/  BAR.SYNC.DEFER_BLOCKING 0x1, 0x80 ;  /* 0x0042000000007b1d */ /* 0x004fec0000010000 */
[----:B------:R-:W-:Y:S05]  /*9b70*/  @P0 BRA `(.L_x_129) ;  /* 0x0000000000340947 */ /* 0x000fea0003800000 */
[----:B------:R-:W2:Y:S01]  /*9b80*/  LDCU.64 UR8, c[0x0][0x348] ;  /* 0x00006900ff0877ac */ /* 0x000ea20008000a00 */
[----:B------:R-:W-:Y:S02]  /*9b90*/  UIADD3 UR40, UPT, UPT, UR50, 0x4200, URZ ;  /* 0x0000420032287890 */ /* 0x000fe4000fffe0ff */
[----:B------:R-:W-:Y:S02]  /*9ba0*/  UIADD3 UR41, UPT, UPT, UR51, 0x20, URZ ;  /* 0x0000002033297890 */ /* 0x000fe4000fffe0ff */
[----:B------:R-:W-:Y:S02]  /*9bb0*/  UIADD3 UR6, UPT, UPT, UR50, 0x5200, URZ ;  /* 0x0000520032067890 */ /* 0x000fe4000fffe0ff */
[----:B------:R-:W-:Y:S02]  /*9bc0*/  UIADD3 UR7, UPT, UPT, UR51, 0x60, URZ ;  /* 0x0000006033077890 */ /* 0x000fe4000fffe0ff */
        /* <DEDUP_REMOVED lines=8> */
.L_x_129:
[----:B------:R-:W-:Y:S05]  /*9c50*/  BSYNC.RECONVERGENT B0 ;  /* 0x0000000000007941 */ /* 0x000fea0003800200 */
.L_x_128:
[----:B------:R-:W-:Y:S01]  /*9c60*/  BAR.SYNC.DEFER_BLOCKING 0x1, 0x80 ;  /* 0x0042000000007b1d */ /* 0x000fe20000010000 */
[----:B------:R-:W-:Y:S04]  /*9c70*/  UIADD3 UR4, UPT, UPT, UR52, 0x1, URZ ;  /* 0x0000000134047890 */ /* 0x000fe8000fffe0ff */
[----:B------:R-:W-:Y:S04]  /*9c80*/  UISETP.NE.AND UP0, UPT, UR4, 0x4, UPT ;  /* 0x000000040400788c */ /* 0x000fe8000bf05270 */
[----:B------:R-:W-:Y:S01]  /*9c90*/  USEL UR53, UR4, URZ, UP0 ;  /* 0x000000ff04357287 */ /* 0x000fe20008000000 */
[----:B------:R2:W-:Y:S01]  /*9ca0*/  @P6 SYNCS.ARRIVE.TRANS64.RED.A1T0 RZ, [R14+URZ], RZ ;  /* 0x000000ff0eff69a7 */ /* 0x0005e200081004ff */
[----:B------:R-:W-:Y:S01]  /*9cb0*/  BSSY B1, `(.L_x_130) ;  /* 0x0000017000017945 */ /* 0x000fe20003800000 */
[----:B------:R-:W4:Y:S02]  /*9cc0*/  @P6 SYNCS.PHASECHK.TRANS64.TRYWAIT P0, [R0+URZ+0x60], R2 ;  /* 0x00006002000065a7 */ /* 0x000f2400080011ff */
[----:B----4-:R-:W-:Y:S01]  /*9cd0*/  @P6 SEL R75, RZ, 0x1, !P0 ;  /* 0x00000001ff4b6807 */ /* 0x010fe20004000000 */
[----:B--2---:R-:W-:Y:S06]  /*9ce0*/  @!P6 BRA `(.L_x_131) ;  /* 0x00000000004ce947 */ /* 0x004fec0003800000 */
[----:B------:R-:W-:Y:S01]  /*9cf0*/  ISETP.NE.AND P0, PT, R75, RZ, PT ;  /* 0x000000ff4b00720c */ /* 0x000fe20003f05270 */
[----:B------:R-:W-:Y:S01]  /*9d00*/  BSSY B0, `(.L_x_132) ;  /* 0x000000b000007945 */ /* 0x000fe20003800000 */
[----:B------:R-:W-:Y:S11]  /*9d10*/  ISETP.NE.AND P1, PT, R76, RZ, PT ;  /* 0x000000ff4c00720c */ /* 0x000ff60003f25270 */
[----:B------:R-:W-:Y:S02]  /*9d20*/  @!UPT UIADD3 URZ, UPT, UPT, URZ, URZ, URZ ;  /* 0x000000fffffff290 */ /* 0x000fe4000fffe0ff */
[C---:B-1----:R-:W-:Y:S01]  /*9d30*/  @P1 IMAD R4, R74.reuse, 0x2000, R63 ;  /* 0x000020004a041824 */ /* 0x042fe200078e023f */
[C---:B------:R-:W-:Y:S01]  /*9d40*/  @P1 LEA R2, R74.reuse, R61, 0xd ;  /* 0x0000003d4a021211 */ /* 0x040fe200078e68ff */
[C---:B------:R-:W-:Y:S02]  /*9d50*/  @P1 IMAD R3, R74.reuse, 0x2000, R62 ;  /* 0x000020004a031824 */ /* 0x040fe400078e023e */
[----:B------:R-:W-:Y:S01]  /*9d60*/  @P1 IMAD R74, R74, 0x2000, R72 ;  /* 0x000020004a4a1824 */ /* 0x000fe200078e0248 */
[----:B------:R-:W-:Y:S06]  /*9d70*/  @P0 BRA `(.L_x_133) ;  /* 0x00000000000c0947 */ /* 0x000fec0003800000 */
[----:B------:R-:W-:Y:S04]  /*9d80*/  SHF.L.U32 R5, R60, 0x1f, RZ ;  /* 0x0000001f3c057819 */ /* 0x000fe800000006ff */
[----:B------:R-:W1:Y:S02]  /*9d90*/  SYNCS.PHASECHK.TRANS64.TRYWAIT P0, [R0+URZ+0x60], R5 ;  /* 0x00006005000075a7 */ /* 0x000e6400080011ff */
[----:B-1----:R-:W-:Y:S05]  /*9da0*/  @!P0 BRA `(.L_x_134) ;  /* 0x0000001400dc8947 */ /* 0x002fea0003800000 */
.L_x_133:
[----:B------:R-:W-:Y:S05]  /*9db0*/  BSYNC B0 ;  /* 0x0000000000007941 */ /* 0x000fea0003800000 */
.L_x_132:
[----:B------:R-:W-:Y:S11]  /*9dc0*/  ISETP.NE.AND P0, PT, R76, RZ, PT ;  /* 0x000000ff4c00720c */ /* 0x000ff60003f05270 */
[----:B------:R-:W-:Y:S02]  /*9dd0*/  @!UPT UIADD3 URZ, UPT, UPT, URZ, URZ, URZ ;  /* 0x000000fffffff290 */ /* 0x000fe4000fffe0ff */
[----:B------:R2:W4:Y:S04]  /*9de0*/  @P0 LDS.128 R44, [R4] ;  /* 0x00000000042c0984 */ /* 0x0005280000000c00 */
[----:B------:R2:W1:Y:S04]  /*9df0*/  @P0 LDS.128 R40, [R3+0x10] ;  /* 0x0000100003280984 */ /* 0x0004680000000c00 */
[----:B------:R2:W1:Y:S04]  /*9e00*/  @P0 LDS.128 R32, [R2+0x20] ;  /* 0x0000200002200984 */ /* 0x0004680000000c00 */
[----:B------:R2:W1:Y:S02]  /*9e10*/  @P0 LDS.128 R36, [R74+0x30] ;  /* 0x000030004a240984 */ /* 0x0004640000000c00 */
.L_x_131:
[----:B------:R-:W-:Y:S05]  /*9e20*/  BSYNC B1 ;  /* 0x0000000000017941 */ /* 0x000fea0003800000 */
.L_x_130:
        /* <DEDUP_REMOVED lines=21> */
.L_x_135:
[----:B------:R-:W-:Y:S01]  /*9f80*/  ISETP.NE.AND P0, PT, R65, RZ, PT ;  /* 0x000000ff4100720c */ /* 0x000fe20003f05270 */
[----:B------:R-:W-:Y:S05]  /*9f90*/  WARPSYNC.ALL ;  /* 0x0000000000007948 */ /* 0x000fea0003800000 */
[----:B------:R-:W-:Y:S01]  /*9fa0*/  R2UR UR4, R25 ;  /* 0x00000000190472ca */ /* 0x000fe200000e0000 */
[----:B------:R-:W-:Y:S01]  /*9fb0*/  VIADD R73, R73, 0xd0 ;  /* 0x000000d049497836 */ /* 0x000fe20000000000 */
[----:B----4-:R-:W-:Y:S01]  /*9fc0*/  LOP3.LUT R0, R44, 0xffffe000, RZ, 0xc0, !PT ;  /* 0xffffe0002c007812 */ /* 0x010fe200078ec0ff */
[----:B------:R-:W-:Y:S01]  /*9fd0*/  BSSY.RECONVERGENT B0, `(.L_x_136) ;  /* 0x000005d000007945 */ /* 0x000fe20003800200 */
[----:B--2---:R-:W-:Y:S02]  /*9fe0*/  LOP3.LUT R2, R45, 0xffffe000, RZ, 0xc0, !PT ;  /* 0xffffe0002d027812 */ /* 0x004fe400078ec0ff */
[----:B------:R-:W-:Y:S02]  /*9ff0*/  LOP3.LUT R3, R46, 0xffffe000, RZ, 0xc0, !PT ;  /* 0xffffe0002e037812 */ /* 0x000fe400078ec0ff */
[----:B------:R-:W-:Y:S02]  /*a000*/  LOP3.LUT R20, R47, 0xffffe000, RZ, 0xc0, !PT ;  /* 0xffffe0002f147812 */ /* 0x000fe400078ec0ff */
[----:B------:R-:W-:Y:S02]  /*a010*/  LOP3.LUT R21, R40, 0xffffe000, RZ, 0xc0, !PT ;  /* 0xffffe00028157812 */ /* 0x000fe400078ec0ff */
[----:B------:R-:W-:Y:S01]  /*a020*/  LOP3.LUT R25, R41, 0xffffe000, RZ, 0xc0, !PT ;  /* 0xffffe00029197812 */ /* 0x000fe200078ec0ff */
[----:B------:R-:W1:Y:S01]  /*a030*/  LDTM.x16 R4, tmem[UR4+0x30] ;  /* 0x00003004000479ee */ /* 0x000e620008240000 */
[----:B------:R-:W-:Y:S01]  /*a040*/  LOP3.LUT R26, R42, 0xffffe000, RZ, 0xc0, !PT ;  /* 0xffffe0002a1a7812 */ /* 0x000fe200078ec0ff */
[----:B------:R-:W-:Y:S01]  /*a050*/  NOP ;  /* 0x0000000000007918 */ /* 0x000fe20000000000 */
[----:B------:R-:W-:Y:S02]  /*a060*/  LOP3.LUT R28, R43, 0xffffe000, RZ, 0xc0, !PT ;  /* 0xffffe0002b1c7812 */ /* 0x000fe400078ec0ff */
[----:B------:R-:W-:Y:S02]  /*a070*/  LOP3.LUT R73, R73, 0xfefffff8, RZ, 0xc0, !PT ;  /* 0xfefffff849497812 */ /* 0x000fe400078ec0ff */
[----:B------:R-:W-:Y:S02]  /*a080*/  LOP3.LUT R29, R32, 0xffffe000, RZ, 0xc0, !PT ;  /* 0xffffe000201d7812 */ /* 0x000fe400078ec0ff */
[----:B------:R-:W-:Y:S01]  /*a090*/  LOP3.LUT R30, R33, 0xffffe000, RZ, 0xc0, !PT ;  /* 0xffffe000211e7812 */ /* 0x000fe200078ec0ff */
[----:B-1----:R1:W-:Y:S01]  /*a0a0*/  SYNCS.ARRIVE.TRANS64.RED.A1T0 RZ, [R73+URZ], RZ ;  /* 0x000000ff49ff79a7 */ /* 0x0023e200081004ff */
[----:B------:R-:W-:Y:S02]  /*a0b0*/  LOP3.LUT R31, R34, 0xffffe000, RZ, 0xc0, !PT ;  /* 0xffffe000221f7812 */ /* 0x000fe400078ec0ff */
[----:B------:R-:W-:Y:S02]  /*a0c0*/  LOP3.LUT R32, R35, 0xffffe000, RZ, 0xc0, !PT ;  /* 0xffffe00023207812 */ /* 0x000fe400078ec0ff */
[----:B------:R-:W-:Y:S02]  /*a0d0*/  LOP3.LUT R33, R36, 0xffffe000, RZ, 0xc0, !PT ;  /* 0xffffe00024217812 */ /* 0x000fe400078ec0ff */
[----:B------:R-:W-:Y:S02]  /*a0e0*/  LOP3.LUT R34, R37, 0xffffe000, RZ, 0xc0, !PT ;  /* 0xffffe00025227812 */ /* 0x000fe400078ec0ff */
[----:B------:R-:W-:Y:S02]  /*a0f0*/  LOP3.LUT R35, R38, 0xffffe000, RZ, 0xc0, !PT ;  /* 0xffffe00026237812 */ /* 0x000fe400078ec0ff */
[----:B------:R-:W-:Y:S01]  /*a100*/  LOP3.LUT R36, R39, 0xffffe000, RZ, 0xc0, !PT ;  /* 0xffffe00027247812 */ /* 0x000fe200078ec0ff */
[C---:B------:R-:W-:Y:S01]  /*a110*/  FMUL R4, R24.reuse, R4 ;  /* 0x0000000418047220 */ /* 0x040fe20000400000 */
[C---:B------:R-:W-:Y:S01]  /*a120*/  FMUL R5, R24.reuse, R5 ;  /* 0x0000000518057220 */ /* 0x040fe20000400000 */
[C---:B------:R-:W-:Y:S01]  /*a130*/  FMUL R6, R24.reuse, R6 ;  /* 0x0000000618067220 */ /* 0x040fe20000400000 */
[C---:B------:R-:W-:Y:S01]  /*a140*/  FMUL R7, R24.reuse, R7 ;  /* 0x0000000718077220 */ /* 0x040fe20000400000 */
[C---:B------:R-:W-:Y:S01]  /*a150*/  FFMA R4, R27.reuse, R0, R4 ;  /* 0x000000001b047223 */ /* 0x040fe20000000004 */
[C---:B------:R-:W-:Y:S01]  /*a160*/  FFMA R5, R27.reuse, R2, R5 ;  /* 0x000000021b057223 */ /* 0x040fe20000000005 */
[C---:B------:R-:W-:Y:S01]  /*a170*/  FFMA R6, R27.reuse, R3, R6 ;  /* 0x000000031b067223 */ /* 0x040fe20000000006 */
[C---:B------:R-:W-:Y:S01]  /*a180*/  FFMA R7, R27.reuse, R20, R7 ;  /* 0x000000141b077223 */ /* 0x040fe20000000007 */
[C---:B------:R-:W-:Y:S01]  /*a190*/  FMUL R8, R24.reuse, R8 ;  /* 0x0000000818087220 */ /* 0x040fe20000400000 */
[C---:B------:R-:W-:Y:S01]  /*a1a0*/  FMUL R9, R24.reuse, R9 ;  /* 0x0000000918097220 */ /* 0x040fe20000400000 */
[C---:B------:R-:W-:Y:S01]  /*a1b0*/  FMUL R10, R24.reuse, R10 ;  /* 0x0000000a180a7220 */ /* 0x040fe20000400000 */
[C---:B------:R-:W-:Y:S01]  /*a1c0*/  FMUL R11, R24.reuse, R11 ;  /* 0x0000000b180b7220 */ /* 0x040fe20000400000 */
[----:B------:R-:W-:Y:S01]  /*a1d0*/  F2FP.TF32.F32.PACK_B R4, R4 ;  /* 0x00000004ff04723e */ /* 0x000fe200024050ff */
[C---:B------:R-:W-:Y:S01]  /*a1e0*/  FFMA R8, R27.reuse, R21, R8 ;  /* 0x000000151b087223 */ /* 0x040fe20000000008 */
[----:B------:R-:W-:Y:S01]  /*a1f0*/  F2FP.TF32.F32.PACK_B R5, R5 ;  /* 0x00000005ff05723e */ /* 0x000fe200024050ff */
[C---:B------:R-:W-:Y:S01]  /*a200*/  FFMA R9, R27.reuse, R25, R9 ;  /* 0x000000191b097223 */ /* 0x040fe20000000009 */
[----:B------:R-:W-:Y:S01]  /*a210*/  F2FP.TF32.F32.PACK_B R6, R6 ;  /* 0x00000006ff06723e */ /* 0x000fe200024050ff */
[C---:B------:R-:W-:Y:S01]  /*a220*/  FFMA R10, R27.reuse, R26, R10 ;  /* 0x0000001a1b0a7223 */ /* 0x040fe2000000000a */
[----:B------:R-:W-:Y:S01]  /*a230*/  F2FP.TF32.F32.PACK_B R7, R7 ;  /* 0x00000007ff07723e */ /* 0x000fe200024050ff */
[C---:B------:R-:W-:Y:S01]  /*a240*/  FFMA R11, R27.reuse, R28, R11 ;  /* 0x0000001c1b0b7223 */ /* 0x040fe2000000000b */
[C---:B------:R-:W-:Y:S01]  /*a250*/  FMUL R12, R24.reuse, R12 ;  /* 0x0000000c180c7220 */ /* 0x040fe20000400000 */
[----:B------:R-:W-:Y:S01]  /*a260*/  F2FP.TF32.F32.PACK_B R8, R8 ;  /* 0x00000008ff08723e */ /* 0x000fe200024050ff */
[C---:B------:R-:W-:Y:S01]  /*a270*/  FMUL R13, R24.reuse, R13 ;  /* 0x0000000d180d7220 */ /* 0x040fe20000400000 */
[----:B------:R1:W-:Y:S01]  /*a280*/  STS.128 [R63+0x6000], R4 ;  /* 0x006000043f007388 */ /* 0x0003e20000000c00 */
        /* <DEDUP_REMOVED lines=8> */
[C---:B------:R-:W-:Y:S01]  /*a310*/  FFMA R15, R27.reuse, R32, R15 ;  /* 0x000000201b0f7223 */ /* 0x040fe2000000000f */
[C---:B------:R-:W-:Y:S01]  /*a320*/  FMUL R16, R24.reuse, R16 ;  /* 0x0000001018107220 */ /* 0x040fe20000400000 */
[----:B------:R-:W-:Y:S01]  /*a330*/  F2FP.TF32.F32.PACK_B R12, R12 ;  /* 0x0000000cff0c723e */ /* 0x000fe200024050ff */
[----:B------:R1:W-:Y:S01]  /*a340*/  STS.128 [R62+0x6010], R8 ;  /* 0x006010083e007388 */ /* 0x0003e20000000c00 */
[C---:B------:R-:W-:Y:S01]  /*a350*/  FMUL R17, R24.reuse, R17 ;  /* 0x0000001118117220 */ /* 0x040fe20000400000 */
[C---:B------:R-:W-:Y:S01]  /*a360*/  FMUL R18, R24.reuse, R18 ;  /* 0x0000001218127220 */ /* 0x040fe20000400000 */
[----:B------:R-:W-:Y:S01]  /*a370*/  FMUL R19, R24, R19 ;  /* 0x0000001318137220 */ /* 0x000fe20000400000 */
[----:B------:R-:W-:Y:S01]  /*a380*/  F2FP.TF32.F32.PACK_B R13, R13 ;  /* 0x0000000dff0d723e */ /* 0x000fe200024050ff */
[C---:B------:R-:W-:Y:S01]  /*a390*/  FFMA R16, R27.reuse, R33, R16 ;  /* 0x000000211b107223 */ /* 0x040fe20000000010 */
[----:B------:R-:W-:Y:S01]  /*a3a0*/  F2FP.TF32.F32.PACK_B R14, R14 ;  /* 0x0000000eff0e723e */ /* 0x000fe200024050ff */
[C---:B------:R-:W-:Y:S01]  /*a3b0*/  FFMA R17, R27.reuse, R34, R17 ;  /* 0x000000221b117223 */ /* 0x040fe20000000011 */
[----:B------:R-:W-:Y:S01]  /*a3c0*/  F2FP.TF32.F32.PACK_B R15, R15 ;  /* 0x0000000fff0f723e */ /* 0x000fe200024050ff */
[C---:B------:R-:W-:Y:S01]  /*a3d0*/  FFMA R18, R27.reuse, R35, R18 ;  /* 0x000000231b127223 */ /* 0x040fe20000000012 */
[----:B------:R-:W-:Y:S01]  /*a3e0*/  FFMA R19, R27, R36, R19 ;  /* 0x000000241b137223 */ /* 0x000fe20000000013 */
[----:B------:R-:W-:Y:S02]  /*a3f0*/  F2FP.TF32.F32.PACK_B R16, R16 ;  /* 0x00000010ff10723e */ /* 0x000fe400024050ff */
[----:B------:R1:W-:Y:S01]  /*a400*/  STS.128 [R61+0x6020], R12 ;  /* 0x0060200c3d007388 */ /* 0x0003e20000000c00 */
[----:B------:R-:W-:Y:S02]  /*a410*/  F2FP.TF32.F32.PACK_B R17, R17 ;  /* 0x00000011ff11723e */ /* 0x000fe400024050ff */
        /* <DEDUP_REMOVED lines=24> */
.L_x_137:
[----:B------:R-:W-:Y:S05]  /*a5a0*/  BSYNC.RECONVERGENT B0 ;  /* 0x0000000000007941 */ /* 0x000fea0003800200 */
.L_x_136:
[----:B------:R-:W-:Y:S01]  /*a5b0*/  BAR.SYNC.DEFER_BLOCKING 0x1, 0x80 ;  /* 0x0042000000007b1d */ /* 0x000fe20000010000 */
[----:B------:R-:W-:Y:S01]  /*a5c0*/  UISETP.NE.AND UP0, UPT, UR55, -0x4, UPT ;  /* 0xfffffffc3700788c */ /* 0x000fe2000bf05270 */
[----:B------:R-:W-:Y:S08]  /*a5d0*/  IADD3 R22, PT, PT, R22, 0x1, RZ ;  /* 0x0000000116167810 */ /* 0x000ff00007ffe0ff */
[----:B------:R-:W-:Y:S05]  /*a5e0*/  BRA.U !UP0, `(.L_x_138) ;  /* 0x0000000108247547 */ /* 0x000fea000b800000 */
[----:B------:R-:W-:Y:S01]  /*a5f0*/  ISETP.NE.AND P0, PT, R71, RZ, PT ;  /* 0x000000ff4700720c */ /* 0x000fe20003f05270 */
[----:B------:R-:W-:Y:S01]  /*a600*/  IMAD.U32 R0, RZ, RZ, UR53 ;  /* 0x00000035ff007e24 */ /* 0x000fe2000f8e00ff */
[----:B------:R-:W-:Y:S04]  /*a610*/  UIADD3 UR4, UPT, UPT, UR53, 0x1, URZ ;  /* 0x0000000135047890 */ /* 0x000fe8000fffe0ff */
[----:B------:R-:W-:Y:S04]  /*a620*/  UISETP.NE.AND UP0, UPT, UR4, 0x4, UPT ;  /* 0x000000040400788c */ /* 0x000fe8000bf05270 */
[----:B------:R-:W-:Y:S03]  /*a630*/  USEL UR53, UR4, URZ, UP0 ;  /* 0x000000ff04357287 */ /* 0x000fe60008000000 */
[----:B------:R-:W-:Y:S05]  /*a640*/  @P0 LEA R0, R0, UR50, 0x3 ;  /* 0x0000003200000c11 */ /* 0x000fea000f8e18ff */
[----:B------:R-:W-:Y:S05]  /*a650*/  @P0 VIADD R0, R0, 0x80 ;  /* 0x0000008000000836 */ /* 0x000fea0000000000 */
[----:B------:R-:W-:Y:S04]  /*a660*/  @P0 PRMT R0, R77, 0x654, R0 ;  /* 0x000006544d000816 */ /* 0x000fe80000000000 */
[----:B------:R2:W-:Y:S03]  /*a670*/  @P0 SYNCS.ARRIVE.TRANS64.RED.A1T0 RZ, [R0+URZ], RZ ;  /* 0x000000ff00ff09a7 */ /* 0x0005e600081004ff */
.L_x_138:
[----:B------:R-:W-:Y:S01]  /*a680*/  R2UR UR6, R68 ;  /* 0x00000000440672ca */ /* 0x000fe200000e0000 */
[----:B------:R-:W-:Y:S01]  /*a690*/  UIADD3 UR55, UPT, UPT, UR55, 0x4, URZ ;  /* 0x0000000437377890 */ /* 0x000fe2000fffe0ff */
[----:B------:R-:W-:Y:S02]  /*a6a0*/  R2UR UR5, R54 ;  /* 0x00000000360572ca */ /* 0x000fe400000e0000 */
[----:B------:R-:W-:Y:S02]  /*a6b0*/  R2UR UR4, R55 ;  /* 0x00000000370472ca */ /* 0x000fe400000e0000 */
[----:B------:R-:W-:Y:S02]  /*a6c0*/  R2UR UR52, R70 ;  /* 0x00000000463472ca */ /* 0x000fe400000e0000 */
[----:B------:R-:W-:Y:S02]  /*a6d0*/  ISETP.NE.AND P0, PT, R22, 0x2, PT ;  /* 0x000000021600780c */ /* 0x000fe40003f05270 */
[----:B------:R-:W-:Y:S02]  /*a6e0*/  LOP3.LUT R58, R58, 0x1, RZ, 0x3c, !PT ;  /* 0x000000013a3a7812 */ /* 0x000fe400078e3cff */
[----:B--2---:R-:W-:Y:S01]  /*a6f0*/  SEL R0, RZ, 0x1, P0 ;  /* 0x00000001ff007807 */ /* 0x004fe20000000000 */
[----:B------:R-:W-:Y:S01]  /*a700*/  UISETP.NE.AND UP0, UPT, UR6, URZ, UPT ;  /* 0x000000ff0600728c */ /* 0x000fe2000bf05270 */
[----:B------:R-:W-:Y:S01]  /*a710*/  SEL R22, R22, RZ, P0 ;  /* 0x000000ff16167207 */ /* 0x000fe20000000000 */
[----:B------:R-:W-:Y:S01]  /*a720*/  UIADD3 UR19, UPT, UPT, UR36, UR5, URZ ;  /* 0x0000000524137290 */ /* 0x000fe2000fffe0ff */
[----:B------:R-:W-:Y:S01]  /*a730*/  LOP3.LUT R59, R59, R0, RZ, 0x3c, !PT ;  /* 0x000000003b3b7212 */ /* 0x000fe200078e3cff */
[----:B------:R-:W-:Y:S05]  /*a740*/  UIADD3 UR20, UPT, UPT, UR37, UR4, URZ ;  /* 0x0000000425147290 */ /* 0x000fea000fffe0ff */
[----:B------:R-:W-:Y:S07]  /*a750*/  BRA.U UP0, `(.L_x_139) ;  /* 0xffffffc500347547 */ /* 0x000fee000b83ffff */
[----:B------:R-:W-:-:S13]  /*a760*/  R2UR UR4, R56 ;  /* 0x00000000380472ca */ /* 0x000fda00000e0000 */
[----:B------:R-:W-:-:S09]  /*a770*/  UISETP.NE.AND UP0, UPT, UR4, URZ, UPT ;  /* 0x000000ff0400728c */ /* 0x000fd2000bf05270 */
[----:B------:R-:W-:Y:S05]  /*a780*/  BRA.U !UP0, `(.L_x_140) ;  /* 0x0000000108487547 */ /* 0x000fea000b800000 */
[----:B------:R-:W2:Y:S02]  /*a790*/  LDCU.64 UR4, c[0x0][0x990] ;  /* 0x00013200ff0477ac */ /* 0x000ea40008000a00 */
[----:B--2---:R-:W-:-:S04]  /*a7a0*/  UISETP.NE.U32.AND UP0, UPT, UR4, URZ, UPT ;  /* 0x000000ff0400728c */ /* 0x004fc8000bf05070 */
[----:B------:R-:W-:-:S09]  /*a7b0*/  UISETP.NE.AND.EX UP0, UPT, UR5, URZ, UPT, UP0 ;  /* 0x000000ff0500728c */ /* 0x000fd2000bf05300 */
[----:B------:R-:W-:Y:S05]  /*a7c0*/  BRA.U UP0, `(.L_x_141) ;  /* 0x00000001000c7547 */ /* 0x000fea000b800000 */
[----:B------:R-:W-:-:S13]  /*a7d0*/  FSETP.NEU.AND P0, PT, R27, RZ, PT ;  /* 0x000000ff1b00720b */ /* 0x000fda0003f0d000 */
[----:B------:R-:W-:Y:S05]  /*a7e0*/  @!P0 EXIT ;  /* 0x000000000000894d */ /* 0x000fea0003800000 */
[----:B------:R-:W-:Y:S05]  /*a7f0*/  BRA `(.L_x_140) ;  /* 0x00000000002c7947 */ /* 0x000fea0003800000 */
.L_x_141:
[----:B------:R-:W-:Y:S01]  /*a800*/  ISETP.NE.AND P0, PT, R69, RZ, PT ;  /* 0x000000ff4500720c */ /* 0x000fe20003f05270 */
[----:B------:R-:W-:-:S12]  /*a810*/  BSSY.RECONVERGENT B0, `(.L_x_140) ;  /* 0x0000009000007945 */ /* 0x000fd80003800200 */
[----:B------:R-:W-:Y:S05]  /*a820*/  @P0 BRA `(.L_x_142) ;  /* 0x0000000000140947 */ /* 0x000fea0003800000 */
[----:B------:R-:W2:Y:S02]  /*a830*/  LDCU.64 UR4, c[0x0][0x988] ;  /* 0x00013100ff0477ac */ /* 0x000ea40008000a00 */
[----:B--2---:R-:W-:-:S04]  /*a840*/  ISETP.NE.U32.AND P0, PT, RZ, UR4, PT ;  /* 0x00000004ff007c0c */ /* 0x004fc8000bf05070 */
[----:B------:R-:W-:-:S13]  /*a850*/  ISETP.NE.AND.EX P0, PT, RZ, UR5, PT, P0 ;  /* 0x00000005ff007c0c */ /* 0x000fda000bf05300 */
[----:B------:R-:W-:Y:S05]  /*a860*/  @!P0 EXIT ;  /* 0x000000000000894d */ /* 0x000fea0003800000 */
[----:B------:R-:W-:Y:S05]  /*a870*/  BRA `(.L_x_143) ;  /* 0x0000000000087947 */ /* 0x000fea0003800000 */
.L_x_142:
[----:B------:R-:W-:-:S13]  /*a880*/  FSETP.NEU.AND P0, PT, R27, RZ, PT ;  /* 0x000000ff1b00720b */ /* 0x000fda0003f0d000 */
[----:B------:R-:W-:Y:S05]  /*a890*/  @!P0 EXIT ;  /* 0x000000000000894d */ /* 0x000fea0003800000 */
.L_x_143:
[----:B------:R-:W-:Y:S05]  /*a8a0*/  BSYNC.RECONVERGENT B0 ;  /* 0x0000000000007941 */ /* 0x000fea0003800200 */
.L_x_140:
[----:B------:R-:W2:Y:S01]  /*a8b0*/  S2UR UR5, SR_CgaCtaId ;  /* 0x00000000000579c3 */ /* 0x000ea20000008800 */
[----:B------:R-:W-:Y:S01]  /*a8c0*/  ULEA UR4, UR53, UR50, 0x3 ;  /* 0x0000003235047291 */ /* 0x000fe2000f8e18ff */
[----:B------:R-:W-:-:S04]  /*a8d0*/  DEPBAR.LE SB0, 0x0 ;  /* 0x000080000000791a */ /* 0x000fc80000000000 */
[----:B------:R-:W-:-:S04]  /*a8e0*/  UIADD3 UR4, UPT, UPT, UR4, 0x80, URZ ;  /* 0x0000008004047890 */ /* 0x000fc8000fffe0ff */
[----:B--2---:R-:W-:-:S09]  /*a8f0*/  UPRMT UR4, UR5, 0x654, UR4 ;  /* 0x0000065405047896 */ /* 0x004fd20008000004 */
[----:B------:R-:W-:Y:S01]  /*a900*/  SYNCS.ARRIVE.TRANS64.RED.A1T0 RZ, [UR4], RZ ;  /* 0x000000ffffff79a7 */ /* 0x000fe20008100404 */
[----:B------:R-:W-:Y:S05]  /*a910*/  EXIT ;  /* 0x000000000000794d */ /* 0x000fea0003800000 */
.L_x_24:
[----:B------:R-:W-:Y:S07]  /*a920*/  MOV R0, UR12 ;  /* 0x0000000c00007c02 */ /* 0x000fee0008000f00 */
.L_x_144:
[----:B-1----:R1:W3:Y:S02]  /*a930*/  SYNCS.PHASECHK.TRANS64.TRYWAIT P0, [R0+URZ+0x30], R4 ;  /* 0x00003004000075a7 */ /* 0x0022e400080011ff */
[----:B---3--:R-:W-:Y:S05]  /*a940*/  @!P0 NANOSLEEP.SYNCS 0x989680 ;  /* 0x009896800000895d */ /* 0x008fea0003900000 */
[----:B------:R-:W3:Y:S02]  /*a950*/  @!P0 SYNCS.PHASECHK.TRANS64 P0, [R0+URZ+0x30], R4 ;  /* 0x00003004000085a7 */ /* 0x000ee400080010ff */
[----:B---3--:R-:W-:Y:S05]  /*a960*/  @!P0 BRA `(.L_x_144) ;  /* 0xfffffffc00f08947 */ /* 0x008fea000383ffff */
[----:B------:R-:W-:Y:S05]  /*a970*/  BRA `(.L_x_23) ;  /* 0xffffff7400e87947 */ /* 0x000fea000383ffff */
.L_x_31:
[----:B------:R-:W-:Y:S07]  /*a980*/  MOV R0, UR11 ;  /* 0x0000000b00007c02 */ /* 0x000fee0008000f00 */
.L_x_145:
[----:B--2---:R2:W3:Y:S02]  /*a990*/  SYNCS.PHASECHK.TRANS64.TRYWAIT P0, [R0+URZ+0x30], R4 ;  /* 0x00003004000075a7 */ /* 0x0044e400080011ff */
[----:B---3--:R-:W-:Y:S05]  /*a9a0*/  @!P0 NANOSLEEP.SYNCS 0x989680 ;  /* 0x009896800000895d */ /* 0x008fea0003900000 */
[----:B------:R-:W3:Y:S02]  /*a9b0*/  @!P0 SYNCS.PHASECHK.TRANS64 P0, [R0+URZ+0x30], R4 ;  /* 0x00003004000085a7 */ /* 0x000ee400080010ff */
[----:B---3--:R-:W-:Y:S05]  /*a9c0*/  @!P0 BRA `(.L_x_145) ;  /* 0xfffffffc00f08947 */ /* 0x008fea000383ffff */
[----:B------:R-:W-:Y:S05]  /*a9d0*/  BRA `(.L_x_30) ;  /* 0xffffff7c00907947 */ /* 0x000fea000383ffff */
.L_x_36:
[----:B--2---:R-:W-:-:S07]  /*a9e0*/  MOV R0, UR42 ;  /* 0x0000002a00007c02 */ /* 0x004fce0008000f00 */
.L_x_146:
[----:B--2---:R2:W3:Y:S02]  /*a9f0*/  SYNCS.PHASECHK.TRANS64.TRYWAIT P0, [R0+URZ+0xb0], R3 ;  /* 0x0000b003000075a7 */ /* 0x0044e400080011ff */
[----:B---3--:R-:W-:Y:S05]  /*aa00*/  @!P0 NANOSLEEP.SYNCS 0x989680 ;  /* 0x009896800000895d */ /* 0x008fea0003900000 */
[----:B------:R-:W3:Y:S02]  /*aa10*/  @!P0 SYNCS.PHASECHK.TRANS64 P0, [R0+URZ+0xb0], R3 ;  /* 0x0000b003000085a7 */ /* 0x000ee400080010ff */
[----:B---3--:R-:W-:Y:S05]  /*aa20*/  @!P0 BRA `(.L_x_146) ;  /* 0xfffffffc00f08947 */ /* 0x008fea000383ffff */
[----:B------:R-:W-:Y:S05]  /*aa30*/  BRA `(.L_x_147) ;  /* 0xffffff8000b07947 */ /* 0x000fea000383ffff */
.L_x_40:
[----:B------:R-:W-:-:S07]  /*aa40*/  MOV R0, UR4 ;  /* 0x0000000400007c02 */ /* 0x000fce0008000f00 */
.L_x_148:
[----:B--2---:R2:W3:Y:S02]  /*aa50*/  SYNCS.PHASECHK.TRANS64.TRYWAIT P0, [R0+URZ], R2 ;  /* 0x00000002000075a7 */ /* 0x0044e400080011ff */
[----:B---3--:R-:W-:Y:S05]  /*aa60*/  @!P0 NANOSLEEP.SYNCS 0x989680 ;  /* 0x009896800000895d */ /* 0x008fea0003900000 */
[----:B------:R-:W3:Y:S02]  /*aa70*/  @!P0 SYNCS.PHASECHK.TRANS64 P0, [R0+URZ], R2 ;  /* 0x00000002000085a7 */ /* 0x000ee400080010ff */
[----:B---3--:R-:W-:Y:S05]  /*aa80*/  @!P0 BRA `(.L_x_148) ;  /* 0xfffffffc00f08947 */ /* 0x008fea000383ffff */
[----:B------:R-:W-:Y:S05]  /*aa90*/  BRA `(.L_x_149) ;  /* 0xffffff8800447947 */ /* 0x000fea000383ffff */
.L_x_41:
[----:B------:R-:W-:-:S07]  /*aaa0*/  MOV R0, UR5 ;  /* 0x0000000500007c02 */ /* 0x000fce0008000f00 */
.L_x_150:
[----:B--2---:R2:W3:Y:S02]  /*aab0*/  SYNCS.PHASECHK.TRANS64.TRYWAIT P0, [R0+URZ], R2 ;  /* 0x00000002000075a7 */ /* 0x0044e400080011ff */
[----:B---3--:R-:W-:Y:S05]  /*aac0*/  @!P0 NANOSLEEP.SYNCS 0x989680 ;  /* 0x009896800000895d */ /* 0x008fea0003900000 */
[----:B------:R-:W3:Y:S02]  /*aad0*/  @!P0 SYNCS.PHASECHK.TRANS64 P0, [R0+URZ], R2 ;  /* 0x00000002000085a7 */ /* 0x000ee400080010ff */
[----:B---3--:R-:W-:Y:S05]  /*aae0*/  @!P0 BRA `(.L_x_150) ;  /* 0xfffffffc00f08947 */ /* 0x008fea000383ffff */
[----:B------:R-:W-:Y:S05]  /*aaf0*/  BRA `(.L_x_151) ;  /* 0xffffff8800547947 */ /* 0x000fea000383ffff */
.L_x_42:
[----:B------:R-:W-:-:S07]  /*ab00*/  MOV R0, UR5 ;  /* 0x0000000500007c02 */ /* 0x000fce0008000f00 */
.L_x_152:
[----:B--2---:R2:W3:Y:S02]  /*ab10*/  SYNCS.PHASECHK.TRANS64.TRYWAIT P0, [R0+URZ], R2 ;  /* 0x00000002000075a7 */ /* 0x0044e400080011ff */
[----:B---3--:R-:W-:Y:S05]  /*ab20*/  @!P0 NANOSLEEP.SYNCS 0x989680 ;  /* 0x009896800000895d */ /* 0x008fea0003900000 */
[----:B------:R-:W3:Y:S02]  /*ab30*/  @!P0 SYNCS.PHASECHK.TRANS64 P0, [R0+URZ], R2 ;  /* 0x00000002000085a7 */ /* 0x000ee400080010ff */
[----:B---3--:R-:W-:Y:S05]  /*ab40*/  @!P0 BRA `(.L_x_152) ;  /* 0xfffffffc00f08947 */ /* 0x008fea000383ffff */
[----:B------:R-:W-:Y:S05]  /*ab50*/  BRA `(.L_x_153) ;  /* 0xffffff8800647947 */ /* 0x000fea000383ffff */
.L_x_43:
[----:B------:R-:W-:-:S07]  /*ab60*/  MOV R0, UR5 ;  /* 0x0000000500007c02 */ /* 0x000fce0008000f00 */
.L_x_154:
[----:B--2---:R2:W3:Y:S02]  /*ab70*/  SYNCS.PHASECHK.TRANS64.TRYWAIT P0, [R0+URZ], R2 ;  /* 0x00000002000075a7 */ /* 0x0044e400080011ff */
[----:B---3--:R-:W-:Y:S05]  /*ab80*/  @!P0 NANOSLEEP.SYNCS 0x989680 ;  /* 0x009896800000895d */ /* 0x008fea0003900000 */
[----:B------:R-:W3:Y:S02]  /*ab90*/  @!P0 SYNCS.PHASECHK.TRANS64 P0, [R0+URZ], R2 ;  /* 0x00000002000085a7 */ /* 0x000ee400080010ff */
[----:B---3--:R-:W-:Y:S05]  /*aba0*/  @!P0 BRA `(.L_x_154) ;  /* 0xfffffffc00f08947 */ /* 0x008fea000383ffff */
[----:B------:R-:W-:Y:S05]  /*abb0*/  BRA `(.L_x_155) ;  /* 0xffffff8800747947 */ /* 0x000fea000383ffff */
.L_x_44:
[----:B------:R-:W-:-:S07]  /*abc0*/  MOV R0, UR5 ;  /* 0x0000000500007c02 */ /* 0x000fce0008000f00 */
.L_x_156:
[----:B--2---:R2:W3:Y:S02]  /*abd0*/  SYNCS.PHASECHK.TRANS64.TRYWAIT P0, [R0+URZ], R2 ;  /* 0x00000002000075a7 */ /* 0x0044e400080011ff */
[----:B---3--:R-:W-:Y:S05]  /*abe0*/  @!P0 NANOSLEEP.SYNCS 0x989680 ;  /* 0x009896800000895d */ /* 0x008fea0003900000 */
[----:B------:R-:W3:Y:S02]  /*abf0*/  @!P0 SYNCS.PHASECHK.TRANS64 P0, [R0+URZ], R2 ;  /* 0x00000002000085a7 */ /* 0x000ee400080010ff */
[----:B---3--:R-:W-:Y:S05]  /*ac00*/  @!P0 BRA `(.L_x_156) ;  /* 0xfffffffc00f08947 */ /* 0x008fea000383ffff */
[----:B------:R-:W-:Y:S05]  /*ac10*/  BRA `(.L_x_157) ;  /* 0xffffff8800847947 */ /* 0x000fea000383ffff */
.L_x_47:
[----:B------:R-:W-:-:S07]  /*ac20*/  MOV R4, UR4 ;  /* 0x0000000400047c02 */ /* 0x000fce0008000f00 */
.L_x_158:
[----:B--2---:R2:W3:Y:S02]  /*ac30*/  SYNCS.PHASECHK.TRANS64.TRYWAIT P1, [R4+URZ+0xb8], R6 ;  /* 0x0000b806040075a7 */ /* 0x0044e400080211ff */
[----:B---3--:R-:W-:Y:S05]  /*ac40*/  @!P1 NANOSLEEP.SYNCS 0x989680 ;  /* 0x009896800000995d */ /* 0x008fea0003900000 */
[----:B------:R-:W3:Y:S02]  /*ac50*/  @!P1 SYNCS.PHASECHK.TRANS64 P1, [R4+URZ+0xb8], R6 ;  /* 0x0000b806040095a7 */ /* 0x000ee400080210ff */
[----:B---3--:R-:W-:Y:S05]  /*ac60*/  @!P1 BRA `(.L_x_158) ;  /* 0xfffffffc00f09947 */ /* 0x008fea000383ffff */
[----:B------:R-:W-:Y:S05]  /*ac70*/  BRA `(.L_x_159) ;  /* 0xffffff8800f47947 */ /* 0x000fea000383ffff */
.L_x_48:
[----:B--2---:R-:W-:-:S07]  /*ac80*/  MOV R4, UR4 ;  /* 0x0000000400047c02 */ /* 0x004fce0008000f00 */
.L_x_160:
[----:B--2---:R2:W3:Y:S02]  /*ac90*/  SYNCS.PHASECHK.TRANS64.TRYWAIT P1, [R4+URZ+0xb0], R5 ;  /* 0x0000b005040075a7 */ /* 0x0044e400080211ff */
[----:B---3--:R-:W-:Y:S05]  /*aca0*/  @!P1 NANOSLEEP.SYNCS 0x989680 ;  /* 0x009896800000995d */ /* 0x008fea0003900000 */
[----:B------:R-:W3:Y:S02]  /*acb0*/  @!P1 SYNCS.PHASECHK.TRANS64 P1, [R4+URZ+0xb0], R5 ;  /* 0x0000b005040095a7 */ /* 0x000ee400080210ff */
[----:B---3--:R-:W-:Y:S05]  /*acc0*/  @!P1 BRA `(.L_x_160) ;  /* 0xfffffffc00f09947 */ /* 0x008fea000383ffff */
[----:B------:R-:W-:Y:S05]  /*acd0*/  BRA `(.L_x_161) ;  /* 0xffffff8800fc7947 */ /* 0x000fea000383ffff */
.L_x_58:
[----:B--2---:R-:W-:-:S04]  /*ace0*/  MOV R5, UR5 ;  /* 0x0000000500057c02 */ /* 0x004fc80008000f00 */
[----:B------:R2:W3:Y:S03]  /*acf0*/  SYNCS.PHASECHK.TRANS64.TRYWAIT P0, [R5+URZ+0x8], R6 ;  /* 0x00000806050075a7 */ /* 0x0004e600080011ff */
[----:B---3--:R-:W-:Y:S05]  /*ad00*/  @!P0 NANOSLEEP.SYNCS 0x989680 ;  /* 0x009896800000895d */ /* 0x008fea0003900000 */
[----:B------:R-:W3:Y:S02]  /*ad10*/  @!P0 SYNCS.PHASECHK.TRANS64 P0, [R5+URZ+0x8], R6 ;  /* 0x00000806050085a7 */ /* 0x000ee400080010ff */
[----:B---3--:R-:W-:Y:S05]  /*ad20*/  @!P0 BRA `(.L_x_58) ;  /* 0xfffffffc00ec8947 */ /* 0x008fea000383ffff */
[----:B------:R-:W-:Y:S05]  /*ad30*/  BRA `(.L_x_57) ;  /* 0xffffff8c00c87947 */ /* 0x000fea000383ffff */
.L_x_60:
[----:B------:R-:W-:Y:S01]  /*ad40*/  BSSY B0, `(.L_x_162) ;  /* 0x0000006000007945 */ /* 0x000fe20003800000 */
[----:B------:R-:W-:-:S07]  /*ad50*/  MOV R15, 0xffffffff ;  /* 0xffffffff000f7802 */ /* 0x000fce0000000f00 */
[----:B-12--5:R-:W-:Y:S05]  /*ad60*/  WARPSYNC.COLLECTIVE R15, `(.L_x_163) ;  /* 0x000000000f0c7348 */ /* 0x026fea0003c00000 */
[----:B------:R-:W-:Y:S02]  /*ad70*/  ELECT P6, UR79, PT ;  /* 0x00000000004f782f */ /* 0x000fe400038c0000 */
[----:B------:R-:W-:Y:S01]  /*ad80*/  MOV R14, UR79 ;  /* 0x0000004f000e7c02 */ /* 0x000fe20008000f00 */
[----:B-12--5:R-:W-:Y:S10]  /*ad90*/  ENDCOLLECTIVE ;  /* 0x000000000000791b */ /* 0x026ff40003800000 */
.L_x_163:
[----:B------:R-:W-:Y:S05]  /*ada0*/  BSYNC B0 ;  /* 0x0000000000007941 */ /* 0x000fea0003800000 */
.L_x_162:
[----:B------:R-:W-:Y:S01]  /*adb0*/  PLOP3.LUT P0, PT, P6, PT, PT, 0x80, 0x8 ;  /* 0x000000000008781c */ /* 0x000fe2000370f070 */
[----:B------:R-:W-:-:S12]  /*adc0*/  BRA `(.L_x_164) ;  /* 0xffffff8c00f47947 */ /* 0x000fd8000383ffff */
.L_x_62:
[----:B--2---:R-:W-:-:S04]  /*add0*/  MOV R3, UR5 ;  /* 0x0000000500037c02 */ /* 0x004fc80008000f00 */
[----:B------:R2:W3:Y:S03]  /*ade0*/  SYNCS.PHASECHK.TRANS64.TRYWAIT P0, [R3+URZ+0x8], R4 ;  /* 0x00000804030075a7 */ /* 0x0004e600080011ff */
[----:B---3--:R-:W-:Y:S05]  /*adf0*/  @!P0 NANOSLEEP.SYNCS 0x989680 ;  /* 0x009896800000895d */ /* 0x008fea0003900000 */
[----:B------:R-:W3:Y:S02]  /*ae00*/  @!P0 SYNCS.PHASECHK.TRANS64 P0, [R3+URZ+0x8], R4 ;  /* 0x00000804030085a7 */ /* 0x000ee400080010ff */
[----:B---3--:R-:W-:Y:S05]  /*ae10*/  @!P0 BRA `(.L_x_62) ;  /* 0xfffffffc00ec8947 */ /* 0x008fea000383ffff */
[----:B------:R-:W-:Y:S05]  /*ae20*/  BRA `(.L_x_61) ;  /* 0xffffff8c00f87947 */ /* 0x000fea000383ffff */
.L_x_63:
[----:B------:R-:W-:-:S07]  /*ae30*/  MOV R4, UR23 ;  /* 0x0000001700047c02 */ /* 0x000fce0008000f00 */
.L_x_165:
[----:B-1----:R1:W2:Y:S02]  /*ae40*/  SYNCS.PHASECHK.TRANS64.TRYWAIT P0, [R4+URZ+0xb0], R5 ;  /* 0x0000b005040075a7 */ /* 0x0022a400080011ff */
[----:B--2---:R-:W-:Y:S05]  /*ae50*/  @!P0 NANOSLEEP.SYNCS 0x989680 ;  /* 0x009896800000895d */ /* 0x004fea0003900000 */
[----:B------:R-:W2:Y:S02]  /*ae60*/  @!P0 SYNCS.PHASECHK.TRANS64 P0, [R4+URZ+0xb0], R5 ;  /* 0x0000b005040085a7 */ /* 0x000ea400080010ff */
[----:B--2---:R-:W-:Y:S05]  /*ae70*/  @!P0 BRA `(.L_x_165) ;  /* 0xfffffffc00f08947 */ /* 0x004fea000383ffff */
[----:B------:R-:W-:Y:S05]  /*ae80*/  BRA `(.L_x_166) ;  /* 0xffffff94000c7947 */ /* 0x000fea000383ffff */
.L_x_65:
[----:B------:R-:W-:-:S07]  /*ae90*/  MOV R4, UR28 ;  /* 0x0000001c00047c02 */ /* 0x000fce0008000f00 */
.L_x_167:
[----:B-1----:R1:W2:Y:S02]  /*aea0*/  SYNCS.PHASECHK.TRANS64.TRYWAIT P0, [R4+URZ+0xd0], R5 ;  /* 0x0000d005040075a7 */ /* 0x0022a400080011ff */
[----:B--2---:R-:W-:Y:S05]  /*aeb0*/  @!P0 NANOSLEEP.SYNCS 0x989680 ;  /* 0x009896800000895d */ /* 0x004fea0003900000 */
[----:B------:R-:W2:Y:S02]  /*aec0*/  @!P0 SYNCS.PHASECHK.TRANS64 P0, [R4+URZ+0xd0], R5 ;  /* 0x0000d005040085a7 */ /* 0x000ea400080010ff */
[----:B--2---:R-:W-:Y:S05]  /*aed0*/  @!P0 BRA `(.L_x_167) ;  /* 0xfffffffc00f08947 */ /* 0x004fea000383ffff */
[----:B------:R-:W-:Y:S05]  /*aee0*/  BRA `(.L_x_64) ;  /* 0xffffff94002c7947 */ /* 0x000fea000383ffff */
.L_x_69:
[----:B-1----:R-:W-:Y:S07]  /*aef0*/  MOV R4, UR19 ;  /* 0x0000001300047c02 */ /* 0x002fee0008000f00 */
.L_x_168:
[----:B-1----:R1:W2:Y:S02]  /*af00*/  SYNCS.PHASECHK.TRANS64.TRYWAIT P0, [R4+URZ], R6 ;  /* 0x00000006040075a7 */ /* 0x0022a400080011ff */
[----:B--2---:R-:W-:Y:S05]  /*af10*/  @!P0 NANOSLEEP.SYNCS 0x989680 ;  /* 0x009896800000895d */ /* 0x004fea0003900000 */
[----:B------:R-:W2:Y:S02]  /*af20*/  @!P0 SYNCS.PHASECHK.TRANS64 P0, [R4+URZ], R6 ;  /* 0x00000006040085a7 */ /* 0x000ea400080010ff */
[----:B--2---:R-:W-:Y:S05]  /*af30*/  @!P0 BRA `(.L_x_168) ;  /* 0xfffffffc00f08947 */ /* 0x004fea000383ffff */
[----:B------:R-:W-:Y:S05]  /*af40*/  BRA `(.L_x_68) ;  /* 0xffffff9400647947 */ /* 0x000fea000383ffff */
.L_x_73:
[----:B--2---:R-:W-:-:S07]  /*af50*/  MOV R0, UR4 ;  /* 0x0000000400007c02 */ /* 0x004fce0008000f00 */
.L_x_169:
[----:B--2---:R2:W3:Y:S02]  /*af60*/  SYNCS.PHASECHK.TRANS64.TRYWAIT P0, [R0+URZ], R2 ;  /* 0x00000002000075a7 */ /* 0x0044e400080011ff */
[----:B---3--:R-:W-:Y:S05]  /*af70*/  @!P0 NANOSLEEP.SYNCS 0x989680 ;  /* 0x009896800000895d */ /* 0x008fea0003900000 */
[----:B------:R-:W3:Y:S02]  /*af80*/  @!P0 SYNCS.PHASECHK.TRANS64 P0, [R0+URZ], R2 ;  /* 0x00000002000085a7 */ /* 0x000ee400080010ff */
[----:B---3--:R-:W-:Y:S05]  /*af90*/  @!P0 BRA `(.L_x_169) ;  /* 0xfffffffc00f08947 */ /* 0x008fea000383ffff */
[----:B------:R-:W-:Y:S05]  /*afa0*/  BRA `(.L_x_170) ;  /* 0xffffff9800c07947 */ /* 0x000fea000383ffff */
.L_x_76:
[----:B------:R-:W-:-:S07]  /*afb0*/  MOV R0, UR23 ;  /* 0x0000001700007c02 */ /* 0x000fce0008000f00 */
.L_x_171:
[----:B--2---:R2:W3:Y:S02]  /*afc0*/  SYNCS.PHASECHK.TRANS64.TRYWAIT P1, [R0+URZ+0xe0], R2 ;  /* 0x0000e002000075a7 */ /* 0x0044e400080211ff */
[----:B---3--:R-:W-:Y:S05]  /*afd0*/  @!P1 NANOSLEEP.SYNCS 0x989680 ;  /* 0x009896800000995d */ /* 0x008fea0003900000 */
[----:B------:R-:W3:Y:S02]  /*afe0*/  @!P1 SYNCS.PHASECHK.TRANS64 P1, [R0+URZ+0xe0], R2 ;  /* 0x0000e002000095a7 */ /* 0x000ee400080210ff */
[----:B---3--:R-:W-:Y:S05]  /*aff0*/  @!P1 BRA `(.L_x_171) ;  /* 0xfffffffc00f09947 */ /* 0x008fea000383ffff */
[----:B------:R-:W-:Y:S05]  /*b000*/  BRA `(.L_x_172) ;  /* 0xffffff9c000c7947 */ /* 0x000fea000383ffff */
.L_x_81:
[----:B------:R-:W-:Y:S07]  /*b010*/  MOV R0, UR42 ;  /* 0x0000002a00007c02 */ /* 0x000fee0008000f00 */
.L_x_173:
[----:B-1----:R1:W2:Y:S02]  /*b020*/  SYNCS.PHASECHK.TRANS64.TRYWAIT P0, [R0+URZ+0xb0], R3 ;  /* 0x0000b003000075a7 */ /* 0x0022a400080011ff */
[----:B--2---:R-:W-:Y:S05]  /*b030*/  @!P0 NANOSLEEP.SYNCS 0x989680 ;  /* 0x009896800000895d */ /* 0x004fea0003900000 */
[----:B------:R-:W2:Y:S02]  /*b040*/  @!P0 SYNCS.PHASECHK.TRANS64 P0, [R0+URZ+0xb0], R3 ;  /* 0x0000b003000085a7 */ /* 0x000ea400080010ff */
[----:B--2---:R-:W-:Y:S05]  /*b050*/  @!P0 BRA `(.L_x_173) ;  /* 0xfffffffc00f08947 */ /* 0x004fea000383ffff */
[----:B------:R-:W-:Y:S05]  /*b060*/  BRA `(.L_x_174) ;  /* 0xffffffa000f07947 */ /* 0x000fea000383ffff */
.L_x_84:
[----:B------:R-:W-:Y:S07]  /*b070*/  MOV R3, UR42 ;  /* 0x0000002a00037c02 */ /* 0x000fee0008000f00 */
.L_x_175:
[----:B-1----:R1:W2:Y:S02]  /*b080*/  SYNCS.PHASECHK.TRANS64.TRYWAIT P1, [R3+URZ+0xa8], R8 ;  /* 0x0000a808030075a7 */ /* 0x0022a400080211ff */
[----:B--2---:R-:W-:Y:S05]  /*b090*/  @!P1 NANOSLEEP.SYNCS 0x989680 ;  /* 0x009896800000995d */ /* 0x004fea0003900000 */
[----:B------:R-:W2:Y:S02]  /*b0a0*/  @!P1 SYNCS.PHASECHK.TRANS64 P1, [R3+URZ+0xa8], R8 ;  /* 0x0000a808030095a7 */ /* 0x000ea400080210ff */
[----:B--2---:R-:W-:Y:S05]  /*b0b0*/  @!P1 BRA `(.L_x_175) ;  /* 0xfffffffc00f09947 */ /* 0x004fea000383ffff */
[----:B------:R-:W-:Y:S05]  /*b0c0*/  BRA `(.L_x_83) ;  /* 0xffffffa8004c7947 */ /* 0x000fea000383ffff */
.L_x_87:
[----:B------:R-:W-:Y:S07]  /*b0d0*/  MOV R0, UR42 ;  /* 0x0000002a00007c02 */ /* 0x000fee0008000f00 */
.L_x_176:
[----:B-1----:R1:W2:Y:S02]  /*b0e0*/  SYNCS.PHASECHK.TRANS64.TRYWAIT P1, [R0+URZ+0x80], R8 ;  /* 0x00008008000075a7 */ /* 0x0022a400080211ff */
[----:B--2---:R-:W-:Y:S05]  /*b0f0*/  @!P1 NANOSLEEP.SYNCS 0x989680 ;  /* 0x009896800000995d */ /* 0x004fea0003900000 */
[----:B------:R-:W2:Y:S02]  /*b100*/  @!P1 SYNCS.PHASECHK.TRANS64 P1, [R0+URZ+0x80], R8 ;  /* 0x00008008000095a7 */ /* 0x000ea400080210ff */
[----:B--2---:R-:W-:Y:S05]  /*b110*/  @!P1 BRA `(.L_x_176) ;  /* 0xfffffffc00f09947 */ /* 0x004fea000383ffff */
[----:B------:R-:W-:Y:S05]  /*b120*/  BRA `(.L_x_177) ;  /* 0xffffffac00bc7947 */ /* 0x000fea000383ffff */
.L_x_88:
[----:B------:R-:W-:Y:S07]  /*b130*/  MOV R0, UR42 ;  /* 0x0000002a00007c02 */ /* 0x000fee0008000f00 */
.L_x_178:
[----:B-1----:R1:W2:Y:S02]  /*b140*/  SYNCS.PHASECHK.TRANS64.TRYWAIT P1, [R0+URZ+0x88], R8 ;  /* 0x00008808000075a7 */ /* 0x0022a400080211ff */
[----:B--2---:R-:W-:Y:S05]  /*b150*/  @!P1 NANOSLEEP.SYNCS 0x989680 ;  /* 0x009896800000995d */ /* 0x004fea0003900000 */
[----:B------:R-:W2:Y:S02]  /*b160*/  @!P1 SYNCS.PHASECHK.TRANS64 P1, [R0+URZ+0x88], R8 ;  /* 0x00008808000095a7 */ /* 0x000ea400080210ff */
[----:B--2---:R-:W-:Y:S05]  /*b170*/  @!P1 BRA `(.L_x_178) ;  /* 0xfffffffc00f09947 */ /* 0x004fea000383ffff */
[----:B------:R-:W-:Y:S05]  /*b180*/  BRA `(.L_x_179) ;  /* 0xffffffb000187947 */ /* 0x000fea000383ffff */
.L_x_89:
[----:B------:R-:W-:Y:S07]  /*b190*/  MOV R0, UR42 ;  /* 0x0000002a00007c02 */ /* 0x000fee0008000f00 */
.L_x_180:
[----:B-1----:R1:W2:Y:S02]  /*b1a0*/  SYNCS.PHASECHK.TRANS64.TRYWAIT P1, [R0+URZ+0x90], R8 ;  /* 0x00009008000075a7 */ /* 0x0022a400080211ff */
[----:B--2---:R-:W-:Y:S05]  /*b1b0*/  @!P1 NANOSLEEP.SYNCS 0x989680 ;  /* 0x009896800000995d */ /* 0x004fea0003900000 */
[----:B------:R-:W2:Y:S02]  /*b1c0*/  @!P1 SYNCS.PHASECHK.TRANS64 P1, [R0+URZ+0x90], R8 ;  /* 0x00009008000095a7 */ /* 0x000ea400080210ff */
[----:B--2---:R-:W-:Y:S05]  /*b1d0*/  @!P1 BRA `(.L_x_180) ;  /* 0xfffffffc00f09947 */ /* 0x004fea000383ffff */
[----:B------:R-:W-:Y:S05]  /*b1e0*/  BRA `(.L_x_181) ;  /* 0xffffffb000787947 */ /* 0x000fea000383ffff */
.L_x_90:
[----:B------:R-:W-:Y:S07]  /*b1f0*/  MOV R0, UR42 ;  /* 0x0000002a00007c02 */ /* 0x000fee0008000f00 */
.L_x_182:
[----:B-1----:R1:W2:Y:S02]  /*b200*/  SYNCS.PHASECHK.TRANS64.TRYWAIT P0, [R0+URZ+0x98], R8 ;  /* 0x00009808000075a7 */ /* 0x0022a400080011ff */
[----:B--2---:R-:W-:Y:S05]  /*b210*/  @!P0 NANOSLEEP.SYNCS 0x989680 ;  /* 0x009896800000895d */ /* 0x004fea0003900000 */
[----:B------:R-:W2:Y:S02]  /*b220*/  @!P0 SYNCS.PHASECHK.TRANS64 P0, [R0+URZ+0x98], R8 ;  /* 0x00009808000085a7 */ /* 0x000ea400080010ff */
[----:B--2---:R-:W-:Y:S05]  /*b230*/  @!P0 BRA `(.L_x_182) ;  /* 0xfffffffc00f08947 */ /* 0x004fea000383ffff */
[----:B------:R-:W-:Y:S05]  /*b240*/  BRA `(.L_x_183) ;  /* 0xffffffb000e07947 */ /* 0x000fea000383ffff */
.L_x_92:
[----:B------:R-:W-:-:S07]  /*b250*/  MOV R0, UR42 ;  /* 0x0000002a00007c02 */ /* 0x000fce0008000f00 */
.L_x_184:
[----:B-1----:R1:W2:Y:S02]  /*b260*/  SYNCS.PHASECHK.TRANS64.TRYWAIT P0, [R0+URZ+0x80], R2 ;  /* 0x00008002000075a7 */ /* 0x0022a400080011ff */
[----:B--2---:R-:W-:Y:S05]  /*b270*/  @!P0 NANOSLEEP.SYNCS 0x989680 ;  /* 0x009896800000895d */ /* 0x004fea0003900000 */
[----:B------:R-:W2:Y:S02]  /*b280*/  @!P0 SYNCS.PHASECHK.TRANS64 P0, [R0+URZ+0x80], R2 ;  /* 0x00008002000085a7 */ /* 0x000ea400080010ff */
[----:B--2---:R-:W-:Y:S05]  /*b290*/  @!P0 BRA `(.L_x_184) ;  /* 0xfffffffc00f08947 */ /* 0x004fea000383ffff */
[----:B------:R-:W-:Y:S05]  /*b2a0*/  BRA `(.L_x_185) ;  /* 0xffffffb400647947 */ /* 0x000fea000383ffff */
.L_x_93:
[----:B-1----:R-:W-:-:S07]  /*b2b0*/  MOV R0, UR42 ;  /* 0x0000002a00007c02 */ /* 0x002fce0008000f00 */
.L_x_186:
[----:B-1----:R1:W2:Y:S02]  /*b2c0*/  SYNCS.PHASECHK.TRANS64.TRYWAIT P0, [R0+URZ+0x88], R2 ;  /* 0x00008802000075a7 */ /* 0x0022a400080011ff */
[----:B--2---:R-:W-:Y:S05]  /*b2d0*/  @!P0 NANOSLEEP.SYNCS 0x989680 ;  /* 0x009896800000895d */ /* 0x004fea0003900000 */
[----:B------:R-:W2:Y:S02]  /*b2e0*/  @!P0 SYNCS.PHASECHK.TRANS64 P0, [R0+URZ+0x88], R2 ;  /* 0x00008802000085a7 */ /* 0x000ea400080010ff */
[----:B--2---:R-:W-:Y:S05]  /*b2f0*/  @!P0 BRA `(.L_x_186) ;  /* 0xfffffffc00f08947 */ /* 0x004fea000383ffff */
[----:B------:R-:W-:Y:S05]  /*b300*/  BRA `(.L_x_187) ;  /* 0xffffffb400547947 */ /* 0x000fea000383ffff */
.L_x_94:
[----:B-1----:R-:W-:-:S07]  /*b310*/  MOV R0, UR42 ;  /* 0x0000002a00007c02 */ /* 0x002fce0008000f00 */
.L_x_188:
[----:B-1----:R1:W2:Y:S02]  /*b320*/  SYNCS.PHASECHK.TRANS64.TRYWAIT P0, [R0+URZ+0x90], R2 ;  /* 0x00009002000075a7 */ /* 0x0022a400080011ff */
[----:B--2---:R-:W-:Y:S05]  /*b330*/  @!P0 NANOSLEEP.SYNCS 0x989680 ;  /* 0x009896800000895d */ /* 0x004fea0003900000 */
[----:B------:R-:W2:Y:S02]  /*b340*/  @!P0 SYNCS.PHASECHK.TRANS64 P0, [R0+URZ+0x90], R2 ;  /* 0x00009002000085a7 */ /* 0x000ea400080010ff */
[----:B--2---:R-:W-:Y:S05]  /*b350*/  @!P0 BRA `(.L_x_188) ;  /* 0xfffffffc00f08947 */ /* 0x004fea000383ffff */
[----:B------:R-:W-:Y:S05]  /*b360*/  BRA `(.L_x_189) ;  /* 0xffffffb400447947 */ /* 0x000fea000383ffff */
.L_x_96:
[----:B------:R-:W-:Y:S07]  /*b370*/  MOV R0, UR50 ;  /* 0x0000003200007c02 */ /* 0x000fee0008000f00 */
.L_x_190:
[----:B-1----:R1:W2:Y:S02]  /*b380*/  SYNCS.PHASECHK.TRANS64.TRYWAIT P0, [R0+URZ+0xb0], R2 ;  /* 0x0000b002000075a7 */ /* 0x0022a400080011ff */
[----:B--2---:R-:W-:Y:S05]  /*b390*/  @!P0 NANOSLEEP.SYNCS 0x989680 ;  /* 0x009896800000895d */ /* 0x004fea0003900000 */
[----:B------:R-:W2:Y:S02]  /*b3a0*/  @!P0 SYNCS.PHASECHK.TRANS64 P0, [R0+URZ+0xb0], R2 ;  /* 0x0000b002000085a7 */ /* 0x000ea400080010ff */
[----:B--2---:R-:W-:Y:S05]  /*b3b0*/  @!P0 BRA `(.L_x_190) ;  /* 0xfffffffc00f08947 */ /* 0x004fea000383ffff */
[----:B------:R-:W-:Y:S05]  /*b3c0*/  BRA `(.L_x_191) ;  /* 0xffffffb800247947 */ /* 0x000fea000383ffff */
.L_x_107:
[----:B-1----:R-:W-:Y:S04]  /*b3d0*/  MOV R2, UR50 ;  /* 0x0000003200027c02 */ /* 0x002fe80008000f00 */
[----:B------:R1:W3:Y:S03]  /*b3e0*/  SYNCS.PHASECHK.TRANS64.TRYWAIT P1, [R2+URZ+0x60], R3 ;  /* 0x00006003020075a7 */ /* 0x0002e600080211ff */
[----:B---3--:R-:W-:Y:S05]  /*b3f0*/  @!P1 NANOSLEEP.SYNCS 0x989680 ;  /* 0x009896800000995d */ /* 0x008fea0003900000 */
[----:B------:R-:W3:Y:S02]  /*b400*/  @!P1 SYNCS.PHASECHK.TRANS64 P1, [R2+URZ+0x60], R3 ;  /* 0x00006003020095a7 */ /* 0x000ee400080210ff */
[----:B---3--:R-:W-:Y:S05]  /*b410*/  @!P1 BRA `(.L_x_107) ;  /* 0xfffffffc00ec9947 */ /* 0x008fea000383ffff */
[----:B------:R-:W-:Y:S05]  /*b420*/  BRA `(.L_x_106) ;  /* 0xffffffcc001c7947 */ /* 0x000fea000383ffff */
.L_x_109:
[----:B-1----:R1:W4:Y:S02]  /*b430*/  SYNCS.PHASECHK.TRANS64.TRYWAIT P0, [R73+URZ+0xc0], R0 ;  /* 0x0000c000490075a7 */ /* 0x00232400080011ff */
[----:B----4-:R-:W-:Y:S05]  /*b440*/  @!P0 NANOSLEEP.SYNCS 0x989680 ;  /* 0x009896800000895d */ /* 0x010fea0003900000 */
[----:B------:R-:W4:Y:S02]  /*b450*/  @!P0 SYNCS.PHASECHK.TRANS64 P0, [R73+URZ+0xc0], R0 ;  /* 0x0000c000490085a7 */ /* 0x000f2400080010ff */
[----:B----4-:R-:W-:Y:S05]  /*b460*/  @!P0 BRA `(.L_x_109) ;  /* 0xfffffffc00f08947 */ /* 0x010fea000383ffff */
[----:B------:R-:W-:Y:S05]  /*b470*/  BRA `(.L_x_108) ;  /* 0xffffffcc00447947 */ /* 0x000fea000383ffff */
.L_x_118:
[----:B-1----:R1:W2:Y:S02]  /*b480*/  SYNCS.PHASECHK.TRANS64.TRYWAIT P0, [R2+URZ+0x60], R0 ;  /* 0x00006000020075a7 */ /* 0x0022a400080011ff */
[----:B--2---:R-:W-:Y:S05]  /*b490*/  @!P0 NANOSLEEP.SYNCS 0x989680 ;  /* 0x009896800000895d */ /* 0x004fea0003900000 */
[----:B------:R-:W2:Y:S02]  /*b4a0*/  @!P0 SYNCS.PHASECHK.TRANS64 P0, [R2+URZ+0x60], R0 ;  /* 0x00006000020085a7 */ /* 0x000ea400080010ff */
[----:B--2---:R-:W-:Y:S05]  /*b4b0*/  @!P0 BRA `(.L_x_118) ;  /* 0xfffffffc00f08947 */ /* 0x004fea000383ffff */
[----:B------:R-:W-:Y:S05]  /*b4c0*/  BRA `(.L_x_117) ;  /* 0xffffffd400747947 */ /* 0x000fea000383ffff */
.L_x_126:
[----:B-1----:R1:W2:Y:S02]  /*b4d0*/  SYNCS.PHASECHK.TRANS64.TRYWAIT P0, [R6+URZ+0x60], R5 ;  /* 0x00006005060075a7 */ /* 0x0022a400080011ff */
[----:B--2---:R-:W-:Y:S05]  /*b4e0*/  @!P0 NANOSLEEP.SYNCS 0x989680 ;  /* 0x009896800000895d */ /* 0x004fea0003900000 */
[----:B------:R-:W2:Y:S02]  /*b4f0*/  @!P0 SYNCS.PHASECHK.TRANS64 P0, [R6+URZ+0x60], R5 ;  /* 0x00006005060085a7 */ /* 0x000ea400080010ff */
[----:B--2---:R-:W-:Y:S05]  /*b500*/  @!P0 BRA `(.L_x_126) ;  /* 0xfffffffc00f08947 */ /* 0x004fea000383ffff */
[----:B------:R-:W-:Y:S05]  /*b510*/  BRA `(.L_x_125) ;  /* 0xffffffdc00c47947 */ /* 0x000fea000383ffff */
.L_x_134:
[----:B-1----:R1:W2:Y:S02]  /*b520*/  SYNCS.PHASECHK.TRANS64.TRYWAIT P0, [R0+URZ+0x60], R5 ;  /* 0x00006005000075a7 */ /* 0x0022a400080011ff */
[----:B--2---:R-:W-:Y:S05]  /*b530*/  @!P0 NANOSLEEP.SYNCS 0x989680 ;  /* 0x009896800000895d */ /* 0x004fea0003900000 */
[----:B------:R-:W2:Y:S02]  /*b540*/  @!P0 SYNCS.PHASECHK.TRANS64 P0, [R0+URZ+0x60], R5 ;  /* 0x00006005000085a7 */ /* 0x000ea400080010ff */
[----:B--2---:R-:W-:Y:S05]  /*b550*/  @!P0 BRA `(.L_x_134) ;  /* 0xfffffffc00f08947 */ /* 0x004fea000383ffff */
[----:B------:R-:W-:Y:S05]  /*b560*/  BRA `(.L_x_133) ;  /* 0xffffffe800107947 */ /* 0x000fea000383ffff */
        .weak           $__internal_0_$__cuda_sm10x_tcgen05_guardrail_trap_col_being_dealloced_not_returned_by_alloc
        .type           $__internal_0_$__cuda_sm10x_tcgen05_guardrail_trap_col_being_dealloced_not_returned_by_alloc,@function
        .size           $__internal_0_$__cuda_sm10x_tcgen05_guardrail_trap_col_being_dealloced_not_returned_by_alloc,($__internal_1_$__cuda_sm10x_tcgen05_guardrail_trap_phase_invalid_during_alloc - $__internal_0_$__cuda_sm10x_tcgen05_guardrail_trap_col_being_dealloced_not_returned_by_alloc)
$__internal_0_$__cuda_sm10x_tcgen05_guardrail_trap_col_being_dealloced_not_returned_by_alloc:
[----:B------:R-:W-:Y:S05]  /*b570*/  BPT.TRAP 0x1 ;  /* 0x000000040000795c */ /* 0x000fea0000300000 */
[----:B------:R-:W-:-:S04]  /*b580*/  HFMA2 R3, -RZ, RZ, 0, 0 ;  /* 0x00000000ff037431 */ /* 0x000fc800000001ff */
[----:B------:R-:W-:Y:S05]  /*b590*/  RET.REL.NODEC R2 `(_ZN7cutlass13device_kernelINS_4conv6kernel13ConvUniversalINS1_16ConvProblemShapeILNS1_8OperatorE2ELi3EEENS1_10collective14CollectiveConvINS1_47MainloopSm100TmaUmmaWarpSpecializedImplicitGemmILS5_2ELi6ELi3ELi1ELi2EN4cute5tupleIJNSA_1CILi2EEENSC_ILi1EEESE_EEEEENSB_IJNSC_ILi128EEENSB_IJSH_EEENSB_IJNSC_ILi64EEEEEEEEENS_10tfloat32_tESM_NSA_8TiledMMAINSA_8MMA_AtomIJNSA_23SM100_MMA_TF32_2x1SM_SSISM_SM_fLi128ELi128ELNSA_4UMMA5MajorE1ELSR_1ELNSQ_7ScaleInE0ELSS_0EEEEEENSA_6LayoutINSB_IJSE_SE_SE_EEENSB_IJNSC_ILi0EEESX_SX_EEEEENSB_IJNSA_10UnderscoreES10_S10_EEEEENS7_6detail27Sm100ImplicitGemmTileTraitsINSA_18SM100_TMA_2SM_LOADENSA_14ComposedLayoutINSA_7SwizzleILi2ELi5ELi2EEENSA_18smem_ptr_flag_bitsILi32EEENSV_INSB_IJNSC_ILi32EEENSC_ILi4EEEEEENSB_IJSE_S1B_EEEEEEEvEENS14_INSA_25SM100_TMA_2SM_LOAD_IM2COLES1G_vEEEENS_8epilogue10collective18CollectiveEpilogueINS1L_23Sm100TmaWarpSpecializedILi4ELi2ELi16ELb1ELb0EEEJNSB_IJSJ_SI_SK_EEENSB_IJNSV_ISJ_SE_EENSV_INSB_IJNSC_ILi16EEESD_EEENSB_IJSE_SJ_EEEEEEEESM_NSB_IJlNSB_IJSE_lllEEESX_EEESM_S1Y_NS1L_6fusion15FusionCallbacksIS1P_NS1Z_17LinearCombinationISM_fSM_fLNS_15FloatRoundStyleE2EEES1Q_S1W_JEEENSA_5SM1004TMEM4LOAD26SM100_TMEM_LOAD_32dp32b16xENSA_13SM90_TMA_LOADENS16_INS17_ILi2ELi4ELi3EEES1A_NSV_INSB_IJNSC_ILi8EEES1S_EEENSB_IJS1S_SE_EEEEEEENSA_39AutoVectorizingCopyWithAssumedAlignmentILi128EEENSA_14SM90_TMA_STOREES2F_S2H_S2H_EEEvvEEEEvNT_6ParamsE) ;  /* 0xffffff4802987950 */ /* 0x000fea0003c3ffff */
        .weak           $__internal_1_$__cuda_sm10x_tcgen05_guardrail_trap_phase_invalid_during_alloc
        .type           $__internal_1_$__cuda_sm10x_tcgen05_guardrail_trap_phase_invalid_during_alloc,@function
        .size           $__internal_1_$__cuda_sm10x_tcgen05_guardrail_trap_phase_invalid_during_alloc,($__internal_2_$__cuda_sm10x_tcgen05_guardrail_trap_unallocated_columns_being_dealloced - $__internal_1_$__cuda_sm10x_tcgen05_guardrail_trap_phase_invalid_during_alloc)
$__internal_1_$__cuda_sm10x_tcgen05_guardrail_trap_phase_invalid_during_alloc:
[----:B------:R-:W-:Y:S05]  /*b5a0*/  BPT.TRAP 0x1 ;  /* 0x000000040000795c */ /* 0x000fea0000300000 */
[----:B------:R-:W-:-:S04]  /*b5b0*/  MOV R5, 0x0 ;  /* 0x0000000000057802 */ /* 0x000fc80000000f00 */
[----:B------:R-:W-:Y:S05]  /*b5c0*/  RET.REL.NODEC R4 `(_ZN7cutlass13device_kernelINS_4conv6kernel13ConvUniversalINS1_16ConvProblemShapeILNS1_8OperatorE2ELi3EEENS1_10collective14CollectiveConvINS1_47MainloopSm100TmaUmmaWarpSpecializedImplicitGemmILS5_2ELi6ELi3ELi1ELi2EN4cute5tupleIJNSA_1CILi2EEENSC_ILi1EEESE_EEEEENSB_IJNSC_ILi128EEENSB_IJSH_EEENSB_IJNSC_ILi64EEEEEEEEENS_10tfloat32_tESM_NSA_8TiledMMAINSA_8MMA_AtomIJNSA_23SM100_MMA_TF32_2x1SM_SSISM_SM_fLi128ELi128ELNSA_4UMMA5MajorE1ELSR_1ELNSQ_7ScaleInE0ELSS_0EEEEEENSA_6LayoutINSB_IJSE_SE_SE_EEENSB_IJNSC_ILi0EEESX_SX_EEEEENSB_IJNSA_10UnderscoreES10_S10_EEEEENS7_6detail27Sm100ImplicitGemmTileTraitsINSA_18SM100_TMA_2SM_LOADENSA_14ComposedLayoutINSA_7SwizzleILi2ELi5ELi2EEENSA_18smem_ptr_flag_bitsILi32EEENSV_INSB_IJNSC_ILi32EEENSC_ILi4EEEEEENSB_IJSE_S1B_EEEEEEEvEENS14_INSA_25SM100_TMA_2SM_LOAD_IM2COLES1G_vEEEENS_8epilogue10collective18CollectiveEpilogueINS1L_23Sm100TmaWarpSpecializedILi4ELi2ELi16ELb1ELb0EEEJNSB_IJSJ_SI_SK_EEENSB_IJNSV_ISJ_SE_EENSV_INSB_IJNSC_ILi16EEESD_EEENSB_IJSE_SJ_EEEEEEEESM_NSB_IJlNSB_IJSE_lllEEESX_EEESM_S1Y_NS1L_6fusion15FusionCallbacksIS1P_NS1Z_17LinearCombinationISM_fSM_fLNS_15FloatRoundStyleE2EEES1Q_S1W_JEEENSA_5SM1004TMEM4LOAD26SM100_TMEM_LOAD_32dp32b16xENSA_13SM90_TMA_LOADENS16_INS17_ILi2ELi4ELi3EEES1A_NSV_INSB_IJNSC_ILi8EEES1S_EEENSB_IJS1S_SE_EEEEEEENSA_39AutoVectorizingCopyWithAssumedAlignmentILi128EEENSA_14SM90_TMA_STOREES2F_S2H_S2H_EEEvvEEEEvNT_6ParamsE) ;  /* 0xffffff48048c7950 */ /* 0x000fea0003c3ffff */
        .weak           $__internal_2_$__cuda_sm10x_tcgen05_guardrail_trap_unallocated_columns_being_dealloced
        .type           $__internal_2_$__cuda_sm10x_tcgen05_guardrail_trap_unallocated_columns_being_dealloced,@function
        .size           $__internal_2_$__cuda_sm10x_tcgen05_guardrail_trap_unallocated_columns_being_dealloced,(.L_x_193 - $__internal_2_$__cuda_sm10x_tcgen05_guardrail_trap_unallocated_columns_being_dealloced)
$__internal_2_$__cuda_sm10x_tcgen05_guardrail_trap_unallocated_columns_being_dealloced:
[----:B------:R-:W-:Y:S05]  /*b5d0*/  BPT.TRAP 0x1 ;  /* 0x000000040000795c */ /* 0x000fea0000300000 */
[----:B------:R-:W-:-:S04]  /*b5e0*/  HFMA2 R3, -RZ, RZ, 0, 0 ;  /* 0x00000000ff037431 */ /* 0x000fc800000001ff */
[----:B------:R-:W-:Y:S05]  /*b5f0*/  RET.REL.NODEC R2 `(_ZN7cutlass13device_kernelINS_4conv6kernel13ConvUniversalINS1_16ConvProblemShapeILNS1_8OperatorE2ELi3EEENS1_10collective14CollectiveConvINS1_47MainloopSm100TmaUmmaWarpSpecializedImplicitGemmILS5_2ELi6ELi3ELi1ELi2EN4cute5tupleIJNSA_1CILi2EEENSC_ILi1EEESE_EEEEENSB_IJNSC_ILi128EEENSB_IJSH_EEENSB_IJNSC_ILi64EEEEEEEEENS_10tfloat32_tESM_NSA_8TiledMMAINSA_8MMA_AtomIJNSA_23SM100_MMA_TF32_2x1SM_SSISM_SM_fLi128ELi128ELNSA_4UMMA5MajorE1ELSR_1ELNSQ_7ScaleInE0ELSS_0EEEEEENSA_6LayoutINSB_IJSE_SE_SE_EEENSB_IJNSC_ILi0EEESX_SX_EEEEENSB_IJNSA_10UnderscoreES10_S10_EEEEENS7_6detail27Sm100ImplicitGemmTileTraitsINSA_18SM100_TMA_2SM_LOADENSA_14ComposedLayoutINSA_7SwizzleILi2ELi5ELi2EEENSA_18smem_ptr_flag_bitsILi32EEENSV_INSB_IJNSC_ILi32EEENSC_ILi4EEEEEENSB_IJSE_S1B_EEEEEEEvEENS14_INSA_25SM100_TMA_2SM_LOAD_IM2COLES1G_vEEEENS_8epilogue10collective18CollectiveEpilogueINS1L_23Sm100TmaWarpSpecializedILi4ELi2ELi16ELb1ELb0EEEJNSB_IJSJ_SI_SK_EEENSB_IJNSV_ISJ_SE_EENSV_INSB_IJNSC_ILi16EEESD_EEENSB_IJSE_SJ_EEEEEEEESM_NSB_IJlNSB_IJSE_lllEEESX_EEESM_S1Y_NS1L_6fusion15FusionCallbacksIS1P_NS1Z_17LinearCombinationISM_fSM_fLNS_15FloatRoundStyleE2EEES1Q_S1W_JEEENSA_5SM1004TMEM4LOAD26SM100_TMEM_LOAD_32dp32b16xENSA_13SM90_TMA_LOADENS16_INS17_ILi2ELi4ELi3EEES1A_NSV_INSB_IJNSC_ILi8EEES1S_EEENSB_IJS1S_SE_EEEEEEENSA_39AutoVectorizingCopyWithAssumedAlignmentILi128EEENSA_14SM90_TMA_STOREES2F_S2H_S2H_EEEvvEEEEvNT_6ParamsE) ;  /* 0xffffff4802807950 */ /* 0x000fea0003c3ffff */
.L_x_192:
[----:B------:R-:W-:-:S00]  /*b600*/  BRA `(.L_x_192) ;  /* 0xfffffffc00fc7947 */ /* 0x000fc0000383ffff */
[----:B------:R-:W-:-:S00]  /*b610*/  NOP ;  /* 0x0000000000007918 */ /* 0x000fc00000000000 */
        /* <DEDUP_REMOVED lines=14> */
.L_x_193:


//--------------------- .nv.global.init           --------------------------
	.section	.nv.global.init,"aw",@progbits
.nv.global.init:
	.type		$str$29,@object
	.size		$str$29,($str$30 - $str$29)
$str$29:
        /*0000*/ 	.byte	0x28, 0x61, 0x64, 0x64, 0x72, 0x65, 0x73, 0x73, 0x20, 0x26, 0x20, 0x6d, 0x61, 0x73, 0x6b, 0x29
        /*0010*/ 	.byte	0x20, 0x3d, 0x3d, 0x20, 0x30, 0x00
	.type		$str$30,@object
	.size		$str$30,($str$28 - $str$30)
$str$30:
        /*0016*/ 	.byte	0x2f, 0x74, 0x6d, 0x70, 0x2f, 0x63, 0x75, 0x74, 0x6c, 0x61, 0x73, 0x73, 0x5f, 0x73, 0x77, 0x65
        /*0026*/ 	.byte	0x65, 0x70, 0x5f, 0x73, 0x72, 0x63, 0x2f, 0x69, 0x6e, 0x63, 0x6c, 0x75, 0x64, 0x65, 0x2f, 0x63
        /*0036*/ 	.byte	0x75, 0x74, 0x65, 0x2f, 0x70, 0x6f, 0x69, 0x6e, 0x74, 0x65, 0x72, 0x5f, 0x66, 0x6c, 0x61, 0x67
        /*0046*/ 	.byte	0x67, 0x65, 0x64, 0x2e, 0x68, 0x70, 0x70, 0x00
	.type		$str$28,@object
	.size		$str$28,($str$27 - $str$28)
$str$28:
        /*004e*/ 	.byte	0x2f, 0x74, 0x6d, 0x70, 0x2f, 0x63, 0x75, 0x74, 0x6c, 0x61, 0x73, 0x73, 0x5f, 0x73, 0x77, 0x65
        /*005e*/ 	.byte	0x65, 0x70, 0x5f, 0x73, 0x72, 0x63, 0x2f, 0x69, 0x6e, 0x63, 0x6c, 0x75, 0x64, 0x65, 0x2f, 0x63
        /*006e*/ 	.byte	0x75, 0x74, 0x65, 0x2f, 0x61, 0x74, 0x6f, 0x6d, 0x2f, 0x63, 0x6f, 0x70, 0x79, 0x5f, 0x74, 0x72
        /*007e*/ 	.byte	0x61, 0x69, 0x74, 0x73, 0x5f, 0x73, 0x6d, 0x31, 0x30, 0x30, 0x2e, 0x68, 0x70, 0x70, 0x00
	.type		$str$27,@object
	.size		$str$27,(__unnamed_1 - $str$27)
$str$27:
        /*008d*/ 	.byte	0x28, 0x28, 0x75, 0x69, 0x6e, 0x74, 0x33, 0x32, 0x5f, 0x74, 0x28, 0x74, 0x68, 0x72, 0x65, 0x61
        /*009d*/ 	.byte	0x64, 0x49, 0x64, 0x78, 0x2e, 0x78, 0x29, 0x20, 0x2f, 0x20, 0x33, 0x32, 0x29, 0x20, 0x25, 0x20
        /*00ad*/ 	.byte	0x34, 0x29, 0x20, 0x3d, 0x3d, 0x20, 0x28, 0x28, 0x28, 0x74, 0x6d, 0x65, 0x6d, 0x5f, 0x61, 0x64
        /*00bd*/ 	.byte	0x64, 0x72, 0x20, 0x3e, 0x3e, 0x20, 0x31, 0x36, 0x29, 0x20, 0x2f, 0x20, 0x33, 0x32, 0x29, 0x20
        /*00cd*/ 	.byte	0x25, 0x20, 0x34, 0x29, 0x00
	.type		__unnamed_1,@object
	.size		__unnamed_1,(__unnamed_2 - __unnamed_1)
__unnamed_1:
        /*00d2*/ 	.byte	0x61, 0x75, 0x74, 0x6f, 0x20, 0x63, 0x75, 0x74, 0x65, 0x3a, 0x3a, 0x61, 0x73, 0x5f, 0x70, 0x6f
        /* <DEDUP_REMOVED lines=24> */
        /*0262*/ 	.byte	0x43, 0x3c, 0x32, 0x30, 0x34, 0x38, 0x3e, 0x3e, 0x3e, 0x3e, 0x5d, 0x00
	.type		__unnamed_2,@object
	.size		__unnamed_2,(.L_2 - __unnamed_2)
__unnamed_2:
        /* <DEDUP_REMOVED lines=42> */
        /*050e*/ 	.byte	0x3e, 0x5d, 0x00
.L_2:


//--------------------- .nv.shared._ZN7cutlass13device_kernelINS_4conv6kernel13ConvUniversalINS1_16ConvProblemShapeILNS1_8OperatorE2ELi3EEENS1_10collective14CollectiveConvINS1_47MainloopSm100TmaUmmaWarpSpecializedImplicitGemmILS5_2ELi6ELi3ELi1ELi2EN4cute5tupleIJNSA_1CILi2EEENSC_ILi1EEESE_EEEEENSB_IJNSC_ILi128EEENSB_IJSH_EEENSB_IJNSC_ILi64EEEEEEEEENS_10tfloat32_tESM_NSA_8TiledMMAINSA_8MMA_AtomIJNSA_23SM100_MMA_TF32_2x1SM_SSISM_SM_fLi128ELi128ELNSA_4UMMA5MajorE1ELSR_1ELNSQ_7ScaleInE0ELSS_0EEEEEENSA_6LayoutINSB_IJSE_SE_SE_EEENSB_IJNSC_ILi0EEESX_SX_EEEEENSB_IJNSA_10UnderscoreES10_S10_EEEEENS7_6detail27Sm100ImplicitGemmTileTraitsINSA_18SM100_TMA_2SM_LOADENSA_14ComposedLayoutINSA_7SwizzleILi2ELi5ELi2EEENSA_18smem_ptr_flag_bitsILi32EEENSV_INSB_IJNSC_ILi32EEENSC_ILi4EEEEEENSB_IJSE_S1B_EEEEEEEvEENS14_INSA_25SM100_TMA_2SM_LOAD_IM2COLES1G_vEEEENS_8epilogue10collective18CollectiveEpilogueINS1L_23Sm100TmaWarpSpecializedILi4ELi2ELi16ELb1ELb0EEEJNSB_IJSJ_SI_SK_EEENSB_IJNSV_ISJ_SE_EENSV_INSB_IJNSC_ILi16EEESD_EEENSB_IJSE_SJ_EEEEEEEESM_NSB_IJlNSB_IJSE_lllEEESX_EEESM_S1Y_NS1L_6fusion15FusionCallbacksIS1P_NS1Z_17LinearCombinationISM_fSM_fLNS_15FloatRoundStyleE2EEES1Q_S1W_JEEENSA_5SM1004TMEM4LOAD26SM100_TMEM_LOAD_32dp32b16xENSA_13SM90_TMA_LOADENS16_INS17_ILi2ELi4ELi3EEES1A_NSV_INSB_IJNSC_ILi8EEES1S_EEENSB_IJS1S_SE_EEEEEEENSA_39AutoVectorizingCopyWithAssumedAlignmentILi128EEENSA_14SM90_TMA_STOREES2F_S2H_S2H_EEEvvEEEEvNT_6ParamsE --------------------------
	.section	.nv.shared._ZN7cutlass13device_kernelINS_4conv6kernel13ConvUniversalINS1_16ConvProblemShapeILNS1_8OperatorE2ELi3EEENS1_10collective14CollectiveConvINS1_47MainloopSm100TmaUmmaWarpSpecializedImplicitGemmILS5_2ELi6ELi3ELi1ELi2EN4cute5tupleIJNSA_1CILi2EEENSC_ILi1EEESE_EEEEENSB_IJNSC_ILi128EEENSB_IJSH_EEENSB_IJNSC_ILi64EEEEEEEEENS_10tfloat32_tESM_NSA_8TiledMMAINSA_8MMA_AtomIJNSA_23SM100_MMA_TF32_2x1SM_SSISM_SM_fLi128ELi128ELNSA_4UMMA5MajorE1ELSR_1ELNSQ_7ScaleInE0ELSS_0EEEEEENSA_6LayoutINSB_IJSE_SE_SE_EEENSB_IJNSC_ILi0EEESX_SX_EEEEENSB_IJNSA_10UnderscoreES10_S10_EEEEENS7_6detail27Sm100ImplicitGemmTileTraitsINSA_18SM100_TMA_2SM_LOADENSA_14ComposedLayoutINSA_7SwizzleILi2ELi5ELi2EEENSA_18smem_ptr_flag_bitsILi32EEENSV_INSB_IJNSC_ILi32EEENSC_ILi4EEEEEENSB_IJSE_S1B_EEEEEEEvEENS14_INSA_25SM100_TMA_2SM_LOAD_IM2COLES1G_vEEEENS_8epilogue10collective18CollectiveEpilogueINS1L_23Sm100TmaWarpSpecializedILi4ELi2ELi16ELb1ELb0EEEJNSB_IJSJ_SI_SK_EEENSB_IJNSV_ISJ_SE_EENSV_INSB_IJNSC_ILi16EEESD_EEENSB_IJSE_SJ_EEEEEEEESM_NSB_IJlNSB_IJSE_lllEEESX_EEESM_S1Y_NS1L_6fusion15FusionCallbacksIS1P_NS1Z_17LinearCombinationISM_fSM_fLNS_15FloatRoundStyleE2EEES1Q_S1W_JEEENSA_5SM1004TMEM4LOAD26SM100_TMEM_LOAD_32dp32b16xENSA_13SM90_TMA_LOADENS16_INS17_ILi2ELi4ELi3EEES1A_NSV_INSB_IJNSC_ILi8EEES1S_EEENSB_IJS1S_SE_EEEEEEENSA_39AutoVectorizingCopyWithAssumedAlignmentILi128EEENSA_14SM90_TMA_STOREES2F_S2H_S2H_EEEvvEEEEvNT_6ParamsE,"aw",@nobits
	.sectionflags	@""
	.align	16
	.zero		1024


//--------------------- .nv.shared.reserved.0     --------------------------
	.section	.nv.shared.reserved.0,"aw",@nobits
	.weak		__nv_reservedSMEM_offset_0_alias
	.size		__nv_reservedSMEM_offset_0_alias, 0, 64
	.other		__nv_reservedSMEM_offset_0_alias,@"STO_CUDA_RESERVED_SHARED STV_DEFAULT"
__nv_reservedSMEM_offset_0_alias:
	.zero		0
.nv.shared.reserved.0:
	.zero		64
	.weak		__nv_reservedSMEM_tcgen05_partition
	.type		__nv_reservedSMEM_tcgen05_partition,@object
	.size		__nv_reservedSMEM_tcgen05_partition,(.L_0 - __nv_reservedSMEM_tcgen05_partition)
__nv_reservedSMEM_tcgen05_partition:
	.zero		32
.L_0:


//--------------------- .nv.global                --------------------------
	.section	.nv.global,"aw",@nobits
.nv.global:
	.type		_ZN39_INTERNAL_5c0b6ec8_4_k_cu_e703e09b_49764cute1_E,@object
	.size		_ZN39_INTERNAL_5c0b6ec8_4_k_cu_e703e09b_49764cute1_E,(_ZN39_INTERNAL_5c0b6ec8_4_k_cu_e703e09b_49764cuda3std3__45__cpo6cbeginE - _ZN39_INTERNAL_5c0b6ec8_4_k_cu_e703e09b_49764cute1_E)
_ZN39_INTERNAL_5c0b6ec8_4_k_cu_e703e09b_49764cute1_E:
	.zero		1
	.type		_ZN39_INTERNAL_5c0b6ec8_4_k_cu_e703e09b_49764cuda3std3__45__cpo6cbeginE,@object
	.size		_ZN39_INTERNAL_5c0b6ec8_4_k_cu_e703e09b_49764cuda3std3__45__cpo6cbeginE,(_ZN39_INTERNAL_5c0b6ec8_4_k_cu_e703e09b_49764cuda3std3__48in_placeE - _ZN39_INTERNAL_5c0b6ec8_4_k_cu_e703e09b_49764cuda3std3__45__cpo6cbeginE)
_ZN39_INTERNAL_5c0b6ec8_4_k_cu_e703e09b_49764cuda3std3__45__cpo6cbeginE:
	.zero		1
	.type		_ZN39_INTERNAL_5c0b6ec8_4_k_cu_e703e09b_49764cuda3std3__48in_placeE,@object
	.size		_ZN39_INTERNAL_5c0b6ec8_4_k_cu_e703e09b_49764cuda3std3__48in_placeE,(_ZN39_INTERNAL_5c0b6ec8_4_k_cu_e703e09b_49764cuda3std6ranges3__45__cpo9iter_moveE - _ZN39_INTERNAL_5c0b6ec8_4_k_cu_e703e09b_49764cuda3std3__48in_placeE)
_ZN39_INTERNAL_5c0b6ec8_4_k_cu_e703e09b_49764cuda3std3__48in_placeE:
	.zero		1
	.type		_ZN39_INTERNAL_5c0b6ec8_4_k_cu_e703e09b_49764cuda3std6ranges3__45__cpo9iter_moveE,@object
	.size		_ZN39_INTERNAL_5c0b6ec8_4_k_cu_e703e09b_49764cuda3std6ranges3__45__cpo9iter_moveE,(_ZN39_INTERNAL_5c0b6ec8_4_k_cu_e703e09b_49764cuda3std3__45__cpo5beginE - _ZN39_INTERNAL_5c0b6ec8_4_k_cu_e703e09b_49764cuda3std6ranges3__45__cpo9iter_moveE)
_ZN39_INTERNAL_5c0b6ec8_4_k_cu_e703e09b_49764cuda3std6ranges3__45__cpo9iter_moveE:
	.zero		1
	.type		_ZN39_INTERNAL_5c0b6ec8_4_k_cu_e703e09b_49764cuda3std3__45__cpo5beginE,@object
	.size		_ZN39_INTERNAL_5c0b6ec8_4_k_cu_e703e09b_49764cuda3std3__45__cpo5beginE,(_ZN39_INTERNAL_5c0b6ec8_4_k_cu_e703e09b_49764cuda3std3__441_GLOBAL__N__5c0b6ec8_4_k_cu_e703e09b_49766ignoreE - _ZN39_INTERNAL_5c0b6ec8_4_k_cu_e703e09b_49764cuda3std3__45__cpo5beginE)
_ZN39_INTERNAL_5c0b6ec8_4_k_cu_e703e09b_49764cuda3std3__45__cpo5beginE:
	.zero		1
	.type		_ZN39_INTERNAL_5c0b6ec8_4_k_cu_e703e09b_49764cuda3std3__441_GLOBAL__N__5c0b6ec8_4_k_cu_e703e09b_49766ignoreE,@object
	.size		_ZN39_INTERNAL_5c0b6ec8_4_k_cu_e703e09b_49764cuda3std3__441_GLOBAL__N__5c0b6ec8_4_k_cu_e703e09b_49766ignoreE,(_ZN39_INTERNAL_5c0b6ec8_4_k_cu_e703e09b_49764cute7productE - _ZN39_INTERNAL_5c0b6ec8_4_k_cu_e703e09b_49764cuda3std3__441_GLOBAL__N__5c0b6ec8_4_k_cu_e703e09b_49766ignoreE)
_ZN39_INTERNAL_5c0b6ec8_4_k_cu_e703e09b_49764cuda3std3__441_GLOBAL__N__5c0b6ec8_4_k_cu_e703e09b_49766ignoreE:
	.zero		1
	.type		_ZN39_INTERNAL_5c0b6ec8_4_k_cu_e703e09b_49764cute7productE,@object
	.size		_ZN39_INTERNAL_5c0b6ec8_4_k_cu_e703e09b_49764cute7productE,(_ZN39_INTERNAL_5c0b6ec8_4_k_cu_e703e09b_49764cuda3std3__45__cpo3endE - _ZN39_INTERNAL_5c0b6ec8_4_k_cu_e703e09b_49764cute7productE)
_ZN39_INTERNAL_5c0b6ec8_4_k_cu_e703e09b_49764cute7productE:
	.zero		1
	.type		_ZN39_INTERNAL_5c0b6ec8_4_k_cu_e703e09b_49764cuda3std3__45__cpo3endE,@object
	.size		_ZN39_INTERNAL_5c0b6ec8_4_k_cu_e703e09b_49764cuda3std3__45__cpo3endE,(_ZN39_INTERNAL_5c0b6ec8_4_k_cu_e703e09b_49764cuda3std3__419piecewise_constructE - _ZN39_INTERNAL_5c0b6ec8_4_k_cu_e703e09b_49764cuda3std3__45__cpo3endE)
_ZN39_INTERNAL_5c0b6ec8_4_k_cu_e703e09b_49764cuda3std3__45__cpo3endE:
	.zero		1
	.type		_ZN39_INTERNAL_5c0b6ec8_4_k_cu_e703e09b_49764cuda3std3__419piecewise_constructE,@object
	.size		_ZN39_INTERNAL_5c0b6ec8_4_k_cu_e703e09b_49764cuda3std3__419piecewise_constructE,(_ZN39_INTERNAL_5c0b6ec8_4_k_cu_e703e09b_49764cuda3std3__45__cpo4cendE - _ZN39_INTERNAL_5c0b6ec8_4_k_cu_e703e09b_49764cuda3std3__419piecewise_constructE)
_ZN39_INTERNAL_5c0b6ec8_4_k_cu_e703e09b_49764cuda3std3__419piecewise_constructE:
	.zero		1
	.type		_ZN39_INTERNAL_5c0b6ec8_4_k_cu_e703e09b_49764cuda3std3__45__cpo4cendE,@object
	.size		_ZN39_INTERNAL_5c0b6ec8_4_k_cu_e703e09b_49764cuda3std3__45__cpo4cendE,(_ZN39_INTERNAL_5c0b6ec8_4_k_cu_e703e09b_49764cuda3std6ranges3__45__cpo4swapE - _ZN39_INTERNAL_5c0b6ec8_4_k_cu_e703e09b_49764cuda3std3__45__cpo4cendE)
_ZN39_INTERNAL_5c0b6ec8_4_k_cu_e703e09b_49764cuda3std3__45__cpo4cendE:
	.zero		1
	.type		_ZN39_INTERNAL_5c0b6ec8_4_k_cu_e703e09b_49764cuda3std6ranges3__45__cpo4swapE,@object
	.size		_ZN39_INTERNAL_5c0b6ec8_4_k_cu_e703e09b_49764cuda3std6ranges3__45__cpo4swapE,(.L_10 - _ZN39_INTERNAL_5c0b6ec8_4_k_cu_e703e09b_49764cuda3std6ranges3__45__cpo4swapE)
_ZN39_INTERNAL_5c0b6ec8_4_k_cu_e703e09b_49764cuda3std6ranges3__45__cpo4swapE:
	.zero		1
.L_10:


//--------------------- .nv.constant0._ZN7cutlass13device_kernelINS_4conv6kernel13ConvUniversalINS1_16ConvProblemShapeILNS1_8OperatorE2ELi3EEENS1_10collective14CollectiveConvINS1_47MainloopSm100TmaUmmaWarpSpecializedImplicitGemmILS5_2ELi6ELi3ELi1ELi2EN4cute5tupleIJNSA_1CILi2EEENSC_ILi1EEESE_EEEEENSB_IJNSC_ILi128EEENSB_IJSH_EEENSB_IJNSC_ILi64EEEEEEEEENS_10tfloat32_tESM_NSA_8TiledMMAINSA_8MMA_AtomIJNSA_23SM100_MMA_TF32_2x1SM_SSISM_SM_fLi128ELi128ELNSA_4UMMA5MajorE1ELSR_1ELNSQ_7ScaleInE0ELSS_0EEEEEENSA_6LayoutINSB_IJSE_SE_SE_EEENSB_IJNSC_ILi0EEESX_SX_EEEEENSB_IJNSA_10UnderscoreES10_S10_EEEEENS7_6detail27Sm100ImplicitGemmTileTraitsINSA_18SM100_TMA_2SM_LOADENSA_14ComposedLayoutINSA_7SwizzleILi2ELi5ELi2EEENSA_18smem_ptr_flag_bitsILi32EEENSV_INSB_IJNSC_ILi32EEENSC_ILi4EEEEEENSB_IJSE_S1B_EEEEEEEvEENS14_INSA_25SM100_TMA_2SM_LOAD_IM2COLES1G_vEEEENS_8epilogue10collective18CollectiveEpilogueINS1L_23Sm100TmaWarpSpecializedILi4ELi2ELi16ELb1ELb0EEEJNSB_IJSJ_SI_SK_EEENSB_IJNSV_ISJ_SE_EENSV_INSB_IJNSC_ILi16EEESD_EEENSB_IJSE_SJ_EEEEEEEESM_NSB_IJlNSB_IJSE_lllEEESX_EEESM_S1Y_NS1L_6fusion15FusionCallbacksIS1P_NS1Z_17LinearCombinationISM_fSM_fLNS_15FloatRoundStyleE2EEES1Q_S1W_JEEENSA_5SM1004TMEM4LOAD26SM100_TMEM_LOAD_32dp32b16xENSA_13SM90_TMA_LOADENS16_INS17_ILi2ELi4ELi3EEES1A_NSV_INSB_IJNSC_ILi8EEES1S_EEENSB_IJS1S_SE_EEEEEEENSA_39AutoVectorizingCopyWithAssumedAlignmentILi128EEENSA_14SM90_TMA_STOREES2F_S2H_S2H_EEEvvEEEEvNT_6ParamsE --------------------------
	.section	.nv.constant0._ZN7cutlass13device_kernelINS_4conv6kernel13ConvUniversalINS1_16ConvProblemShapeILNS1_8OperatorE2ELi3EEENS1_10collective14CollectiveConvINS1_47MainloopSm100TmaUmmaWarpSpecializedImplicitGemmILS5_2ELi6ELi3ELi1ELi2EN4cute5tupleIJNSA_1CILi2EEENSC_ILi1EEESE_EEEEENSB_IJNSC_ILi128EEENSB_IJSH_EEENSB_IJNSC_ILi64EEEEEEEEENS_10tfloat32_tESM_NSA_8TiledMMAINSA_8MMA_AtomIJNSA_23SM100_MMA_TF32_2x1SM_SSISM_SM_fLi128ELi128ELNSA_4UMMA5MajorE1ELSR_1ELNSQ_7ScaleInE0ELSS_0EEEEEENSA_6LayoutINSB_IJSE_SE_SE_EEENSB_IJNSC_ILi0EEESX_SX_EEEEENSB_IJNSA_10UnderscoreES10_S10_EEEEENS7_6detail27Sm100ImplicitGemmTileTraitsINSA_18SM100_TMA_2SM_LOADENSA_14ComposedLayoutINSA_7SwizzleILi2ELi5ELi2EEENSA_18smem_ptr_flag_bitsILi32EEENSV_INSB_IJNSC_ILi32EEENSC_ILi4EEEEEENSB_IJSE_S1B_EEEEEEEvEENS14_INSA_25SM100_TMA_2SM_LOAD_IM2COLES1G_vEEEENS_8epilogue10collective18CollectiveEpilogueINS1L_23Sm100TmaWarpSpecializedILi4ELi2ELi16ELb1ELb0EEEJNSB_IJSJ_SI_SK_EEENSB_IJNSV_ISJ_SE_EENSV_INSB_IJNSC_ILi16EEESD_EEENSB_IJSE_SJ_EEEEEEEESM_NSB_IJlNSB_IJSE_lllEEESX_EEESM_S1Y_NS1L_6fusion15FusionCallbacksIS1P_NS1Z_17LinearCombinationISM_fSM_fLNS_15FloatRoundStyleE2EEES1Q_S1W_JEEENSA_5SM1004TMEM4LOAD26SM100_TMEM_LOAD_32dp32b16xENSA_13SM90_TMA_LOADENS16_INS17_ILi2ELi4ELi3EEES1A_NSV_INSB_IJNSC_ILi8EEES1S_EEENSB_IJS1S_SE_EEEEEEENSA_39AutoVectorizingCopyWithAssumedAlignmentILi128EEENSA_14SM90_TMA_STOREES2F_S2H_S2H_EEEvvEEEEvNT_6ParamsE,"a",@progbits
	.sectionflags	@""
	.align	4
.nv.constant0._ZN7cutlass13device_kernelINS_4conv6kernel13ConvUniversalINS1_16ConvProblemShapeILNS1_8OperatorE2ELi3EEENS1_10collective14CollectiveConvINS1_47MainloopSm100TmaUmmaWarpSpecializedImplicitGemmILS5_2ELi6ELi3ELi1ELi2EN4cute5tupleIJNSA_1CILi2EEENSC_ILi1EEESE_EEEEENSB_IJNSC_ILi128EEENSB_IJSH_EEENSB_IJNSC_ILi64EEEEEEEEENS_10tfloat32_tESM_NSA_8TiledMMAINSA_8MMA_AtomIJNSA_23SM100_MMA_TF32_2x1SM_SSISM_SM_fLi128ELi128ELNSA_4UMMA5MajorE1ELSR_1ELNSQ_7ScaleInE0ELSS_0EEEEEENSA_6LayoutINSB_IJSE_SE_SE_EEENSB_IJNSC_ILi0EEESX_SX_EEEEENSB_IJNSA_10UnderscoreES10_S10_EEEEENS7_6detail27Sm100ImplicitGemmTileTraitsINSA_18SM100_TMA_2SM_LOADENSA_14ComposedLayoutINSA_7SwizzleILi2ELi5ELi2EEENSA_18smem_ptr_flag_bitsILi32EEENSV_INSB_IJNSC_ILi32EEENSC_ILi4EEEEEENSB_IJSE_S1B_EEEEEEEvEENS14_INSA_25SM100_TMA_2SM_LOAD_IM2COLES1G_vEEEENS_8epilogue10collective18CollectiveEpilogueINS1L_23Sm100TmaWarpSpecializedILi4ELi2ELi16ELb1ELb0EEEJNSB_IJSJ_SI_SK_EEENSB_IJNSV_ISJ_SE_EENSV_INSB_IJNSC_ILi16EEESD_EEENSB_IJSE_SJ_EEEEEEEESM_NSB_IJlNSB_IJSE_lllEEESX_EEESM_S1Y_NS1L_6fusion15FusionCallbacksIS1P_NS1Z_17LinearCombinationISM_fSM_fLNS_15FloatRoundStyleE2EEES1Q_S1W_JEEENSA_5SM1004TMEM4LOAD26SM100_TMEM_LOAD_32dp32b16xENSA_13SM90_TMA_LOADENS16_INS17_ILi2ELi4ELi3EEES1A_NSV_INSB_IJNSC_ILi8EEES1S_EEENSB_IJS1S_SE_EEEEEEENSA_39AutoVectorizingCopyWithAssumedAlignmentILi128EEENSA_14SM90_TMA_STOREES2F_S2H_S2H_EEEvvEEEEvNT_6ParamsE:
	.zero		3200


//--------------------- SYMBOLS --------------------------

	.type		.nv.reservedSmem.offset0,@object
	.size		.nv.reservedSmem.offset0,0x4
	.type		.nv.reservedSmem.cap,@object
	.size		.nv.reservedSmem.cap,0x4
	.type		__assertfail,@function
